	.target	sm_90a

	.elftype	@"ET_EXEC"


//--------------------- .note.nv.tkinfo           --------------------------
	.section	.note.nv.tkinfo,"",@"SHT_NOTE"
	.sectionflags	@"SHF_NOTE_NV_TKINFO"
	.tkinfo
        /*0018*/ 	.word	0x00000002
        /*0030*/ 	.string	""
        /*0030*/ 	.string	"ptxas"
        /*0030*/ 	.string	"Cuda compilation tools, release 13.0, V13.0.88"
        /*0030*/ 	.string	"Build cuda_13.0.r13.0/compiler.36424714_0"
        /*0030*/ 	.string	"-v  -suppress-debug-info  -lineinfo  -arch sm_90a "



//--------------------- .note.nv.cuinfo           --------------------------
	.section	.note.nv.cuinfo,"",@"SHT_NOTE"
	.sectionflags	@"SHF_NOTE_NV_CUINFO"
        /*0018*/ 	.short	0x0002
        /*001a*/ 	.short	0x005a
        /*001c*/ 	.short	0x0082
	.zero		2


//--------------------- .nv.info                  --------------------------
	.section	.nv.info,"",@"SHT_CUDA_INFO"
	.align	4


	//----- nvinfo : EIATTR_REGCOUNT
	.align		4
        /*0000*/ 	.byte	0x04, 0x2f
        /*0002*/ 	.short	(.L_1 - .L_0)
	.align		4
.L_0:
        /*0004*/ 	.word	index@(matmul_kernel)
        /*0008*/ 	.word	0x00000040


	//----- nvinfo : EIATTR_FRAME_SIZE
	.align		4
.L_1:
        /*000c*/ 	.byte	0x04, 0x11
        /*000e*/ 	.short	(.L_3 - .L_2)
	.align		4
.L_2:
        /*0010*/ 	.word	index@(matmul_kernel)
        /*0014*/ 	.word	0x00001118


	//----- nvinfo : EIATTR_MIN_STACK_SIZE
	.align		4
.L_3:
        /*0018*/ 	.byte	0x04, 0x12
        /*001a*/ 	.short	(.L_5 - .L_4)
	.align		4
.L_4:
        /*001c*/ 	.word	index@(matmul_kernel)
        /*0020*/ 	.word	0x00001118
.L_5:


//--------------------- .nv.compat                --------------------------
	.section	.nv.compat,"",@"SHT_CUDA_COMPAT_INFO"
	.align	4
        /*0000*/ 	.byte	0x02, 0x09, 0x01, 0x00, 0x02, 0x02, 0x01, 0x00, 0x02, 0x05, 0x05, 0x00, 0x03, 0x07, 0x01, 0x01
        /*0010*/ 	.byte	0x02, 0x03, 0x00, 0x00, 0x02, 0x06, 0x01, 0x00, 0x04, 0x0b, 0x08, 0x00, 0x00, 0x00, 0x00, 0x00
        /*0020*/ 	.byte	0x00, 0x00, 0x00, 0x00


//--------------------- .nv.info.matmul_kernel    --------------------------
	.section	.nv.info.matmul_kernel,"",@"SHT_CUDA_INFO"
	.sectionflags	@""
	.align	4


	//----- nvinfo : EIATTR_CUDA_API_VERSION
	.align		4
        /*0000*/ 	.byte	0x04, 0x37
        /*0002*/ 	.short	(.L_7 - .L_6)
.L_6:
        /*0004*/ 	.word	0x00000082


	//----- nvinfo : EIATTR_KPARAM_INFO
	.align		4
.L_7:
        /*0008*/ 	.byte	0x04, 0x17
        /*000a*/ 	.short	(.L_9 - .L_8)
.L_8:
        /*000c*/ 	.word	0x00000000
        /*0010*/ 	.short	0x000d
        /*0012*/ 	.short	0x0048
        /*0014*/ 	.byte	0x00, 0xf4, 0x21, 0x00


	//----- nvinfo : EIATTR_KPARAM_INFO
	.align		4
.L_9:
        /*0018*/ 	.byte	0x04, 0x17
        /*001a*/ 	.short	(.L_11 - .L_10)
.L_10:
        /*001c*/ 	.word	0x00000000
        /*0020*/ 	.short	0x000c
        /*0022*/ 	.short	0x0040
        /*0024*/ 	.byte	0x00, 0xf4, 0x21, 0x00


	//----- nvinfo : EIATTR_KPARAM_INFO
	.align		4
.L_11:
        /*0028*/ 	.byte	0x04, 0x17
        /*002a*/ 	.short	(.L_13 - .L_12)
.L_12:
        /*002c*/ 	.word	0x00000000
        /*0030*/ 	.short	0x000b
        /*0032*/ 	.short	0x0038
        /*0034*/ 	.byte	0x00, 0xf0, 0x11, 0x00


	//----- nvinfo : EIATTR_KPARAM_INFO
	.align		4
.L_13:
        /*0038*/ 	.byte	0x04, 0x17
        /*003a*/ 	.short	(.L_15 - .L_14)
.L_14:
        /*003c*/ 	.word	0x00000000
        /*0040*/ 	.short	0x000a
        /*0042*/ 	.short	0x0034
        /*0044*/ 	.byte	0x00, 0xf0, 0x11, 0x00


	//----- nvinfo : EIATTR_KPARAM_INFO
	.align		4
.L_15:
        /*0048*/ 	.byte	0x04, 0x17
        /*004a*/ 	.short	(.L_17 - .L_16)
.L_16:
        /*004c*/ 	.word	0x00000000
        /*0050*/ 	.short	0x0009
        /*0052*/ 	.short	0x0030
        /*0054*/ 	.byte	0x00, 0xf0, 0x11, 0x00


	//----- nvinfo : EIATTR_KPARAM_INFO
	.align		4
.L_17:
        /*0058*/ 	.byte	0x04, 0x17
        /*005a*/ 	.short	(.L_19 - .L_18)
.L_18:
        /*005c*/ 	.word	0x00000000
        /*0060*/ 	.short	0x0008
        /*0062*/ 	.short	0x002c
        /*0064*/ 	.byte	0x00, 0xf0, 0x11, 0x00


	//----- nvinfo : EIATTR_KPARAM_INFO
	.align		4
.L_19:
        /*0068*/ 	.byte	0x04, 0x17
        /*006a*/ 	.short	(.L_21 - .L_20)
.L_20:
        /*006c*/ 	.word	0x00000000
        /*0070*/ 	.short	0x0007
        /*0072*/ 	.short	0x0028
        /*0074*/ 	.byte	0x00, 0xf0, 0x11, 0x00


	//----- nvinfo : EIATTR_KPARAM_INFO
	.align		4
.L_21:
        /*0078*/ 	.byte	0x04, 0x17
        /*007a*/ 	.short	(.L_23 - .L_22)
.L_22:
        /*007c*/ 	.word	0x00000000
        /*0080*/ 	.short	0x0006
        /*0082*/ 	.short	0x0024
        /*0084*/ 	.byte	0x00, 0xf0, 0x11, 0x00


	//----- nvinfo : EIATTR_KPARAM_INFO
	.align		4
.L_23:
        /*0088*/ 	.byte	0x04, 0x17
        /*008a*/ 	.short	(.L_25 - .L_24)
.L_24:
        /*008c*/ 	.word	0x00000000
        /*0090*/ 	.short	0x0005
        /*0092*/ 	.short	0x0020
        /*0094*/ 	.byte	0x00, 0xf0, 0x11, 0x00


	//----- nvinfo : EIATTR_KPARAM_INFO
	.align		4
.L_25:
        /*0098*/ 	.byte	0x04, 0x17
        /*009a*/ 	.short	(.L_27 - .L_26)
.L_26:
        /*009c*/ 	.word	0x00000000
        /*00a0*/ 	.short	0x0004
        /*00a2*/ 	.short	0x001c
        /*00a4*/ 	.byte	0x00, 0xf0, 0x11, 0x00


	//----- nvinfo : EIATTR_KPARAM_INFO
	.align		4
.L_27:
        /*00a8*/ 	.byte	0x04, 0x17
        /*00aa*/ 	.short	(.L_29 - .L_28)
.L_28:
        /*00ac*/ 	.word	0x00000000
        /*00b0*/ 	.short	0x0003
        /*00b2*/ 	.short	0x0018
        /*00b4*/ 	.byte	0x00, 0xf0, 0x11, 0x00


	//----- nvinfo : EIATTR_KPARAM_INFO
	.align		4
.L_29:
        /*00b8*/ 	.byte	0x04, 0x17
        /*00ba*/ 	.short	(.L_31 - .L_30)
.L_30:
        /*00bc*/ 	.word	0x00000000
        /*00c0*/ 	.short	0x0002
        /*00c2*/ 	.short	0x0010
        /*00c4*/ 	.byte	0x00, 0xf4, 0x21, 0x00


	//----- nvinfo : EIATTR_KPARAM_INFO
	.align		4
.L_31:
        /*00c8*/ 	.byte	0x04, 0x17
        /*00ca*/ 	.short	(.L_33 - .L_32)
.L_32:
        /*00cc*/ 	.word	0x00000000
        /*00d0*/ 	.short	0x0001
        /*00d2*/ 	.short	0x0008
        /*00d4*/ 	.byte	0x00, 0xf4, 0x21, 0x00


	//----- nvinfo : EIATTR_KPARAM_INFO
	.align		4
.L_33:
        /*00d8*/ 	.byte	0x04, 0x17
        /*00da*/ 	.short	(.L_35 - .L_34)
.L_34:
        /*00dc*/ 	.word	0x00000000
        /*00e0*/ 	.short	0x0000
        /*00e2*/ 	.short	0x0000
        /*00e4*/ 	.byte	0x00, 0xf4, 0x21, 0x00


	//----- nvinfo : EIATTR_SPARSE_MMA_MASK
	.align		4
.L_35:
        /*00e8*/ 	.byte	0x03, 0x50
        /*00ea*/ 	.short	0x0000


	//----- nvinfo : EIATTR_MAXREG_COUNT
	.align		4
        /*00ec*/ 	.byte	0x03, 0x1b
        /*00ee*/ 	.short	0x00ff


	//----- nvinfo : EIATTR_NUM_BARRIERS
	.align		4
        /*00f0*/ 	.byte	0x02, 0x4c
        /*00f2*/ 	.byte	0x01
	.zero		1


	//----- nvinfo : EIATTR_ANNOTATIONS
	.align		4
        /*00f4*/ 	.byte	0x04, 0x55
        /*00f6*/ 	.short	(.L_37 - .L_36)


	//   ....[0]....
.L_36:
        /*00f8*/ 	.word	0x00000001
        /*00fc*/ 	.byte	0xa0, 0x00, 0x00, 0x00, 0x01, 0x00, 0x00, 0x00, 0xe0, 0x00, 0x00, 0x00, 0x01, 0x00, 0x00, 0x00
        /* <DEDUP_REMOVED lines=2228> */
        /*8c4c*/ 	.byte	0x50, 0x7a, 0x02, 0x00, 0x01, 0x00, 0x00, 0x00, 0x80, 0x9f, 0x02, 0x00


	//----- nvinfo : EIATTR_MERCURY_ISA_VERSION
	.align		4
.L_37:
        /*8c58*/ 	.byte	0x03, 0x5f
        /*8c5a*/ 	.short	0x0101


	//----- nvinfo : EIATTR_COOP_GROUP_MASK_REGIDS
	.align		4
        /*8c5c*/ 	.byte	0x04, 0x29
        /*8c5e*/ 	.short	(.L_39 - .L_38)


	//   ....[0]....
.L_38:
        /*8c60*/ 	.word	0xffffffff


	//   ....[1]....
        /*8c64*/ 	.word	0xffffffff


	//   ....[2]....
        /*8c68*/ 	.word	0xffffffff


	//   ....[3]....
        /*8c6c*/ 	.word	0xffffffff


	//   ....[4]....
        /*8c70*/ 	.word	0xffffffff


	//   ....[5]....
        /*8c74*/ 	.word	0xffffffff


	//   ....[6]....
        /*8c78*/ 	.word	0xffffffff


	//   ....[7]....
        /*8c7c*/ 	.word	0xffffffff


	//   ....[8]....
        /*8c80*/ 	.word	0xffffffff


	//   ....[9]....
        /*8c84*/ 	.word	0xffffffff


	//   ....[10]....
        /*8c88*/ 	.word	0xffffffff


	//   ....[11]....
        /*8c8c*/ 	.word	0xffffffff


	//   ....[12]....
        /*8c90*/ 	.word	0xffffffff


	//   ....[13]....
        /*8c94*/ 	.word	0xffffffff


	//   ....[14]....
        /*8c98*/ 	.word	0xffffffff


	//   ....[15]....
        /*8c9c*/ 	.word	0xffffffff


	//   ....[16]....
        /*8ca0*/ 	.word	0xffffffff


	//   ....[17]....
        /*8ca4*/ 	.word	0xffffffff


	//   ....[18]....
        /*8ca8*/ 	.word	0xffffffff


	//   ....[19]....
        /*8cac*/ 	.word	0xffffffff


	//   ....[20]....
        /*8cb0*/ 	.word	0xffffffff


	//   ....[21]....
        /*8cb4*/ 	.word	0xffffffff


	//   ....[22]....
        /*8cb8*/ 	.word	0xffffffff


	//   ....[23]....
        /*8cbc*/ 	.word	0xffffffff


	//   ....[24]....
        /*8cc0*/ 	.word	0xffffffff


	//   ....[25]....
        /*8cc4*/ 	.word	0xffffffff


	//   ....[26]....
        /*8cc8*/ 	.word	0xffffffff


	//   ....[27]....
        /*8ccc*/ 	.word	0xffffffff


	//   ....[28]....
        /*8cd0*/ 	.word	0xffffffff


	//   ....[29]....
        /*8cd4*/ 	.word	0xffffffff


	//   ....[30]....
        /*8cd8*/ 	.word	0xffffffff


	//   ....[31]....
        /*8cdc*/ 	.word	0xffffffff


	//   ....[32]....
        /*8ce0*/ 	.word	0xffffffff


	//   ....[33]....
        /*8ce4*/ 	.word	0xffffffff


	//   ....[34]....
        /*8ce8*/ 	.word	0xffffffff


	//   ....[35]....
        /*8cec*/ 	.word	0xffffffff


	//   ....[36]....
        /*8cf0*/ 	.word	0xffffffff


	//   ....[37]....
        /*8cf4*/ 	.word	0xffffffff


	//   ....[38]....
        /*8cf8*/ 	.word	0xffffffff


	//   ....[39]....
        /*8cfc*/ 	.word	0xffffffff


	//   ....[40]....
        /*8d00*/ 	.word	0xffffffff


	//   ....[41]....
        /*8d04*/ 	.word	0xffffffff


	//   ....[42]....
        /*8d08*/ 	.word	0xffffffff


	//   ....[43]....
        /*8d0c*/ 	.word	0xffffffff


	//   ....[44]....
        /*8d10*/ 	.word	0xffffffff


	//   ....[45]....
        /*8d14*/ 	.word	0xffffffff


	//   ....[46]....
        /*8d18*/ 	.word	0xffffffff


	//   ....[47]....
        /*8d1c*/ 	.word	0xffffffff


	//   ....[48]....
        /*8d20*/ 	.word	0xffffffff


	//   ....[49]....
        /*8d24*/ 	.word	0xffffffff


	//   ....[50]....
        /*8d28*/ 	.word	0xffffffff


	//   ....[51]....
        /*8d2c*/ 	.word	0xffffffff


	//   ....[52]....
        /*8d30*/ 	.word	0xffffffff


	//   ....[53]....
        /*8d34*/ 	.word	0xffffffff


	//   ....[54]....
        /*8d38*/ 	.word	0xffffffff


	//   ....[55]....
        /*8d3c*/ 	.word	0xffffffff


	//   ....[56]....
        /*8d40*/ 	.word	0xffffffff


	//   ....[57]....
        /*8d44*/ 	.word	0xffffffff


	//   ....[58]....
        /*8d48*/ 	.word	0xffffffff


	//   ....[59]....
        /*8d4c*/ 	.word	0xffffffff


	//   ....[60]....
        /*8d50*/ 	.word	0xffffffff


	//   ....[61]....
        /*8d54*/ 	.word	0xffffffff


	//   ....[62]....
        /*8d58*/ 	.word	0xffffffff


	//----- nvinfo : EIATTR_COOP_GROUP_INSTR_OFFSETS
	.align		4
.L_39:
        /*8d5c*/ 	.byte	0x04, 0x28
        /*8d5e*/ 	.short	(.L_41 - .L_40)


	//   ....[0]....
.L_40:
        /*8d60*/ 	.word	0x00022430


	//   ....[1]....
        /*8d64*/ 	.word	0x00022450


	//   ....[2]....
        /*8d68*/ 	.word	0x00022470


	//   ....[3]....
        /*8d6c*/ 	.word	0x00022490


	//   ....[4]....
        /*8d70*/ 	.word	0x000224b0


	//   ....[5]....
        /*8d74*/ 	.word	0x000224d0


	//   ....[6]....
        /*8d78*/ 	.word	0x000224f0


	//   ....[7]....
        /*8d7c*/ 	.word	0x00022510


	//   ....[8]....
        /*8d80*/ 	.word	0x00022530


	//   ....[9]....
        /*8d84*/ 	.word	0x00022550


	//   ....[10]....
        /*8d88*/ 	.word	0x000226a0


	//   ....[11]....
        /*8d8c*/ 	.word	0x000226c0


	//   ....[12]....
        /*8d90*/ 	.word	0x000226e0


	//   ....[13]....
        /*8d94*/ 	.word	0x00022700


	//   ....[14]....
        /*8d98*/ 	.word	0x00022720


	//   ....[15]....
        /*8d9c*/ 	.word	0x00022740


	//   ....[16]....
        /*8da0*/ 	.word	0x00022760


	//   ....[17]....
        /*8da4*/ 	.word	0x00022780


	//   ....[18]....
        /*8da8*/ 	.word	0x000228f0


	//   ....[19]....
        /*8dac*/ 	.word	0x00022920


	//   ....[20]....
        /*8db0*/ 	.word	0x00022970


	//   ....[21]....
        /*8db4*/ 	.word	0x000229b0


	//   ....[22]....
        /*8db8*/ 	.word	0x000229f0


	//   ....[23]....
        /*8dbc*/ 	.word	0x00022a10


	//   ....[24]....
        /*8dc0*/ 	.word	0x00022a60


	//   ....[25]....
        /*8dc4*/ 	.word	0x00022a80


	//   ....[26]....
        /*8dc8*/ 	.word	0x00022ac0


	//   ....[27]....
        /*8dcc*/ 	.word	0x00022af0


	//   ....[28]....
        /*8dd0*/ 	.word	0x00022b60


	//   ....[29]....
        /*8dd4*/ 	.word	0x00022bc0


	//   ....[30]....
        /*8dd8*/ 	.word	0x00022c80


	//   ....[31]....
        /*8ddc*/ 	.word	0x00022ca0


	//   ....[32]....
        /*8de0*/ 	.word	0x00022d60


	//   ....[33]....
        /*8de4*/ 	.word	0x00022d80


	//   ....[34]....
        /*8de8*/ 	.word	0x00022dd0


	//   ....[35]....
        /*8dec*/ 	.word	0x00022df0


	//   ....[36]....
        /*8df0*/ 	.word	0x00022ea0


	//   ....[37]....
        /*8df4*/ 	.word	0x00022ec0


	//   ....[38]....
        /*8df8*/ 	.word	0x00022f00


	//   ....[39]....
        /*8dfc*/ 	.word	0x00022f20


	//   ....[40]....
        /*8e00*/ 	.word	0x00022f60


	//   ....[41]....
        /*8e04*/ 	.word	0x00022f80


	//   ....[42]....
        /*8e08*/ 	.word	0x00022fc0


	//   ....[43]....
        /*8e0c*/ 	.word	0x00022fe0


	//   ....[44]....
        /*8e10*/ 	.word	0x00023120


	//   ....[45]....
        /*8e14*/ 	.word	0x00023140


	//   ....[46]....
        /*8e18*/ 	.word	0x000231a0


	//   ....[47]....
        /*8e1c*/ 	.word	0x000231c0


	//   ....[48]....
        /*8e20*/ 	.word	0x000232c0


	//   ....[49]....
        /*8e24*/ 	.word	0x000232e0


	//   ....[50]....
        /*8e28*/ 	.word	0x00023300


	//   ....[51]....
        /*8e2c*/ 	.word	0x00023320


	//   ....[52]....
        /*8e30*/ 	.word	0x00023340


	//   ....[53]....
        /*8e34*/ 	.word	0x00023360


	//   ....[54]....
        /*8e38*/ 	.word	0x00023380


	//   ....[55]....
        /*8e3c*/ 	.word	0x000233a0


	//   ....[56]....
        /*8e40*/ 	.word	0x000233c0


	//   ....[57]....
        /*8e44*/ 	.word	0x000233e0


	//   ....[58]....
        /*8e48*/ 	.word	0x00023400


	//   ....[59]....
        /*8e4c*/ 	.word	0x00023420


	//   ....[60]....
        /*8e50*/ 	.word	0x00023440


	//   ....[61]....
        /*8e54*/ 	.word	0x00023460


	//   ....[62]....
        /*8e58*/ 	.word	0x00023530


	//----- nvinfo : EIATTR_EXIT_INSTR_OFFSETS
	.align		4
.L_41:
        /*8e5c*/ 	.byte	0x04, 0x1c
        /*8e5e*/ 	.short	(.L_43 - .L_42)


	//   ....[0]....
.L_42:
        /*8e60*/ 	.word	0x0002a0c0


	//   ....[1]....
        /*8e64*/ 	.word	0x0002a0f0


	//----- nvinfo : EIATTR_REQNTID
	.align		4
.L_43:
        /*8e68*/ 	.byte	0x04, 0x10
        /*8e6a*/ 	.short	(.L_45 - .L_44)
.L_44:
        /*8e6c*/ 	.word	0x00000020
        /*8e70*/ 	.word	0x00000001
        /*8e74*/ 	.word	0x00000001


	//----- nvinfo : EIATTR_CBANK_PARAM_SIZE
	.align		4
.L_45:
        /*8e78*/ 	.byte	0x03, 0x19
        /*8e7a*/ 	.short	0x0050


	//----- nvinfo : EIATTR_PARAM_CBANK
	.align		4
        /*8e7c*/ 	.byte	0x04, 0x0a
        /*8e7e*/ 	.short	(.L_47 - .L_46)
	.align		4
.L_46:
        /*8e80*/ 	.word	index@(.nv.constant0.matmul_kernel)
        /*8e84*/ 	.short	0x0210
        /*8e86*/ 	.short	0x0050


	//----- nvinfo : EIATTR_SW_WAR
	.align		4
.L_47:
        /*8e88*/ 	.byte	0x04, 0x36
        /*8e8a*/ 	.short	(.L_49 - .L_48)
.L_48:
        /*8e8c*/ 	.word	0x00000008
.L_49:


//--------------------- .nv.callgraph             --------------------------
	.section	.nv.callgraph,"",@"SHT_CUDA_CALLGRAPH"
	.align	4
	.sectionentsize	8
	.align		4
        /*0000*/ 	.word	0x00000000
	.align		4
        /*0004*/ 	.word	0xffffffff
	.align		4
        /*0008*/ 	.word	0x00000000
	.align		4
        /*000c*/ 	.word	0xfffffffe
	.align		4
        /*0010*/ 	.word	0x00000000
	.align		4
        /*0014*/ 	.word	0xfffffffd
	.align		4
        /*0018*/ 	.word	0x00000000
	.align		4
        /*001c*/ 	.word	0xfffffffc


//--------------------- .text.matmul_kernel       --------------------------
	.section	.text.matmul_kernel,"ax",@progbits
	.align	128
        .global         matmul_kernel
        .type           matmul_kernel,@function
        .size           matmul_kernel,(.L_x_3 - matmul_kernel)
        .other          matmul_kernel,@"STO_CUDA_ENTRY STV_DEFAULT"
matmul_kernel:
.text.matmul_kernel:
[----:B------:R-:W0:Y:S08]  /*0000*/  LDC R1, c[0x0][0x28] ;  /* 0x00000a00ff017b82 */ /* 0x000e300000000800 */
[----:B------:R-:W1:Y:S01]  /*0010*/  LDC.64 R52, c[0x0][0x228] ;  /* 0x00008a00ff347b82 */ /* 0x000e620000000a00 */
[----:B------:R-:W2:Y:S01]  /*0020*/  S2R R5, SR_CTAID.X ;  /* 0x0000000000057919 */ /* 0x000ea20000002500 */
[----:B0-----:R-:W-:Y:S01]  /*0030*/  VIADD R1, R1, 0xffffeee8 ;  /* 0xffffeee801017836 */ /* 0x001fe20000000000 */
[----:B------:R-:W-:Y:S01]  /*0040*/  UMOV UR4, 0x400 ;  /* 0x0000040000047882 */ /* 0x000fe20000000000 */
[----:B------:R-:W-:Y:S01]  /*0050*/  ULDC.64 UR8, c[0x0][0x208] ;  /* 0x0000820000087ab9 */ /* 0x000fe20000000a00 */
[----:B------:R-:W0:Y:S01]  /*0060*/  S2R R54, SR_TID.X ;  /* 0x0000000000367919 */ /* 0x000e220000002100 */
[----:B------:R-:W-:-:S02]  /*0070*/  CS2R R44, SRZ ;  /* 0x00000000002c7805 */ /* 0x000fc4000001ff00 */
[----:B------:R-:W-:Y:S01]  /*0080*/  CS2R R46, SRZ ;  /* 0x00000000002e7805 */ /* 0x000fe2000001ff00 */
[----:B------:R-:W3:Y:S01]  /*0090*/  S2UR UR5, SR_CgaCtaId ;  /* 0x00000000000579c3 */ /* 0x000ee20000008800 */
[----:B------:R-:W-:Y:S01]  /*00a0*/  STL [R1+0x50], RZ ;  /* 0x000050ff01007387 */ /* 0x000fe20000100800 */
[----:B------:R-:W-:Y:S02]  /*00b0*/  CS2R R40, SRZ ;  /* 0x0000000000287805 */ /* 0x000fe4000001ff00 */
[----:B------:R-:W-:Y:S02]  /*00c0*/  CS2R R42, SRZ ;  /* 0x00000000002a7805 */ /* 0x000fe4000001ff00 */
[----:B------:R-:W-:Y:S01]  /*00d0*/  CS2R R36, SRZ ;  /* 0x0000000000247805 */ /* 0x000fe2000001ff00 */
[----:B------:R-:W-:Y:S01]  /*00e0*/  STL [R1+0x54], RZ ;  /* 0x000054ff01007387 */ /* 0x000fe20000100800 */
[----:B------:R-:W-:Y:S02]  /*00f0*/  CS2R R38, SRZ ;  /* 0x0000000000267805 */ /* 0x000fe4000001ff00 */
[----:B------:R-:W-:-:S02]  /*0100*/  CS2R R28, SRZ ;  /* 0x00000000001c7805 */ /* 0x000fc4000001ff00 */
[----:B------:R-:W-:Y:S01]  /*0110*/  CS2R R30, SRZ ;  /* 0x00000000001e7805 */ /* 0x000fe2000001ff00 */
[----:B------:R-:W-:Y:S01]  /*0120*/  STL [R1+0x58], RZ ;  /* 0x000058ff01007387 */ /* 0x000fe20000100800 */
[----:B------:R-:W-:Y:S02]  /*0130*/  CS2R R24, SRZ ;  /* 0x0000000000187805 */ /* 0x000fe4000001ff00 */
[----:B------:R-:W-:Y:S02]  /*0140*/  CS2R R26, SRZ ;  /* 0x00000000001a7805 */ /* 0x000fe4000001ff00 */
[----:B------:R-:W-:Y:S01]  /*0150*/  CS2R R32, SRZ ;  /* 0x0000000000207805 */ /* 0x000fe2000001ff00 */
[----:B------:R-:W-:Y:S01]  /*0160*/  STL [R1+0x5c], RZ ;  /* 0x00005cff01007387 */ /* 0x000fe20000100800 */
[----:B------:R-:W-:Y:S02]  /*0170*/  CS2R R34, SRZ ;  /* 0x0000000000227805 */ /* 0x000fe4000001ff00 */
[----:B------:R-:W-:Y:S01]  /*0180*/  CS2R R20, SRZ ;  /* 0x0000000000147805 */ /* 0x000fe2000001ff00 */
[----:B-1----:R-:W-:Y:S01]  /*0190*/  VIADD R0, R53, 0x7f ;  /* 0x0000007f35007836 */ /* 0x002fe20000000000 */
[----:B------:R-:W-:Y:S01]  /*01a0*/  STL [R1+0x130], RZ ;  /* 0x000130ff01007387 */ /* 0x000fe20000100800 */
[----:B------:R-:W-:-:S02]  /*01b0*/  CS2R R22, SRZ ;  /* 0x0000000000167805 */ /* 0x000fc4000001ff00 */
[----:B------:R-:W-:Y:S02]  /*01c0*/  CS2R R12, SRZ ;  /* 0x00000000000c7805 */ /* 0x000fe4000001ff00 */
[----:B------:R-:W-:Y:S02]  /*01d0*/  CS2R R14, SRZ ;  /* 0x00000000000e7805 */ /* 0x000fe4000001ff00 */
[----:B------:R-:W-:Y:S01]  /*01e0*/  SHF.R.S32.HI R3, RZ, 0x1f, R0 ;  /* 0x0000001fff037819 */ /* 0x000fe20000011400 */
[----:B------:R-:W-:Y:S01]  /*01f0*/  STL [R1+0x134], RZ ;  /* 0x000134ff01007387 */ /* 0x000fe20000100800 */
[----:B------:R-:W-:Y:S01]  /*0200*/  CS2R R16, SRZ ;  /* 0x0000000000107805 */ /* 0x000fe2000001ff00 */
[----:B---3--:R-:W-:Y:S01]  /*0210*/  ULEA UR4, UR5, UR4, 0x18 ;  /* 0x0000000405047291 */ /* 0x008fe2000f8ec03f */
[----:B------:R-:W-:Y:S01]  /*0220*/  LEA.HI R3, R3, R0, RZ, 0x7 ;  /* 0x0000000003037211 */ /* 0x000fe200078f38ff */
[----:B------:R-:W-:Y:S01]  /*0230*/  STL [R1+0x138], RZ ;  /* 0x000138ff01007387 */ /* 0x000fe20000100800 */
[----:B--2---:R-:W-:-:S02]  /*0240*/  IABS R8, R5 ;  /* 0x0000000500087213 */ /* 0x004fc40000000000 */
[----:B------:R-:W-:Y:S02]  /*0250*/  CS2R R18, SRZ ;  /* 0x0000000000127805 */ /* 0x000fe4000001ff00 */
[----:B------:R-:W-:Y:S01]  /*0260*/  SHF.R.S32.HI R3, RZ, 0x7, R3 ;  /* 0x00000007ff037819 */ /* 0x000fe20000011403 */
[----:B------:R-:W-:Y:S01]  /*0270*/  STL [R1+0x13c], RZ ;  /* 0x00013cff01007387 */ /* 0x000fe20000100800 */
[----:B0-----:R-:W-:Y:S02]  /*0280*/  LOP3.LUT R54, R54, 0x1f, RZ, 0xc0, !PT ;  /* 0x0000001f36367812 */ /* 0x001fe400078ec0ff */
[----:B------:R-:W-:Y:S02]  /*0290*/  CS2R R48, SRZ ;  /* 0x0000000000307805 */ /* 0x000fe4000001ff00 */
[----:B------:R-:W-:Y:S01]  /*02a0*/  CS2R R50, SRZ ;  /* 0x0000000000327805 */ /* 0x000fe2000001ff00 */
[----:B------:R-:W-:Y:S01]  /*02b0*/  IMAD.SHL.U32 R4, R3, 0x8, RZ ;  /* 0x0000000803047824 */ /* 0x000fe200078e00ff */
[----:B------:R-:W-:Y:S01]  /*02c0*/  STL [R1+0x170], RZ ;  /* 0x000170ff01007387 */ /* 0x000fe20000100800 */
[----:B------:R-:W-:-:S02]  /*02d0*/  CS2R R56, SRZ ;  /* 0x0000000000387805 */ /* 0x000fc4000001ff00 */
[----:B------:R-:W-:Y:S02]  /*02e0*/  CS2R R58, SRZ ;  /* 0x00000000003a7805 */ /* 0x000fe4000001ff00 */
[-C--:B------:R-:W-:Y:S01]  /*02f0*/  IABS R7, R4.reuse ;  /* 0x0000000400077213 */ /* 0x080fe20000000000 */
[----:B------:R-:W-:Y:S01]  /*0300*/  STL [R1+0x174], RZ ;  /* 0x000174ff01007387 */ /* 0x000fe20000100800 */
[----:B------:R-:W-:Y:S02]  /*0310*/  IABS R10, R4 ;  /* 0x00000004000a7213 */ /* 0x000fe40000000000 */
[----:B------:R-:W0:Y:S01]  /*0320*/  I2F.RP R0, R7 ;  /* 0x0000000700007306 */ /* 0x000e220000209400 */
[----:B------:R-:W-:Y:S04]  /*0330*/  STL [R1+0x178], RZ ;  /* 0x000178ff01007387 */ /* 0x000fe80000100800 */
[----:B------:R-:W-:Y:S04]  /*0340*/  STL [R1+0x17c], RZ ;  /* 0x00017cff01007387 */ /* 0x000fe80000100800 */
[----:B------:R-:W-:Y:S04]  /*0350*/  STL [R1+0x180], RZ ;  /* 0x000180ff01007387 */ /* 0x000fe80000100800 */
[----:B------:R-:W-:Y:S01]  /*0360*/  STL [R1+0x184], RZ ;  /* 0x000184ff01007387 */ /* 0x000fe20000100800 */
[----:B0-----:R-:W0:Y:S03]  /*0370*/  MUFU.RCP R0, R0 ;  /* 0x0000000000007308 */ /* 0x001e260000001000 */
[----:B------:R-:W-:Y:S04]  /*0380*/  STL [R1+0x188], RZ ;  /* 0x000188ff01007387 */ /* 0x000fe80000100800 */
[----:B------:R-:W-:Y:S04]  /*0390*/  STL [R1+0x18c], RZ ;  /* 0x00018cff01007387 */ /* 0x000fe80000100800 */
[----:B------:R-:W-:Y:S04]  /*03a0*/  STL [R1+0x190], RZ ;  /* 0x000190ff01007387 */ /* 0x000fe80000100800 */
[----:B------:R-:W-:Y:S01]  /*03b0*/  STL [R1+0x194], RZ ;  /* 0x000194ff01007387 */ /* 0x000fe20000100800 */
[----:B0-----:R-:W-:-:S03]  /*03c0*/  VIADD R2, R0, 0xffffffe ;  /* 0x0ffffffe00027836 */ /* 0x001fc60000000000 */
[----:B------:R-:W-:Y:S01]  /*03d0*/  STL [R1+0x198], RZ ;  /* 0x000198ff01007387 */ /* 0x000fe20000100800 */
[----:B------:R-:W-:Y:S01]  /*03e0*/  IMAD.MOV R0, RZ, RZ, -R10 ;  /* 0x000000ffff007224 */ /* 0x000fe200078e0a0a */
[----:B------:R0:W1:Y:S02]  /*03f0*/  F2I.FTZ.U32.TRUNC.NTZ R3, R2 ;  /* 0x0000000200037305 */ /* 0x000064000021f000 */
[----:B------:R-:W-:Y:S04]  /*0400*/  STL [R1+0x19c], RZ ;  /* 0x00019cff01007387 */ /* 0x000fe80000100800 */
[----:B------:R-:W-:Y:S01]  /*0410*/  STL [R1+0x1a0], RZ ;  /* 0x0001a0ff01007387 */ /* 0x000fe20000100800 */
[----:B0-----:R-:W-:-:S03]  /*0420*/  IMAD.MOV.U32 R2, RZ, RZ, RZ ;  /* 0x000000ffff027224 */ /* 0x001fc600078e00ff */
[----:B------:R-:W-:Y:S04]  /*0430*/  STL [R1+0x1a4], RZ ;  /* 0x0001a4ff01007387 */ /* 0x000fe80000100800 */
[----:B------:R-:W-:Y:S01]  /*0440*/  STL [R1+0x1a8], RZ ;  /* 0x0001a8ff01007387 */ /* 0x000fe20000100800 */
[----:B-1----:R-:W-:-:S03]  /*0450*/  IMAD.MOV R6, RZ, RZ, -R3 ;  /* 0x000000ffff067224 */ /* 0x002fc600078e0a03 */
[----:B------:R-:W-:Y:S01]  /*0460*/  STL [R1+0x1ac], RZ ;  /* 0x0001acff01007387 */ /* 0x000fe20000100800 */
[----:B------:R-:W-:Y:S02]  /*0470*/  IMAD R9, R6, R7, RZ ;  /* 0x0000000706097224 */ /* 0x000fe400078e02ff */
[----:B------:R-:W-:Y:S01]  /*0480*/  IMAD.MOV.U32 R6, RZ, RZ, R8 ;  /* 0x000000ffff067224 */ /* 0x000fe200078e0008 */
[----:B------:R-:W-:Y:S01]  /*0490*/  STL [R1+0x1b0], RZ ;  /* 0x0001b0ff01007387 */ /* 0x000fe20000100800 */
[----:B------:R-:W-:-:S03]  /*04a0*/  IMAD.HI.U32 R3, R3, R9, R2 ;  /* 0x0000000903037227 */ /* 0x000fc600078e0002 */
[----:B------:R-:W-:Y:S03]  /*04b0*/  STL [R1+0x1b4], RZ ;  /* 0x0001b4ff01007387 */ /* 0x000fe60000100800 */
[----:B------:R-:W-:Y:S01]  /*04c0*/  IMAD.HI.U32 R3, R3, R6, RZ ;  /* 0x0000000603037227 */ /* 0x000fe200078e00ff */
[----:B------:R-:W-:Y:S03]  /*04d0*/  STL [R1+0x1b8], RZ ;  /* 0x0001b8ff01007387 */ /* 0x000fe60000100800 */
[----:B------:R-:W-:Y:S01]  /*04e0*/  IMAD R0, R3, R0, R6 ;  /* 0x0000000003007224 */ /* 0x000fe200078e0206 */
[----:B------:R-:W-:Y:S04]  /*04f0*/  STL [R1+0x1bc], RZ ;  /* 0x0001bcff01007387 */ /* 0x000fe80000100800 */
[----:B------:R-:W-:Y:S01]  /*0500*/  ISETP.GT.U32.AND P1, PT, R7, R0, PT ;  /* 0x000000000700720c */ /* 0x000fe20003f24070 */
[----:B------:R-:W-:Y:S04]  /*0510*/  STL [R1+0x210], RZ ;  /* 0x000210ff01007387 */ /* 0x000fe80000100800 */
[----:B------:R-:W-:Y:S04]  /*0520*/  STL [R1+0x214], RZ ;  /* 0x000214ff01007387 */ /* 0x000fe80000100800 */
[----:B------:R-:W-:Y:S04]  /*0530*/  STL [R1+0x218], RZ ;  /* 0x000218ff01007387 */ /* 0x000fe80000100800 */
[----:B------:R-:W-:Y:S01]  /*0540*/  @!P1 IMAD.IADD R0, R0, 0x1, -R7 ;  /* 0x0000000100009824 */ /* 0x000fe200078e0a07 */
[----:B------:R-:W-:Y:S01]  /*0550*/  STL [R1+0x21c], RZ ;  /* 0x00021cff01007387 */ /* 0x000fe20000100800 */
[----:B------:R-:W-:Y:S01]  /*0560*/  @!P1 VIADD R3, R3, 0x1 ;  /* 0x0000000103039836 */ /* 0x000fe20000000000 */
[----:B------:R-:W-:-:S02]  /*0570*/  ISETP.NE.AND P1, PT, R4, RZ, PT ;  /* 0x000000ff0400720c */ /* 0x000fc40003f25270 */
[----:B------:R-:W-:Y:S01]  /*0580*/  ISETP.GE.U32.AND P0, PT, R0, R7, PT ;  /* 0x000000070000720c */ /* 0x000fe20003f06070 */
[----:B------:R-:W-:Y:S01]  /*0590*/  STL [R1+0x220], RZ ;  /* 0x000220ff01007387 */ /* 0x000fe20000100800 */
[----:B------:R-:W-:-:S03]  /*05a0*/  LOP3.LUT R0, R5, R4, RZ, 0x3c, !PT ;  /* 0x0000000405007212 */ /* 0x000fc600078e3cff */
[----:B------:R-:W-:Y:S01]  /*05b0*/  STL [R1+0x224], RZ ;  /* 0x000224ff01007387 */ /* 0x000fe20000100800 */
[----:B------:R-:W-:Y:S01]  /*05c0*/  ISETP.GE.AND P2, PT, R0, RZ, PT ;  /* 0x000000ff0000720c */ /* 0x000fe20003f46270 */
[----:B------:R-:W-:Y:S02]  /*05d0*/  VIADD R0, R52, 0x3f ;  /* 0x0000003f34007836 */ /* 0x000fe40000000000 */
[----:B------:R-:W-:Y:S04]  /*05e0*/  STL [R1+0x228], RZ ;  /* 0x000228ff01007387 */ /* 0x000fe80000100800 */
[----:B------:R-:W-:Y:S01]  /*05f0*/  @P0 VIADD R3, R3, 0x1 ;  /* 0x0000000103030836 */ /* 0x000fe20000000000 */
[----:B------:R-:W-:Y:S03]  /*0600*/  STL [R1+0x22c], RZ ;  /* 0x00022cff01007387 */ /* 0x000fe60000100800 */
[----:B------:R-:W-:Y:S01]  /*0610*/  IMAD.MOV.U32 R2, RZ, RZ, R3 ;  /* 0x000000ffff027224 */ /* 0x000fe200078e0003 */
[----:B------:R-:W-:Y:S01]  /*0620*/  SHF.R.S32.HI R3, RZ, 0x1f, R0 ;  /* 0x0000001fff037819 */ /* 0x000fe20000011400 */
[----:B------:R-:W-:Y:S02]  /*0630*/  STL [R1+0x230], RZ ;  /* 0x000230ff01007387 */ /* 0x000fe40000100800 */
[----:B------:R-:W-:Y:S01]  /*0640*/  @!P2 IMAD.MOV R2, RZ, RZ, -R2 ;  /* 0x000000ffff02a224 */ /* 0x000fe200078e0a02 */
[----:B------:R-:W-:Y:S01]  /*0650*/  @!P1 LOP3.LUT R2, RZ, R4, RZ, 0x33, !PT ;  /* 0x00000004ff029212 */ /* 0x000fe200078e33ff */
[----:B------:R-:W-:Y:S01]  /*0660*/  STL [R1+0x234], RZ ;  /* 0x000234ff01007387 */ /* 0x000fe20000100800 */
[----:B------:R-:W-:-:S03]  /*0670*/  LEA.HI R3, R3, R0, RZ, 0x6 ;  /* 0x0000000003037211 */ /* 0x000fc600078f30ff */
[----:B------:R-:W-:Y:S01]  /*0680*/  IMAD.SHL.U32 R6, R2, 0x8, RZ ;  /* 0x0000000802067824 */ /* 0x000fe200078e00ff */
[----:B------:R-:W-:Y:S01]  /*0690*/  STL [R1+0x238], RZ ;  /* 0x000238ff01007387 */ /* 0x000fe20000100800 */
[----:B------:R-:W-:-:S03]  /*06a0*/  IMAD.MOV R2, RZ, RZ, -R2 ;  /* 0x000000ffff027224 */ /* 0x000fc600078e0a02 */
[----:B------:R-:W-:Y:S01]  /*06b0*/  LEA.HI.SX32 R3, R3, -R6, 0x1a ;  /* 0x8000000603037211 */ /* 0x000fe200078fd2ff */
[----:B------:R-:W-:Y:S01]  /*06c0*/  IMAD R8, R4, R2, R5 ;  /* 0x0000000204087224 */ /* 0x000fe200078e0205 */
[----:B------:R-:W-:Y:S02]  /*06d0*/  STL [R1+0x23c], RZ ;  /* 0x00023cff01007387 */ /* 0x000fe40000100800 */
[----:B------:R-:W-:Y:S02]  /*06e0*/  VIMNMX R9, R3, 0x8, PT ;  /* 0x0000000803097848 */ /* 0x000fe40003fe0100 */
[----:B------:R-:W-:Y:S01]  /*06f0*/  IABS R4, R8 ;  /* 0x0000000800047213 */ /* 0x000fe20000000000 */
[----:B------:R-:W-:Y:S01]  /*0700*/  STL [R1+0x240], RZ ;  /* 0x000240ff01007387 */ /* 0x000fe20000100800 */
[----:B------:R-:W-:-:S03]  /*0710*/  IABS R7, R9 ;  /* 0x0000000900077213 */ /* 0x000fc60000000000 */
[----:B------:R-:W-:Y:S01]  /*0720*/  STL [R1+0x244], RZ ;  /* 0x000244ff01007387 */ /* 0x000fe20000100800 */
[----:B------:R-:W0:Y:S03]  /*0730*/  I2F.RP R0, R7 ;  /* 0x0000000700007306 */ /* 0x000e260000209400 */
        /* <DEDUP_REMOVED lines=9> */
[----:B------:R-:W-:Y:S04]  /*07d0*/  STL [R1+0x264], RZ ;  /* 0x000264ff01007387 */ /* 0x000fe80000100800 */
[----:B------:R-:W-:Y:S01]  /*07e0*/  STL [R1+0x268], RZ ;  /* 0x000268ff01007387 */ /* 0x000fe20000100800 */
[----:B------:R-:W0:Y:S03]  /*07f0*/  F2I.FTZ.U32.TRUNC.NTZ R3, R3 ;  /* 0x0000000300037305 */ /* 0x000e26000021f000 */
[----:B------:R-:W-:Y:S04]  /*0800*/  STL [R1+0x26c], RZ ;  /* 0x00026cff01007387 */ /* 0x000fe80000100800 */
[----:B------:R-:W-:Y:S04]  /*0810*/  STL [R1+0x320], RZ ;  /* 0x000320ff01007387 */ /* 0x000fe80000100800 */
[----:B------:R-:W-:Y:S01]  /*0820*/  STL [R1+0x324], RZ ;  /* 0x000324ff01007387 */ /* 0x000fe20000100800 */
[----:B0-----:R-:W-:-:S03]  /*0830*/  IMAD.MOV R10, RZ, RZ, -R3 ;  /* 0x000000ffff0a7224 */ /* 0x001fc600078e0a03 */
[----:B------:R-:W-:Y:S01]  /*0840*/  STL [R1+0x328], RZ ;  /* 0x000328ff01007387 */ /* 0x000fe20000100800 */
[----:B------:R-:W-:Y:S01]  /*0850*/  IMAD.MOV.U32 R2, RZ, RZ, R10 ;  /* 0x000000ffff027224 */ /* 0x000fe200078e000a */
[----:B------:R-:W-:Y:S02]  /*0860*/  IABS R10, R9 ;  /* 0x00000009000a7213 */ /* 0x000fe40000000000 */
[----:B------:R-:W-:Y:S01]  /*0870*/  STL [R1+0x32c], RZ ;  /* 0x00032cff01007387 */ /* 0x000fe20000100800 */
[----:B------:R-:W-:Y:S02]  /*0880*/  IMAD R5, R2, R7, RZ ;  /* 0x0000000702057224 */ /* 0x000fe400078e02ff */
[----:B------:R-:W-:Y:S01]  /*0890*/  IMAD.MOV.U32 R2, RZ, RZ, RZ ;  /* 0x000000ffff027224 */ /* 0x000fe200078e00ff */
[----:B------:R-:W-:Y:S01]  /*08a0*/  STL [R1+0x3e0], RZ ;  /* 0x0003e0ff01007387 */ /* 0x000fe20000100800 */
[----:B------:R-:W-:Y:S01]  /*08b0*/  IMAD.MOV R0, RZ, RZ, -R10 ;  /* 0x000000ffff007224 */ /* 0x000fe200078e0a0a */
[----:B------:R-:W-:Y:S01]  /*08c0*/  CS2R R10, SRZ ;  /* 0x00000000000a7805 */ /* 0x000fe2000001ff00 */
[----:B------:R-:W-:Y:S01]  /*08d0*/  IMAD.HI.U32 R2, R3, R5, R2 ;  /* 0x0000000503027227 */ /* 0x000fe200078e0002 */
[----:B------:R-:W-:Y:S04]  /*08e0*/  STL [R1+0x3e4], RZ ;  /* 0x0003e4ff01007387 */ /* 0x000fe80000100800 */
[----:B------:R-:W-:Y:S01]  /*08f0*/  STL [R1+0x3e8], RZ ;  /* 0x0003e8ff01007387 */ /* 0x000fe20000100800 */
[----:B------:R-:W-:-:S02]  /*0900*/  IMAD.HI.U32 R3, R2, R4, RZ ;  /* 0x0000000402037227 */ /* 0x000fc400078e00ff */
[----:B------:R-:W0:Y:S01]  /*0910*/  LDC R2, c[0x0][0x230] ;  /* 0x00008c00ff027b82 */ /* 0x000e220000000800 */
[----:B------:R-:W-:Y:S01]  /*0920*/  STL [R1+0x3ec], RZ ;  /* 0x0003ecff01007387 */ /* 0x000fe20000100800 */
[----:B------:R-:W-:Y:S01]  /*0930*/  IMAD R0, R3, R0, R4 ;  /* 0x0000000003007224 */ /* 0x000fe200078e0204 */
[----:B------:R-:W-:Y:S02]  /*0940*/  CS2R R4, SRZ ;  /* 0x0000000000047805 */ /* 0x000fe4000001ff00 */
[----:B------:R-:W-:Y:S02]  /*0950*/  STL [R1+0x3f0], RZ ;  /* 0x0003f0ff01007387 */ /* 0x000fe40000100800 */
[----:B------:R-:W-:Y:S02]  /*0960*/  ISETP.GT.U32.AND P1, PT, R7, R0, PT ;  /* 0x000000000700720c */ /* 0x000fe40003f24070 */
[----:B------:R-:W-:Y:S04]  /*0970*/  STL [R1+0x3f4], RZ ;  /* 0x0003f4ff01007387 */ /* 0x000fe80000100800 */
[----:B------:R-:W-:Y:S04]  /*0980*/  STL [R1+0x3f8], RZ ;  /* 0x0003f8ff01007387 */ /* 0x000fe80000100800 */
[----:B------:R-:W-:Y:S03]  /*0990*/  STL [R1+0x3fc], RZ ;  /* 0x0003fcff01007387 */ /* 0x000fe60000100800 */
[----:B------:R-:W-:Y:S01]  /*09a0*/  @!P1 IMAD.IADD R0, R0, 0x1, -R7 ;  /* 0x0000000100009824 */ /* 0x000fe200078e0a07 */
[----:B------:R-:W-:Y:S01]  /*09b0*/  STL [R1+0x400], RZ ;  /* 0x000400ff01007387 */ /* 0x000fe20000100800 */
[----:B------:R-:W-:Y:S01]  /*09c0*/  @!P1 VIADD R3, R3, 0x1 ;  /* 0x0000000103039836 */ /* 0x000fe20000000000 */
[----:B------:R-:W-:Y:S01]  /*09d0*/  ISETP.NE.AND P1, PT, R9, RZ, PT ;  /* 0x000000ff0900720c */ /* 0x000fe20003f25270 */
[----:B0-----:R-:W-:Y:S01]  /*09e0*/  VIADD R2, R2, 0x1f ;  /* 0x0000001f02027836 */ /* 0x001fe20000000000 */
[----:B------:R-:W-:Y:S01]  /*09f0*/  ISETP.GE.U32.AND P0, PT, R0, R7, PT ;  /* 0x000000070000720c */ /* 0x000fe20003f06070 */
[----:B------:R-:W-:Y:S01]  /*0a00*/  STL [R1+0x404], RZ ;  /* 0x000404ff01007387 */ /* 0x000fe20000100800 */
[----:B------:R-:W-:-:S03]  /*0a10*/  LOP3.LUT R0, R8, R9, RZ, 0x3c, !PT ;  /* 0x0000000908007212 */ /* 0x000fc600078e3cff */
[----:B------:R-:W-:Y:S01]  /*0a20*/  STL [R1+0x408], RZ ;  /* 0x000408ff01007387 */ /* 0x000fe20000100800 */
[----:B------:R-:W-:-:S03]  /*0a30*/  ISETP.GE.AND P2, PT, R0, RZ, PT ;  /* 0x000000ff0000720c */ /* 0x000fc60003f46270 */
[----:B------:R-:W-:Y:S04]  /*0a40*/  STL [R1+0x40c], RZ ;  /* 0x00040cff01007387 */ /* 0x000fe80000100800 */
[----:B------:R-:W-:Y:S01]  /*0a50*/  @P0 VIADD R3, R3, 0x1 ;  /* 0x0000000103030836 */ /* 0x000fe20000000000 */
[----:B------:R-:W-:Y:S01]  /*0a60*/  STL [R1+0x420], RZ ;  /* 0x000420ff01007387 */ /* 0x000fe20000100800 */
[----:B------:R-:W-:-:S03]  /*0a70*/  ISETP.GE.AND P0, PT, R2, 0x20, PT ;  /* 0x000000200200780c */ /* 0x000fc60003f06270 */
[----:B------:R-:W-:Y:S01]  /*0a80*/  STL [R1+0x424], RZ ;  /* 0x000424ff01007387 */ /* 0x000fe20000100800 */
[----:B------:R-:W-:Y:S01]  /*0a90*/  @!P2 IMAD.MOV R3, RZ, RZ, -R3 ;  /* 0x000000ffff03a224 */ /* 0x000fe200078e0a03 */
[----:B------:R-:W-:Y:S02]  /*0aa0*/  @!P1 LOP3.LUT R3, RZ, R9, RZ, 0x33, !PT ;  /* 0x00000009ff039212 */ /* 0x000fe400078e33ff */
[----:B------:R-:W-:Y:S03]  /*0ab0*/  STL [R1+0x428], RZ ;  /* 0x000428ff01007387 */ /* 0x000fe60000100800 */
[----:B------:R-:W-:Y:S01]  /*0ac0*/  IMAD.MOV R0, RZ, RZ, -R3 ;  /* 0x000000ffff007224 */ /* 0x000fe200078e0a03 */
[----:B------:R-:W-:Y:S01]  /*0ad0*/  STL [R1+0x42c], RZ ;  /* 0x00042cff01007387 */ /* 0x000fe20000100800 */
[----:B------:R-:W-:Y:S02]  /*0ae0*/  IMAD.SHL.U32 R3, R3, 0x80, RZ ;  /* 0x0000008003037824 */ /* 0x000fe400078e00ff */
[----:B------:R-:W-:Y:S01]  /*0af0*/  IMAD R0, R9, R0, R8 ;  /* 0x0000000009007224 */ /* 0x000fe200078e0208 */
[----:B------:R-:W-:Y:S01]  /*0b00*/  STL [R1+0x430], RZ ;  /* 0x000430ff01007387 */ /* 0x000fe20000100800 */
[C---:B------:R-:W-:Y:S01]  /*0b10*/  VIADD R60, R3.reuse, 0x1 ;  /* 0x00000001033c7836 */ /* 0x040fe20000000000 */
[----:B------:R-:W-:Y:S01]  /*0b20*/  CS2R R8, SRZ ;  /* 0x0000000000087805 */ /* 0x000fe2000001ff00 */
[C---:B------:R-:W-:Y:S01]  /*0b30*/  VIADD R55, R3.reuse, 0x2 ;  /* 0x0000000203377836 */ /* 0x040fe20000000000 */
[----:B------:R-:W-:Y:S01]  /*0b40*/  STL [R1+0x434], RZ ;  /* 0x000434ff01007387 */ /* 0x000fe20000100800 */
[----:B------:R-:W-:-:S02]  /*0b50*/  VIADD R2, R3, 0x3 ;  /* 0x0000000303027836 */ /* 0x000fc40000000000 */
[----:B------:R-:W-:Y:S01]  /*0b60*/  IMAD.IADD R0, R6, 0x1, R0 ;  /* 0x0000000106007824 */ /* 0x000fe200078e0200 */
[----:B------:R-:W-:Y:S01]  /*0b70*/  STL [R1+0x438], RZ ;  /* 0x000438ff01007387 */ /* 0x000fe20000100800 */
[----:B------:R-:W-:Y:S01]  /*0b80*/  CS2R R6, SRZ ;  /* 0x0000000000067805 */ /* 0x000fe2000001ff00 */
[C---:B------:R-:W-:Y:S02]  /*0b90*/  VIADD R61, R3.reuse, 0x7c ;  /* 0x0000007c033d7836 */ /* 0x040fe40000000000 */
[----:B------:R-:W-:Y:S01]  /*0ba0*/  STL [R1+0x43c], RZ ;  /* 0x00043cff01007387 */ /* 0x000fe20000100800 */
[----:B------:R-:W-:Y:S02]  /*0bb0*/  IMAD R0, R0, 0x40, R54 ;  /* 0x0000004000007824 */ /* 0x000fe400078e0236 */
[C---:B------:R-:W-:Y:S01]  /*0bc0*/  VIADD R54, R3.reuse, 0x6e ;  /* 0x0000006e03367836 */ /* 0x040fe20000000000 */
[----:B------:R0:W-:Y:S01]  /*0bd0*/  STL [R1+0x31c], R60 ;  /* 0x00031c3c01007387 */ /* 0x0001e20000100800 */
[----:B------:R-:W-:-:S03]  /*0be0*/  VIADD R54, R3, 0x71 ;  /* 0x0000007103367836 */ /* 0x000fc60000000000 */
[----:B------:R1:W-:Y:S04]  /*0bf0*/  STL [R1+0x318], R55 ;  /* 0x0003183701007387 */ /* 0x0003e80000100800 */
[----:B------:R2:W-:Y:S01]  /*0c00*/  STL [R1+0x314], R2 ;  /* 0x0003140201007387 */ /* 0x0005e20000100800 */
[C---:B0-----:R-:W-:Y:S02]  /*0c10*/  VIADD R60, R3.reuse, 0x4 ;  /* 0x00000004033c7836 */ /* 0x041fe40000000000 */
[----:B-1----:R-:W-:-:S03]  /*0c20*/  VIADD R55, R3, 0x5 ;  /* 0x0000000503377836 */ /* 0x002fc60000000000 */
[----:B------:R0:W-:Y:S01]  /*0c30*/  STL [R1+0x310], R60 ;  /* 0x0003103c01007387 */ /* 0x0001e20000100800 */
[----:B--2---:R-:W-:-:S03]  /*0c40*/  VIADD R2, R3, 0x6 ;  /* 0x0000000603027836 */ /* 0x004fc60000000000 */
        /* <DEDUP_REMOVED lines=125> */
[C---:B------:R-:W-:Y:S02]  /*1420*/  VIADD R55, R3.reuse, 0x47 ;  /* 0x0000004703377836 */ /* 0x040fe40000000000 */
[C---:B------:R-:W-:Y:S02]  /*1430*/  VIADD R55, R3.reuse, 0x4a ;  /* 0x0000004a03377836 */ /* 0x040fe40000000000 */
[C---:B------:R-:W-:Y:S02]  /*1440*/  VIADD R55, R3.reuse, 0x4d ;  /* 0x0000004d03377836 */ /* 0x040fe40000000000 */
[C---:B------:R-:W-:Y:S02]  /*1450*/  VIADD R55, R3.reuse, 0x50 ;  /* 0x0000005003377836 */ /* 0x040fe40000000000 */
[C---:B--2---:R-:W-:Y:S02]  /*1460*/  VIADD R2, R3.reuse, 0x45 ;  /* 0x0000004503027836 */ /* 0x044fe40000000000 */
[----:B0-----:R-:W-:-:S02]  /*1470*/  VIADD R60, R3, 0x46 ;  /* 0x00000046033c7836 */ /* 0x001fc40000000000 */
[C---:B------:R-:W-:Y:S02]  /*1480*/  VIADD R2, R3.reuse, 0x48 ;  /* 0x0000004803027836 */ /* 0x040fe40000000000 */
[C---:B------:R-:W-:Y:S01]  /*1490*/  VIADD R2, R3.reuse, 0x4b ;  /* 0x0000004b03027836 */ /* 0x040fe20000000000 */
[----:B------:R0:W-:Y:S01]  /*14a0*/  STL [R1+0xec], R60 ;  /* 0x0000ec3c01007387 */ /* 0x0001e20000100800 */
[C---:B------:R-:W-:Y:S02]  /*14b0*/  VIADD R2, R3.reuse, 0x4e ;  /* 0x0000004e03027836 */ /* 0x040fe40000000000 */
[C---:B------:R-:W-:Y:S02]  /*14c0*/  VIADD R2, R3.reuse, 0x51 ;  /* 0x0000005103027836 */ /* 0x040fe40000000000 */
[C---:B------:R-:W-:Y:S02]  /*14d0*/  VIADD R2, R3.reuse, 0x54 ;  /* 0x0000005403027836 */ /* 0x040fe40000000000 */
[----:B0-----:R-:W-:-:S05]  /*14e0*/  VIADD R60, R3, 0x49 ;  /* 0x00000049033c7836 */ /* 0x001fca0000000000 */
[----:B------:R0:W-:Y:S02]  /*14f0*/  STL [R1+0xd8], R60 ;  /* 0x0000d83c01007387 */ /* 0x0001e40000100800 */
[C---:B0-----:R-:W-:Y:S02]  /*1500*/  VIADD R60, R3.reuse, 0x4c ;  /* 0x0000004c033c7836 */ /* 0x041fe40000000000 */
[----:B------:R-:W-:-:S05]  /*1510*/  VIADD R60, R3, 0x4f ;  /* 0x0000004f033c7836 */ /* 0x000fca0000000000 */
[----:B------:R0:W-:Y:S04]  /*1520*/  STL [R1+0xc0], R60 ;  /* 0x0000c03c01007387 */ /* 0x0001e80000100800 */
[----:B------:R1:W-:Y:S01]  /*1530*/  STL [R1+0xbc], R55 ;  /* 0x0000bc3701007387 */ /* 0x0003e20000100800 */
[C---:B0-----:R-:W-:Y:S02]  /*1540*/  VIADD R60, R3.reuse, 0x52 ;  /* 0x00000052033c7836 */ /* 0x041fe40000000000 */
[----:B-1----:R-:W-:-:S03]  /*1550*/  VIADD R55, R3, 0x53 ;  /* 0x0000005303377836 */ /* 0x002fc60000000000 */
[----:B------:R0:W-:Y:S01]  /*1560*/  STL [R1+0xb4], R60 ;  /* 0x0000b43c01007387 */ /* 0x0001e20000100800 */
[----:B------:R-:W-:-:S03]  /*1570*/  VIADD R55, R3, 0x56 ;  /* 0x0000005603377836 */ /* 0x000fc60000000000 */
[----:B------:R1:W-:Y:S04]  /*1580*/  STL [R1+0xac], R2 ;  /* 0x0000ac0201007387 */ /* 0x0003e80000100800 */
[----:B------:R2:W-:Y:S01]  /*1590*/  STL [R1+0xa4], R55 ;  /* 0x0000a43701007387 */ /* 0x0005e20000100800 */
[C---:B0-----:R-:W-:Y:S02]  /*15a0*/  VIADD R60, R3.reuse, 0x55 ;  /* 0x00000055033c7836 */ /* 0x041fe40000000000 */
[C---:B------:R-:W-:Y:S02]  /*15b0*/  VIADD R60, R3.reuse, 0x58 ;  /* 0x00000058033c7836 */ /* 0x040fe40000000000 */
[C---:B-1----:R-:W-:Y:S02]  /*15c0*/  VIADD R2, R3.reuse, 0x57 ;  /* 0x0000005703027836 */ /* 0x042fe40000000000 */
[----:B------:R-:W-:-:S02]  /*15d0*/  VIADD R60, R3, 0x5b ;  /* 0x0000005b033c7836 */ /* 0x000fc40000000000 */
[C---:B--2---:R-:W-:Y:S01]  /*15e0*/  VIADD R55, R3.reuse, 0x59 ;  /* 0x0000005903377836 */ /* 0x044fe20000000000 */
[----:B------:R0:W-:Y:S04]  /*15f0*/  STL [R1+0xa0], R2 ;  /* 0x0000a00201007387 */ /* 0x0001e80000100800 */
[----:B------:R1:W-:Y:S01]  /*1600*/  STL [R1+0x98], R55 ;  /* 0x0000983701007387 */ /* 0x0003e20000100800 */
[C---:B0-----:R-:W-:Y:S02]  /*1610*/  VIADD R2, R3.reuse, 0x5a ;  /* 0x0000005a03027836 */ /* 0x041fe40000000000 */
[----:B-1----:R-:W-:-:S03]  /*1620*/  VIADD R55, R3, 0x5c ;  /* 0x0000005c03377836 */ /* 0x002fc60000000000 */
[----:B------:R0:W-:Y:S01]  /*1630*/  STL [R1+0x94], R2 ;  /* 0x0000940201007387 */ /* 0x0001e20000100800 */
[----:B------:R-:W-:-:S03]  /*1640*/  VIADD R55, R3, 0x5f ;  /* 0x0000005f03377836 */ /* 0x000fc60000000000 */
[----:B------:R-:W-:Y:S04]  /*1650*/  STL [R1+0x90], R60 ;  /* 0x0000903c01007387 */ /* 0x000fe80000100800 */
[----:B------:R1:W-:Y:S01]  /*1660*/  STL [R1+0x80], R55 ;  /* 0x0000803701007387 */ /* 0x0003e20000100800 */
[C---:B0-----:R-:W-:Y:S02]  /*1670*/  VIADD R2, R3.reuse, 0x5d ;  /* 0x0000005d03027836 */ /* 0x041fe40000000000 */
[C---:B------:R-:W-:Y:S02]  /*1680*/  VIADD R2, R3.reuse, 0x60 ;  /* 0x0000006003027836 */ /* 0x040fe40000000000 */
[C---:B------:R-:W-:Y:S02]  /*1690*/  VIADD R2, R3.reuse, 0x63 ;  /* 0x0000006303027836 */ /* 0x040fe40000000000 */
[----:B------:R-:W-:-:S02]  /*16a0*/  VIADD R2, R3, 0x66 ;  /* 0x0000006603027836 */ /* 0x000fc40000000000 */
[C---:B-1----:R-:W-:Y:S02]  /*16b0*/  VIADD R55, R3.reuse, 0x62 ;  /* 0x0000006203377836 */ /* 0x042fe40000000000 */
[C---:B------:R-:W-:Y:S02]  /*16c0*/  VIADD R55, R3.reuse, 0x65 ;  /* 0x0000006503377836 */ /* 0x040fe40000000000 */
[C---:B------:R-:W-:Y:S02]  /*16d0*/  VIADD R60, R3.reuse, 0x5e ;  /* 0x0000005e033c7836 */ /* 0x040fe40000000000 */
[C---:B------:R-:W-:Y:S01]  /*16e0*/  VIADD R60, R3.reuse, 0x61 ;  /* 0x00000061033c7836 */ /* 0x040fe20000000000 */
[----:B------:R0:W-:Y:S01]  /*16f0*/  STL [R1+0x68], R55 ;  /* 0x0000683701007387 */ /* 0x0001e20000100800 */
[C---:B------:R-:W-:Y:S02]  /*1700*/  VIADD R60, R3.reuse, 0x64 ;  /* 0x00000064033c7836 */ /* 0x040fe40000000000 */
[C---:B------:R-:W-:Y:S01]  /*1710*/  VIADD R60, R3.reuse, 0x67 ;  /* 0x00000067033c7836 */ /* 0x040fe20000000000 */
[----:B------:R1:W-:Y:S01]  /*1720*/  STL [R1+0x64], R2 ;  /* 0x0000640201007387 */ /* 0x0003e20000100800 */
[----:B------:R-:W-:-:S02]  /*1730*/  VIADD R60, R3, 0x6a ;  /* 0x0000006a033c7836 */ /* 0x000fc40000000000 */
[C---:B------:R-:W-:Y:S02]  /*1740*/  VIADD R60, R3.reuse, 0x7d ;  /* 0x0000007d033c7836 */ /* 0x040fe40000000000 */
[C---:B0-----:R-:W-:Y:S02]  /*1750*/  VIADD R55, R3.reuse, 0x68 ;  /* 0x0000006803377836 */ /* 0x041fe40000000000 */
[C---:B------:R-:W-:Y:S02]  /*1760*/  VIADD R55, R3.reuse, 0x6b ;  /* 0x0000006b03377836 */ /* 0x040fe40000000000 */
[C---:B-1----:R-:W-:Y:S02]  /*1770*/  VIADD R2, R3.reuse, 0x69 ;  /* 0x0000006903027836 */ /* 0x042fe40000000000 */
[C---:B------:R-:W-:Y:S02]  /*1780*/  VIADD R55, R3.reuse, 0x6d ;  /* 0x0000006d03377836 */ /* 0x040fe40000000000 */
[C---:B------:R-:W-:Y:S01]  /*1790*/  VIADD R55, R3.reuse, 0x70 ;  /* 0x0000007003377836 */ /* 0x040fe20000000000 */
[----:B------:R0:W-:Y:S04]  /*17a0*/  STL [R1+0x48], R2 ;  /* 0x0000480201007387 */ /* 0x0001e80000100800 */
[----:B------:R-:W-:Y:S01]  /*17b0*/  STL [R1+0x468], R0 ;  /* 0x0004680001007387 */ /* 0x000fe20000100800 */
[----:B0-----:R-:W-:-:S02]  /*17c0*/  VIADD R2, R3, 0x6c ;  /* 0x0000006c03027836 */ /* 0x001fc40000000000 */
[----:B------:R-:W-:-:S05]  /*17d0*/  VIADD R2, R3, 0x6f ;  /* 0x0000006f03027836 */ /* 0x000fca0000000000 */
[----:B------:R0:W-:Y:S04]  /*17e0*/  STL [R1+0x30], R2 ;  /* 0x0000300201007387 */ /* 0x0001e80000100800 */
[----:B------:R1:W-:Y:S04]  /*17f0*/  STL [R1+0x2c], R55 ;  /* 0x00002c3701007387 */ /* 0x0003e80000100800 */
[----:B------:R2:W-:Y:S01]  /*1800*/  STL [R1+0x28], R54 ;  /* 0x0000283601007387 */ /* 0x0005e20000100800 */
[C---:B0-----:R-:W-:Y:S02]  /*1810*/  VIADD R2, R3.reuse, 0x72 ;  /* 0x0000007203027836 */ /* 0x041fe40000000000 */
[----:B-1----:R-:W-:-:S03]  /*1820*/  VIADD R55, R3, 0x73 ;  /* 0x0000007303377836 */ /* 0x002fc60000000000 */
[----:B------:R0:W-:Y:S01]  /*1830*/  STL [R1+0x24], R2 ;  /* 0x0000240201007387 */ /* 0x0001e20000100800 */
[----:B--2---:R-:W-:-:S03]  /*1840*/  VIADD R54, R3, 0x74 ;  /* 0x0000007403367836 */ /* 0x004fc60000000000 */
[----:B------:R1:W-:Y:S01]  /*1850*/  STL [R1+0x20], R55 ;  /* 0x0000203701007387 */ /* 0x0003e20000100800 */
[C---:B------:R-:W-:Y:S02]  /*1860*/  VIADD R54, R3.reuse, 0x77 ;  /* 0x0000007703367836 */ /* 0x040fe40000000000 */
[C---:B------:R-:W-:Y:S02]  /*1870*/  VIADD R54, R3.reuse, 0x7a ;  /* 0x0000007a03367836 */ /* 0x040fe40000000000 */
[----:B------:R-:W-:Y:S02]  /*1880*/  VIADD R54, R0, 0x20 ;  /* 0x0000002000367836 */ /* 0x000fe40000000000 */
[C---:B0-----:R-:W-:Y:S02]  /*1890*/  VIADD R2, R3.reuse, 0x75 ;  /* 0x0000007503027836 */ /* 0x041fe40000000000 */
[C---:B------:R-:W-:Y:S01]  /*18a0*/  VIADD R2, R3.reuse, 0x78 ;  /* 0x0000007803027836 */ /* 0x040fe20000000000 */
[----:B------:R0:W-:Y:S01]  /*18b0*/  STL [R1+0x46c], R54 ;  /* 0x00046c3601007387 */ /* 0x0001e20000100800 */
[----:B-1----:R-:W-:-:S02]  /*18c0*/  VIADD R55, R3, 0x76 ;  /* 0x0000007603377836 */ /* 0x002fc40000000000 */
[C---:B------:R-:W-:Y:S02]  /*18d0*/  VIADD R55, R3.reuse, 0x79 ;  /* 0x0000007903377836 */ /* 0x040fe40000000000 */
[C---:B------:R-:W-:Y:S02]  /*18e0*/  VIADD R2, R3.reuse, 0x7b ;  /* 0x0000007b03027836 */ /* 0x040fe40000000000 */
[C---:B------:R-:W-:Y:S02]  /*18f0*/  VIADD R55, R3.reuse, 0x7e ;  /* 0x0000007e03377836 */ /* 0x040fe40000000000 */
[----:B------:R-:W-:Y:S01]  /*1900*/  VIADD R2, R3, 0x7f ;  /* 0x0000007f03027836 */ /* 0x000fe20000000000 */
[----:B0-----:R-:W-:Y:S06]  /*1910*/  @!P0 BRA `(.L_x_0) ;  /* 0x0000020800488947 */ /* 0x001fec0003800000 */
[----:B------:R-:W-:Y:S01]  /*1920*/  IMAD.MOV.U32 R58, RZ, RZ, R0 ;  /* 0x000000ffff3a7224 */ /* 0x000fe200078e0000 */
[----:B------:R-:W-:Y:S01]  /*1930*/  IABS R0, R53 ;  /* 0x0000003500007213 */ /* 0x000fe20000000000 */
[----:B------:R-:W-:Y:S01]  /*1940*/  IMAD.MOV.U32 R59, RZ, RZ, R54 ;  /* 0x000000ffff3b7224 */ /* 0x000fe200078e0036 */
[----:B------:R-:W-:Y:S01]  /*1950*/  IABS R8, R52 ;  /* 0x0000003400087213 */ /* 0x000fe20000000000 */
[----:B------:R-:W-:Y:S01]  /*1960*/  IMAD.MOV.U32 R6, RZ, RZ, RZ ;  /* 0x000000ffff067224 */ /* 0x000fe200078e00ff */
[----:B------:R-:W0:Y:S01]  /*1970*/  I2F.RP R5, R0 ;  /* 0x0000000000057306 */ /* 0x000e220000209400 */
[----:B------:R-:W-:Y:S01]  /*1980*/  IABS R9, R3 ;  /* 0x0000000300097213 */ /* 0x000fe20000000000 */
[C---:B------:R-:W-:Y:S01]  /*1990*/  VIADD R40, R3.reuse, 0x7b ;  /* 0x0000007b03287836 */ /* 0x040fe20000000000 */
[----:B------:R-:W-:Y:S01]  /*19a0*/  IABS R11, R59 ;  /* 0x0000003b000b7213 */ /* 0x000fe20000000000 */
[C---:B------:R-:W-:Y:S01]  /*19b0*/  VIADD R56, R3.reuse, 0x76 ;  /* 0x0000007603387836 */ /* 0x040fe20000000000 */
[----:B------:R-:W-:Y:S01]  /*19c0*/  ISETP.GE.AND P5, PT, R2, RZ, PT ;  /* 0x000000ff0200720c */ /* 0x000fe20003fa6270 */
[----:B------:R-:W-:Y:S01]  /*19d0*/  VIADD R57, R3, 0x77 ;  /* 0x0000007703397836 */ /* 0x000fe20000000000 */
[----:B------:R-:W-:Y:S01]  /*19e0*/  ISETP.GE.AND P6, PT, R59, RZ, PT ;  /* 0x000000ff3b00720c */ /* 0x000fe20003fc6270 */
[----:B------:R-:W1:Y:S01]  /*19f0*/  I2F.RP R4, R8 ;  /* 0x0000000800047306 */ /* 0x000e620000209400 */
[----:B------:R-:W-:Y:S01]  /*1a00*/  VIADD R59, R3, 0x78 ;  /* 0x00000078033b7836 */ /* 0x000fe20000000000 */
[----:B------:R-:W-:Y:S01]  /*1a10*/  ISETP.GE.AND P4, PT, R55, RZ, PT ;  /* 0x000000ff3700720c */ /* 0x000fe20003f86270 */
[C---:B------:R-:W-:Y:S01]  /*1a20*/  VIADD R41, R3.reuse, 0x7a ;  /* 0x0000007a03297836 */ /* 0x040fe20000000000 */
[----:B------:R-:W-:Y:S01]  /*1a30*/  ULDC UR5, c[0x0][0x23c] ;  /* 0x00008f0000057ab9 */ /* 0x000fe20000000800 */
[----:B------:R-:W-:Y:S01]  /*1a40*/  IMAD.MOV.U32 R36, RZ, RZ, R59 ;  /* 0x000000ffff247224 */ /* 0x000fe200078e003b */
[----:B------:R-:W-:Y:S01]  /*1a50*/  ULDC.64 UR6, c[0x0][0x218] ;  /* 0x0000860000067ab9 */ /* 0x000fe20000000a00 */
[C---:B------:R-:W-:Y:S01]  /*1a60*/  VIADD R59, R3.reuse, 0x6b ;  /* 0x0000006b033b7836 */ /* 0x040fe20000000000 */
[----:B0-----:R-:W0:Y:S01]  /*1a70*/  MUFU.RCP R5, R5 ;  /* 0x0000000500057308 */ /* 0x001e220000001000 */
[----:B------:R-:W-:Y:S01]  /*1a80*/  IMAD.MOV.U32 R37, RZ, RZ, R56 ;  /* 0x000000ffff257224 */ /* 0x000fe200078e0038 */
[----:B------:R-:W-:Y:S01]  /*1a90*/  ULDC UR10, c[0x0][0x234] ;  /* 0x00008d00000a7ab9 */ /* 0x000fe20000000800 */
[----:B------:R-:W-:Y:S01]  /*1aa0*/  IMAD.MOV.U32 R33, RZ, RZ, R59 ;  /* 0x000000ffff217224 */ /* 0x000fe200078e003b */
[----:B------:R-:W-:Y:S01]  /*1ab0*/  ULDC.64 UR12, c[0x0][0x210] ;  /* 0x00008400000c7ab9 */ /* 0x000fe20000000a00 */
[----:B------:R-:W-:-:S02]  /*1ac0*/  VIADD R59, R3, 0x47 ;  /* 0x00000047033b7836 */ /* 0x000fc40000000000 */
[----:B------:R-:W-:Y:S01]  /*1ad0*/  IMAD.MOV.U32 R42, RZ, RZ, R57 ;  /* 0x000000ffff2a7224 */ /* 0x000fe200078e0039 */
[----:B-1----:R-:W1:Y:S01]  /*1ae0*/  MUFU.RCP R4, R4 ;  /* 0x0000000400047308 */ /* 0x002e620000001000 */
[----:B------:R-:W-:Y:S02]  /*1af0*/  IMAD.MOV.U32 R49, RZ, RZ, R59 ;  /* 0x000000ffff317224 */ /* 0x000fe400078e003b */
[C---:B------:R-:W-:Y:S02]  /*1b00*/  VIADD R43, R3.reuse, 0x79 ;  /* 0x00000079032b7836 */ /* 0x040fe40000000000 */
[C---:B------:R-:W-:Y:S02]  /*1b10*/  VIADD R56, R3.reuse, 0x4c ;  /* 0x0000004c03387836 */ /* 0x040fe40000000000 */
[----:B------:R-:W-:Y:S02]  /*1b20*/  VIADD R57, R3, 0x51 ;  /* 0x0000005103397836 */ /* 0x000fe40000000000 */
[----:B0-----:R-:W-:-:S02]  /*1b30*/  VIADD R5, R5, 0xffffffe ;  /* 0x0ffffffe05057836 */ /* 0x001fc40000000000 */
[C---:B------:R-:W-:Y:S02]  /*1b40*/  VIADD R59, R3.reuse, 0x6c ;  /* 0x0000006c033b7836 */ /* 0x040fe40000000000 */
[----:B------:R-:W0:Y:S01]  /*1b50*/  F2I.FTZ.U32.TRUNC.NTZ R7, R5 ;  /* 0x0000000500077305 */ /* 0x000e22000021f000 */
[----:B------:R-:W-:Y:S02]  /*1b60*/  IMAD.MOV.U32 R17, RZ, RZ, R56 ;  /* 0x000000ffff117224 */ /* 0x000fe400078e0038 */
[----:B------:R-:W-:Y:S02]  /*1b70*/  IMAD.MOV.U32 R21, RZ, RZ, R57 ;  /* 0x000000ffff157224 */ /* 0x000fe400078e0039 */
[----:B-1----:R-:W-:Y:S02]  /*1b80*/  VIADD R4, R4, 0xffffffe ;  /* 0x0ffffffe04047836 */ /* 0x002fe40000000000 */
[----:B------:R-:W-:Y:S02]  /*1b90*/  IMAD.MOV.U32 R29, RZ, RZ, R59 ;  /* 0x000000ffff1d7224 */ /* 0x000fe400078e003b */
[----:B------:R1:W2:Y:S01]  /*1ba0*/  F2I.FTZ.U32.TRUNC.NTZ R5, R4 ;  /* 0x0000000400057305 */ /* 0x0002a2000021f000 */
[----:B------:R-:W-:-:S02]  /*1bb0*/  VIADD R56, R3, 0x4e ;  /* 0x0000004e03387836 */ /* 0x000fc40000000000 */
[C---:B------:R-:W-:Y:S02]  /*1bc0*/  VIADD R57, R3.reuse, 0x5d ;  /* 0x0000005d03397836 */ /* 0x040fe40000000000 */
[----:B------:R-:W-:Y:S02]  /*1bd0*/  VIADD R59, R3, 0x48 ;  /* 0x00000048033b7836 */ /* 0x000fe40000000000 */
[----:B0-----:R-:W-:Y:S02]  /*1be0*/  IMAD.MOV R54, RZ, RZ, -R7 ;  /* 0x000000ffff367224 */ /* 0x001fe400078e0a07 */
[----:B-1----:R-:W-:Y:S02]  /*1bf0*/  IMAD.MOV.U32 R4, RZ, RZ, RZ ;  /* 0x000000ffff047224 */ /* 0x002fe400078e00ff */
[----:B------:R-:W-:Y:S02]  /*1c00*/  IMAD R54, R54, R0, RZ ;  /* 0x0000000036367224 */ /* 0x000fe400078e02ff */
[----:B------:R-:W-:-:S02]  /*1c10*/  IMAD.MOV.U32 R48, RZ, RZ, R56 ;  /* 0x000000ffff307224 */ /* 0x000fc400078e0038 */
[----:B--2---:R-:W-:Y:S02]  /*1c20*/  IMAD.MOV R10, RZ, RZ, -R5 ;  /* 0x000000ffff0a7224 */ /* 0x004fe400078e0a05 */
[----:B------:R-:W-:Y:S01]  /*1c30*/  IMAD.HI.U32 R54, R7, R54, R6 ;  /* 0x0000003607367227 */ /* 0x000fe200078e0006 */
[----:B------:R-:W-:-:S03]  /*1c40*/  IABS R7, R58 ;  /* 0x0000003a00077213 */ /* 0x000fc60000000000 */
[----:B------:R-:W-:Y:S02]  /*1c50*/  IMAD R10, R10, R8, RZ ;  /* 0x000000080a0a7224 */ /* 0x000fe400078e02ff */
[----:B------:R-:W-:Y:S02]  /*1c60*/  IMAD.MOV.U32 R22, RZ, RZ, R57 ;  /* 0x000000ffff167224 */ /* 0x000fe400078e0039 */
[----:B------:R-:W-:-:S04]  /*1c70*/  IMAD.HI.U32 R6, R5, R10, R4 ;  /* 0x0000000a05067227 */ /* 0x000fc800078e0004 */
[----:B------:R-:W-:Y:S02]  /*1c80*/  IMAD.MOV.U32 R5, RZ, RZ, R11 ;  /* 0x000000ffff057224 */ /* 0x000fe400078e000b */
[----:B------:R-:W-:Y:S02]  /*1c90*/  IMAD.MOV.U32 R4, RZ, RZ, R9 ;  /* 0x000000ffff047224 */ /* 0x000fe400078e0009 */
[----:B------:R-:W-:-:S04]  /*1ca0*/  IMAD.HI.U32 R10, R6, R5, RZ ;  /* 0x00000005060a7227 */ /* 0x000fc800078e00ff */
[----:B------:R-:W-:Y:S02]  /*1cb0*/  IMAD.MOV R10, RZ, RZ, -R10 ;  /* 0x000000ffff0a7224 */ /* 0x000fe400078e0a0a */
[----:B------:R-:W-:Y:S01]  /*1cc0*/  IMAD.HI.U32 R9, R6, R7, RZ ;  /* 0x0000000706097227 */ /* 0x000fe200078e00ff */
[----:B------:R-:W-:-:S03]  /*1cd0*/  IABS R6, R2 ;  /* 0x0000000200067213 */ /* 0x000fc60000000000 */
[----:B------:R-:W-:Y:S01]  /*1ce0*/  IMAD R5, R8, R10, R5 ;  /* 0x0000000a08057224 */ /* 0x000fe200078e0205 */
[----:B------:R-:W-:Y:S01]  /*1cf0*/  IABS R10, R61 ;  /* 0x0000003d000a7213 */ /* 0x000fe20000000000 */
[----:B------:R-:W-:Y:S02]  /*1d00*/  IMAD.MOV R9, RZ, RZ, -R9 ;  /* 0x000000ffff097224 */ /* 0x000fe400078e0a09 */
[----:B------:R-:W-:Y:S01]  /*1d10*/  IMAD.HI.U32 R11, R54, R4, RZ ;  /* 0x00000004360b7227 */ /* 0x000fe200078e00ff */
[----:B------:R-:W-:-:S03]  /*1d20*/  ISETP.GT.U32.AND P0, PT, R8, R5, PT ;  /* 0x000000050800720c */ /* 0x000fc60003f04070 */
[----:B------:R-:W-:Y:S01]  /*1d30*/  IMAD R2, R8, R9, R7 ;  /* 0x0000000908027224 */ /* 0x000fe200078e0207 */
[----:B------:R-:W-:Y:S01]  /*1d40*/  IABS R7, R55 ;  /* 0x0000003700077213 */ /* 0x000fe20000000000 */
[----:B------:R-:W-:Y:S01]  /*1d50*/  IMAD.MOV R11, RZ, RZ, -R11 ;  /* 0x000000ffff0b7224 */ /* 0x000fe200078e0a0b */
[----:B------:R-:W-:Y:S01]  /*1d60*/  IABS R9, R60 ;  /* 0x0000003c00097213 */ /* 0x000fe20000000000 */
[----:B------:R-:W-:Y:S01]  /*1d70*/  IMAD.HI.U32 R12, R54, R6, RZ ;  /* 0x00000006360c7227 */ /* 0x000fe200078e00ff */
[----:B------:R-:W-:-:S03]  /*1d80*/  ISETP.GT.U32.AND P1, PT, R8, R2, PT ;  /* 0x000000020800720c */ /* 0x000fc60003f24070 */
[----:B------:R-:W-:Y:S01]  /*1d90*/  IMAD R4, R0, R11, R4 ;  /* 0x0000000b00047224 */ /* 0x000fe200078e0204 */
[----:B------:R-:W-:Y:S01]  /*1da0*/  IABS R11, R40 ;  /* 0x00000028000b7213 */ /* 0x000fe20000000000 */
[----:B------:R-:W-:Y:S02]  /*1db0*/  @!P0 IMAD.IADD R5, R5, 0x1, -R8 ;  /* 0x0000000105058824 */ /* 0x000fe400078e0a08 */
[----:B------:R-:W-:Y:S01]  /*1dc0*/  IMAD.HI.U32 R14, R54, R7, RZ ;  /* 0x00000007360e7227 */ /* 0x000fe200078e00ff */
[----:B------:R-:W-:Y:S02]  /*1dd0*/  ISETP.GT.U32.AND P2, PT, R0, R4, PT ;  /* 0x000000040000720c */ /* 0x000fe40003f44070 */
[----:B------:R-:W-:Y:S01]  /*1de0*/  ISETP.GT.U32.AND P0, PT, R8, R5, PT ;  /* 0x000000050800720c */ /* 0x000fe20003f04070 */
[----:B------:R-:W-:Y:S02]  /*1df0*/  IMAD.MOV R14, RZ, RZ, -R14 ;  /* 0x000000ffff0e7224 */ /* 0x000fe400078e0a0e */
[----:B------:R-:W-:-:S02]  /*1e00*/  @!P1 IMAD.IADD R2, R2, 0x1, -R8 ;  /* 0x0000000102029824 */ /* 0x000fc400078e0a08 */
[----:B------:R-:W-:Y:S02]  /*1e10*/  IMAD.MOV R12, RZ, RZ, -R12 ;  /* 0x000000ffff0c7224 */ /* 0x000fe400078e0a0c */
[----:B------:R-:W-:Y:S01]  /*1e20*/  IMAD R7, R0, R14, R7 ;  /* 0x0000000e00077224 */ /* 0x000fe200078e0207 */
[----:B------:R-:W-:Y:S01]  /*1e30*/  ISETP.GT.U32.AND P3, PT, R8, R2, PT ;  /* 0x000000020800720c */ /* 0x000fe20003f64070 */
[----:B------:R-:W-:Y:S02]  /*1e40*/  IMAD R6, R0, R12, R6 ;  /* 0x0000000c00067224 */ /* 0x000fe400078e0206 */
[----:B------:R-:W-:-:S03]  /*1e50*/  IMAD.HI.U32 R12, R54, R9, RZ ;  /* 0x00000009360c7227 */ /* 0x000fc600078e00ff */
[----:B------:R-:W-:Y:S01]  /*1e60*/  ISETP.GT.U32.AND P1, PT, R0, R6, PT ;  /* 0x000000060000720c */ /* 0x000fe20003f24070 */
[----:B------:R-:W-:Y:S01]  /*1e70*/  @!P0 IMAD.IADD R5, R5, 0x1, -R8 ;  /* 0x0000000105058824 */ /* 0x000fe200078e0a08 */
[----:B------:R-:W-:Y:S01]  /*1e80*/  ISETP.GE.AND P0, PT, R58, RZ, PT ;  /* 0x000000ff3a00720c */ /* 0x000fe20003f06270 */
[----:B------:R-:W-:Y:S01]  /*1e90*/  @!P2 IMAD.IADD R4, R4, 0x1, -R0 ;  /* 0x000000010404a824 */ /* 0x000fe200078e0a00 */
[----:B------:R-:W-:Y:S01]  /*1ea0*/  ISETP.GT.U32.AND P2, PT, R0, R7, PT ;  /* 0x000000070000720c */ /* 0x000fe20003f44070 */
[----:B------:R-:W-:-:S04]  /*1eb0*/  IMAD.HI.U32 R15, R54, R11, RZ ;  /* 0x0000000b360f7227 */ /* 0x000fc800078e00ff */
[----:B------:R-:W-:Y:S02]  /*1ec0*/  IMAD.MOV R12, RZ, RZ, -R12 ;  /* 0x000000ffff0c7224 */ /* 0x000fe400078e0a0c */
[----:B------:R-:W-:Y:S01]  /*1ed0*/  @!P3 IMAD.IADD R2, R2, 0x1, -R8 ;  /* 0x000000010202b824 */ /* 0x000fe200078e0a08 */
[----:B------:R-:W-:Y:S01]  /*1ee0*/  ISETP.NE.AND P3, PT, R52, RZ, PT ;  /* 0x000000ff3400720c */ /* 0x000fe20003f65270 */
[----:B------:R-:W-:Y:S01]  /*1ef0*/  IMAD.MOV R15, RZ, RZ, -R15 ;  /* 0x000000ffff0f7224 */ /* 0x000fe200078e0a0f */
[----:B------:R-:W-:Y:S01]  /*1f00*/  LOP3.LUT R52, RZ, R52, RZ, 0x33, !PT ;  /* 0x00000034ff347212 */ /* 0x000fe200078e33ff */
[C---:B------:R-:W-:Y:S01]  /*1f10*/  IMAD R9, R0.reuse, R12, R9 ;  /* 0x0000000c00097224 */ /* 0x040fe200078e0209 */
[----:B------:R-:W-:Y:S01]  /*1f20*/  IABS R12, R41 ;  /* 0x00000029000c7213 */ /* 0x000fe20000000000 */
[----:B------:R-:W-:Y:S01]  /*1f30*/  IMAD.MOV.U32 R8, RZ, RZ, R2 ;  /* 0x000000ffff087224 */ /* 0x000fe200078e0002 */
[----:B------:R-:W-:Y:S01]  /*1f40*/  IABS R2, R43 ;  /* 0x0000002b00027213 */ /* 0x000fe20000000000 */
[----:B------:R-:W-:-:S02]  /*1f50*/  IMAD R11, R0, R15, R11 ;  /* 0x0000000f000b7224 */ /* 0x000fc400078e020b */
[----:B------:R-:W-:Y:S01]  /*1f60*/  @!P0 IMAD.MOV R8, RZ, RZ, -R8 ;  /* 0x000000ffff088224 */ /* 0x000fe200078e0a08 */
[----:B------:R-:W-:Y:S01]  /*1f70*/  ISETP.GT.U32.AND P0, PT, R0, R9, PT ;  /* 0x000000090000720c */ /* 0x000fe20003f04070 */
[----:B------:R-:W-:-:S04]  /*1f80*/  IMAD.HI.U32 R13, R54, R10, RZ ;  /* 0x0000000a360d7227 */ /* 0x000fc800078e00ff */
[----:B------:R-:W-:Y:S01]  /*1f90*/  @!P6 IMAD.MOV R5, RZ, RZ, -R5 ;  /* 0x000000ffff05e224 */ /* 0x000fe200078e0a05 */
[C---:B------:R-:W-:Y:S01]  /*1fa0*/  ISETP.GT.U32.AND P6, PT, R0.reuse, R4, PT ;  /* 0x000000040000720c */ /* 0x040fe20003fc4070 */
[--C-:B------:R-:W-:Y:S01]  /*1fb0*/  @!P2 IMAD.IADD R7, R7, 0x1, -R0.reuse ;  /* 0x000000010707a824 */ /* 0x100fe200078e0a00 */
[----:B------:R-:W-:Y:S01]  /*1fc0*/  ISETP.GT.U32.AND P2, PT, R0, R11, PT ;  /* 0x0000000b0000720c */ /* 0x000fe20003f44070 */
[----:B------:R-:W-:Y:S02]  /*1fd0*/  @!P1 IMAD.IADD R6, R6, 0x1, -R0 ;  /* 0x0000000106069824 */ /* 0x000fe400078e0a00 */
[----:B------:R-:W-:Y:S02]  /*1fe0*/  IMAD.MOV R13, RZ, RZ, -R13 ;  /* 0x000000ffff0d7224 */ /* 0x000fe400078e0a0d */
[----:B------:R-:W-:Y:S01]  /*1ff0*/  VIADD R58, R3, 0x61 ;  /* 0x00000061033a7836 */ /* 0x000fe20000000000 */
[C---:B------:R-:W-:Y:S01]  /*2000*/  ISETP.GT.U32.AND P1, PT, R0.reuse, R6, PT ;  /* 0x000000060000720c */ /* 0x040fe20003f24070 */
[----:B------:R-:W-:Y:S01]  /*2010*/  IMAD R10, R0, R13, R10 ;  /* 0x0000000d000a7224 */ /* 0x000fe200078e020a */
[C---:B------:R-:W-:Y:S01]  /*2020*/  SEL R13, R52.reuse, R5, !P3 ;  /* 0x00000005340d7207 */ /* 0x040fe20005800000 */
[----:B------:R-:W-:Y:S01]  /*2030*/  IMAD.MOV.U32 R24, RZ, RZ, R58 ;  /* 0x000000ffff187224 */ /* 0x000fe200078e003a */
[----:B------:R-:W-:Y:S01]  /*2040*/  SEL R5, R52, R8, !P3 ;  /* 0x0000000834057207 */ /* 0x000fe20005800000 */
[----:B------:R-:W-:Y:S01]  /*2050*/  @!P0 IMAD.IADD R9, R9, 0x1, -R0 ;  /* 0x0000000109098824 */ /* 0x000fe200078e0a00 */
[----:B------:R-:W-:Y:S01]  /*2060*/  ISETP.GT.U32.AND P3, PT, R0, R10, PT ;  /* 0x0000000a0000720c */ /* 0x000fe20003f64070 */
[----:B------:R-:W-:Y:S01]  /*2070*/  VIADD R58, R3, 0x64 ;  /* 0x00000064033a7836 */ /* 0x000fe20000000000 */
[----:B------:R-:W-:Y:S01]  /*2080*/  STL [R1+0x214], R13 ;  /* 0x0002140d01007387 */ /* 0x000fe20000100800 */
[----:B------:R-:W-:Y:S01]  /*2090*/  IMAD.HI.U32 R8, R54, R12, RZ ;  /* 0x0000000c36087227 */ /* 0x000fe200078e00ff */
[----:B------:R-:W-:-:S02]  /*20a0*/  ISETP.GE.AND P0, PT, R60, RZ, PT ;  /* 0x000000ff3c00720c */ /* 0x000fc40003f06270 */
[----:B------:R0:W-:Y:S01]  /*20b0*/  STL [R1+0x210], R5 ;  /* 0x0002100501007387 */ /* 0x0001e20000100800 */
[--C-:B------:R-:W-:Y:S01]  /*20c0*/  @!P6 IMAD.IADD R4, R4, 0x1, -R0.reuse ;  /* 0x000000010404e824 */ /* 0x100fe200078e0a00 */
[C---:B------:R-:W-:Y:S01]  /*20d0*/  ISETP.GT.U32.AND P6, PT, R0.reuse, R7, PT ;  /* 0x000000070000720c */ /* 0x040fe20003fc4070 */
[----:B------:R-:W-:Y:S01]  /*20e0*/  @!P2 IMAD.IADD R11, R11, 0x1, -R0 ;  /* 0x000000010b0ba824 */ /* 0x000fe200078e0a00 */
[----:B------:R-:W-:Y:S01]  /*20f0*/  ISETP.GT.U32.AND P2, PT, R0, R9, PT ;  /* 0x000000090000720c */ /* 0x000fe20003f44070 */
[----:B------:R-:W-:Y:S01]  /*2100*/  IMAD.MOV.U32 R51, RZ, RZ, R58 ;  /* 0x000000ffff337224 */ /* 0x000fe200078e003a */
[----:B------:R1:W-:Y:S01]  /*2110*/  STL [R1+0xb20], R3 ;  /* 0x000b200301007387 */ /* 0x0003e20000100800 */
[----:B------:R-:W-:Y:S02]  /*2120*/  IMAD.MOV.U32 R50, RZ, RZ, R59 ;  /* 0x000000ffff327224 */ /* 0x000fe400078e003b */
[C---:B------:R-:W-:Y:S02]  /*2130*/  VIADD R58, R3.reuse, 0x5c ;  /* 0x0000005c033a7836 */ /* 0x040fe40000000000 */
[----:B------:R-:W-:-:S02]  /*2140*/  VIADD R56, R3, 0x6d ;  /* 0x0000006d03387836 */ /* 0x000fc40000000000 */
[C---:B------:R-:W-:Y:S02]  /*2150*/  VIADD R57, R3.reuse, 0x60 ;  /* 0x0000006003397836 */ /* 0x040fe40000000000 */
[----:B------:R-:W-:Y:S02]  /*2160*/  VIADD R59, R3, 0x6e ;  /* 0x0000006e033b7836 */ /* 0x000fe40000000000 */
[----:B0-----:R-:W-:-:S04]  /*2170*/  IMAD.HI.U32 R5, R54, R2, RZ ;  /* 0x0000000236057227 */ /* 0x001fc800078e00ff */
[----:B------:R-:W-:Y:S02]  /*2180*/  IMAD.MOV R8, RZ, RZ, -R8 ;  /* 0x000000ffff087224 */ /* 0x000fe400078e0a08 */
[----:B------:R-:W-:Y:S02]  /*2190*/  IMAD.MOV.U32 R34, RZ, RZ, R58 ;  /* 0x000000ffff227224 */ /* 0x000fe400078e003a */
[----:B------:R-:W-:Y:S02]  /*21a0*/  IMAD.MOV.U32 R30, RZ, RZ, R56 ;  /* 0x000000ffff1e7224 */ /* 0x000fe400078e0038 */
[----:B------:R-:W-:Y:S02]  /*21b0*/  IMAD.MOV.U32 R26, RZ, RZ, R57 ;  /* 0x000000ffff1a7224 */ /* 0x000fe400078e0039 */
[----:B------:R-:W-:Y:S02]  /*21c0*/  IMAD.MOV.U32 R28, RZ, RZ, R59 ;  /* 0x000000ffff1c7224 */ /* 0x000fe400078e003b */
[----:B------:R-:W-:Y:S01]  /*21d0*/  @!P1 IMAD.IADD R6, R6, 0x1, -R0 ;  /* 0x0000000106069824 */ /* 0x000fe200078e0a00 */
[----:B------:R-:W-:Y:S01]  /*21e0*/  ISETP.GE.AND P1, PT, R3, RZ, PT ;  /* 0x000000ff0300720c */ /* 0x000fe20003f26270 */
[----:B------:R-:W-:-:S02]  /*21f0*/  IMAD R8, R0, R8, R12 ;  /* 0x0000000800087224 */ /* 0x000fc400078e020c */
[----:B------:R-:W-:Y:S02]  /*2200*/  IMAD.MOV R5, RZ, RZ, -R5 ;  /* 0x000000ffff057224 */ /* 0x000fe400078e0a05 */
[C---:B------:R-:W-:Y:S02]  /*2210*/  VIADD R58, R3.reuse, 0x68 ;  /* 0x00000068033a7836 */ /* 0x040fe40000000000 */
[C---:B------:R-:W-:Y:S02]  /*2220*/  VIADD R56, R3.reuse, 0x4a ;  /* 0x0000004a03387836 */ /* 0x040fe40000000000 */
[C---:B------:R-:W-:Y:S02]  /*2230*/  VIADD R57, R3.reuse, 0x74 ;  /* 0x0000007403397836 */ /* 0x040fe40000000000 */
[----:B------:R-:W-:Y:S02]  /*2240*/  VIADD R59, R3, 0x75 ;  /* 0x00000075033b7836 */ /* 0x000fe40000000000 */
[----:B------:R-:W-:Y:S01]  /*2250*/  @!P5 IMAD.MOV R6, RZ, RZ, -R6 ;  /* 0x000000ffff06d224 */ /* 0x000fe200078e0a06 */
[C---:B------:R-:W-:Y:S01]  /*2260*/  ISETP.GT.U32.AND P5, PT, R0.reuse, R8, PT ;  /* 0x000000080000720c */ /* 0x040fe20003fa4070 */
[----:B------:R-:W-:-:S02]  /*2270*/  IMAD R2, R0, R5, R2 ;  /* 0x0000000500027224 */ /* 0x000fc400078e0202 */
[----:B------:R-:W-:Y:S02]  /*2280*/  IMAD.MOV.U32 R31, RZ, RZ, R58 ;  /* 0x000000ffff1f7224 */ /* 0x000fe400078e003a */
[----:B------:R-:W-:Y:S02]  /*2290*/  IMAD.MOV.U32 R19, RZ, RZ, R56 ;  /* 0x000000ffff137224 */ /* 0x000fe400078e0038 */
[----:B------:R-:W-:Y:S02]  /*22a0*/  IMAD.MOV.U32 R39, RZ, RZ, R57 ;  /* 0x000000ffff277224 */ /* 0x000fe400078e0039 */
[----:B------:R-:W-:Y:S02]  /*22b0*/  IMAD.MOV.U32 R38, RZ, RZ, R59 ;  /* 0x000000ffff267224 */ /* 0x000fe400078e003b */
[C---:B------:R-:W-:Y:S02]  /*22c0*/  VIADD R58, R3.reuse, 0x5e ;  /* 0x0000005e033a7836 */ /* 0x040fe40000000000 */
[----:B------:R-:W-:-:S02]  /*22d0*/  VIADD R56, R3, 0x63 ;  /* 0x0000006303387836 */ /* 0x000fc40000000000 */
[C---:B------:R-:W-:Y:S02]  /*22e0*/  VIADD R57, R3.reuse, 0x67 ;  /* 0x0000006703397836 */ /* 0x040fe40000000000 */
[----:B------:R-:W-:Y:S02]  /*22f0*/  VIADD R59, R3, 0x4d ;  /* 0x0000004d033b7836 */ /* 0x000fe40000000000 */
[--C-:B------:R-:W-:Y:S01]  /*2300*/  @!P6 IMAD.IADD R7, R7, 0x1, -R0.reuse ;  /* 0x000000010707e824 */ /* 0x100fe200078e0a00 */
[C---:B------:R-:W-:Y:S01]  /*2310*/  ISETP.GT.U32.AND P6, PT, R0.reuse, R11, PT ;  /* 0x0000000b0000720c */ /* 0x040fe20003fc4070 */
[----:B------:R-:W-:Y:S01]  /*2320*/  @!P2 IMAD.IADD R9, R9, 0x1, -R0 ;  /* 0x000000010909a824 */ /* 0x000fe200078e0a00 */
[----:B------:R-:W-:Y:S01]  /*2330*/  ISETP.GT.U32.AND P2, PT, R0, R2, PT ;  /* 0x000000020000720c */ /* 0x000fe20003f44070 */
[----:B------:R-:W-:Y:S02]  /*2340*/  IMAD.MOV.U32 R20, RZ, RZ, R58 ;  /* 0x000000ffff147224 */ /* 0x000fe400078e003a */
[----:B------:R-:W-:-:S02]  /*2350*/  IMAD.MOV.U32 R35, RZ, RZ, R56 ;  /* 0x000000ffff237224 */ /* 0x000fc400078e0038 */
[----:B------:R-:W-:Y:S02]  /*2360*/  IMAD.MOV.U32 R27, RZ, RZ, R57 ;  /* 0x000000ffff1b7224 */ /* 0x000fe400078e0039 */
[----:B------:R-:W-:Y:S02]  /*2370*/  IMAD.MOV.U32 R16, RZ, RZ, R59 ;  /* 0x000000ffff107224 */ /* 0x000fe400078e003b */
[----:B------:R-:W-:Y:S01]  /*2380*/  IMAD.MOV.U32 R13, RZ, RZ, R4 ;  /* 0x000000ffff0d7224 */ /* 0x000fe200078e0004 */
[----:B------:R-:W-:Y:S01]  /*2390*/  IABS R4, R36 ;  /* 0x0000002400047213 */ /* 0x000fe20000000000 */
[C---:B------:R-:W-:Y:S02]  /*23a0*/  VIADD R58, R3.reuse, 0x55 ;  /* 0x00000055033a7836 */ /* 0x040fe40000000000 */
[C---:B------:R-:W-:Y:S02]  /*23b0*/  VIADD R18, R3.reuse, 0x4b ;  /* 0x0000004b03127836 */ /* 0x040fe40000000000 */
[----:B------:R-:W-:-:S02]  /*23c0*/  VIADD R57, R3, 0x44 ;  /* 0x0000004403397836 */ /* 0x000fc40000000000 */
[C---:B------:R-:W-:Y:S02]  /*23d0*/  VIADD R56, R3.reuse, 0x45 ;  /* 0x0000004503387836 */ /* 0x040fe40000000000 */
[C---:B------:R-:W-:Y:S02]  /*23e0*/  VIADD R59, R3.reuse, 0x58 ;  /* 0x00000058033b7836 */ /* 0x040fe40000000000 */
[C---:B------:R-:W-:Y:S02]  /*23f0*/  VIADD R25, R3.reuse, 0x6a ;  /* 0x0000006a03197836 */ /* 0x040fe40000000000 */
[C---:B------:R-:W-:Y:S02]  /*2400*/  VIADD R32, R3.reuse, 0x62 ;  /* 0x0000006203207836 */ /* 0x040fe40000000000 */
[----:B------:R-:W-:Y:S02]  /*2410*/  VIADD R23, R3, 0x53 ;  /* 0x0000005303177836 */ /* 0x000fe40000000000 */
[----:B-1----:R-:W-:Y:S01]  /*2420*/  IMAD.MOV.U32 R3, RZ, RZ, R7 ;  /* 0x000000ffff037224 */ /* 0x002fe200078e0007 */
[----:B------:R-:W-:Y:S01]  /*2430*/  IABS R7, R37 ;  /* 0x0000002500077213 */ /* 0x000fe20000000000 */
[----:B------:R-:W-:Y:S01]  /*2440*/  @!P3 IMAD.IADD R10, R10, 0x1, -R0 ;  /* 0x000000010a0ab824 */ /* 0x000fe200078e0a00 */
[----:B------:R-:W-:Y:S01]  /*2450*/  ISETP.GE.AND P3, PT, R61, RZ, PT ;  /* 0x000000ff3d00720c */ /* 0x000fe20003f66270 */
[----:B------:R-:W-:-:S02]  /*2460*/  @!P1 IMAD.MOV R13, RZ, RZ, -R13 ;  /* 0x000000ffff0d9224 */ /* 0x000fc400078e0a0d */
[----:B------:R-:W-:Y:S01]  /*2470*/  @!P4 IMAD.MOV R3, RZ, RZ, -R3 ;  /* 0x000000ffff03c224 */ /* 0x000fe200078e0a03 */
[----:B------:R-:W-:Y:S01]  /*2480*/  ISETP.GT.U32.AND P1, PT, R0, R10, PT ;  /* 0x0000000a0000720c */ /* 0x000fe20003f24070 */
[--C-:B------:R-:W-:Y:S01]  /*2490*/  @!P5 IMAD.IADD R8, R8, 0x1, -R0.reuse ;  /* 0x000000010808d824 */ /* 0x100fe200078e0a00 */
[----:B------:R-:W-:Y:S01]  /*24a0*/  STL [R1+0x164], R13 ;  /* 0x0001640d01007387 */ /* 0x000fe20000100800 */
[--C-:B------:R-:W-:Y:S01]  /*24b0*/  @!P2 IMAD.IADD R2, R2, 0x1, -R0.reuse ;  /* 0x000000010202a824 */ /* 0x100fe200078e0a00 */
[----:B------:R-:W-:Y:S01]  /*24c0*/  ISETP.GE.AND P4, PT, R40, RZ, PT ;  /* 0x000000ff2800720c */ /* 0x000fe20003f86270 */
[----:B------:R-:W-:Y:S01]  /*24d0*/  @!P6 IMAD.IADD R11, R11, 0x1, -R0 ;  /* 0x000000010b0be824 */ /* 0x000fe200078e0a00 */
[----:B------:R0:W-:Y:S01]  /*24e0*/  STL [R1+0x16c], R6 ;  /* 0x00016c0601007387 */ /* 0x0001e20000100800 */
[----:B------:R-:W-:Y:S01]  /*24f0*/  ISETP.GT.U32.AND P2, PT, R0, R8, PT ;  /* 0x000000080000720c */ /* 0x000fe20003f44070 */
[----:B------:R-:W-:Y:S01]  /*2500*/  IMAD.HI.U32 R5, R54, R4, RZ ;  /* 0x0000000436057227 */ /* 0x000fe200078e00ff */
[----:B------:R-:W-:Y:S01]  /*2510*/  ISETP.GE.AND P6, PT, R43, RZ, PT ;  /* 0x000000ff2b00720c */ /* 0x000fe20003fc6270 */
[----:B------:R1:W-:Y:S01]  /*2520*/  STL [R1+0x168], R3 ;  /* 0x0001680301007387 */ /* 0x0003e20000100800 */
[----:B------:R-:W-:Y:S01]  /*2530*/  ISETP.GE.AND P5, PT, R36, RZ, PT ;  /* 0x000000ff2400720c */ /* 0x000fe20003fa6270 */
[----:B------:R-:W-:-:S02]  /*2540*/  IMAD.MOV R5, RZ, RZ, -R5 ;  /* 0x000000ffff057224 */ /* 0x000fc400078e0a05 */
[----:B------:R-:W-:Y:S01]  /*2550*/  @!P1 IMAD.IADD R10, R10, 0x1, -R0 ;  /* 0x000000010a0a9824 */ /* 0x000fe200078e0a00 */
[----:B------:R-:W-:Y:S02]  /*2560*/  ISETP.GE.AND P1, PT, R41, RZ, PT ;  /* 0x000000ff2900720c */ /* 0x000fe40003f26270 */
[----:B0-----:R-:W-:Y:S01]  /*2570*/  IABS R6, R42 ;  /* 0x0000002a00067213 */ /* 0x001fe20000000000 */
[----:B-1----:R-:W-:-:S04]  /*2580*/  IMAD.MOV.U32 R3, RZ, RZ, R9 ;  /* 0x000000ffff037224 */ /* 0x002fc800078e0009 */
[----:B------:R-:W-:Y:S01]  /*2590*/  @!P0 IMAD.MOV R3, RZ, RZ, -R3 ;  /* 0x000000ffff038224 */ /* 0x000fe200078e0a03 */
[----:B------:R-:W-:-:S04]  /*25a0*/  ISETP.GT.U32.AND P0, PT, R0, R2, PT ;  /* 0x000000020000720c */ /* 0x000fc80003f04070 */
[----:B------:R0:W-:Y:S01]  /*25b0*/  STL [R1+0x154], R3 ;  /* 0x0001540301007387 */ /* 0x0001e20000100800 */
[----:B------:R-:W-:Y:S02]  /*25c0*/  @!P3 IMAD.MOV R10, RZ, RZ, -R10 ;  /* 0x000000ffff0ab224 */ /* 0x000fe400078e0a0a */
[----:B------:R-:W-:Y:S01]  /*25d0*/  @!P2 IMAD.IADD R8, R8, 0x1, -R0 ;  /* 0x000000010808a824 */ /* 0x000fe200078e0a00 */
[----:B------:R-:W2:Y:S01]  /*25e0*/  LDL.LU R43, [R1+0x20] ;  /* 0x00002000012b7983 */ /* 0x000ea20000300800 */
[----:B------:R-:W-:Y:S01]  /*25f0*/  ISETP.GE.AND P2, PT, R37, RZ, PT ;  /* 0x000000ff2500720c */ /* 0x000fe20003f46270 */
[----:B0-----:R-:W-:Y:S02]  /*2600*/  IMAD.MOV.U32 R3, RZ, RZ, R11 ;  /* 0x000000ffff037224 */ /* 0x001fe400078e000b */
[----:B------:R-:W3:Y:S01]  /*2610*/  LDL.LU R46, [R1+0x24] ;  /* 0x00002400012e7983 */ /* 0x000ee20000300800 */
[----:B------:R-:W-:Y:S02]  /*2620*/  IMAD.MOV.U32 R37, RZ, RZ, R38 ;  /* 0x000000ffff257224 */ /* 0x000fe400078e0026 */
[----:B------:R-:W-:Y:S01]  /*2630*/  @!P4 IMAD.MOV R3, RZ, RZ, -R3 ;  /* 0x000000ffff03c224 */ /* 0x000fe200078e0a03 */
[----:B------:R-:W4:Y:S01]  /*2640*/  LDL.LU R36, [R1+0x28] ;  /* 0x0000280001247983 */ /* 0x000f220000300800 */
[----:B------:R-:W-:Y:S01]  /*2650*/  IMAD.MOV.U32 R38, RZ, RZ, R39 ;  /* 0x000000ffff267224 */ /* 0x000fe200078e0027 */
[----:B------:R-:W-:Y:S01]  /*2660*/  IABS R11, R37 ;  /* 0x00000025000b7213 */ /* 0x000fe20000000000 */
[----:B------:R-:W-:Y:S01]  /*2670*/  IMAD.MOV.U32 R39, RZ, RZ, R28 ;  /* 0x000000ffff277224 */ /* 0x000fe200078e001c */
[----:B------:R-:W-:Y:S01]  /*2680*/  STL [R1+0x150], R10 ;  /* 0x0001500a01007387 */ /* 0x000fe20000100800 */
[----:B------:R-:W-:Y:S01]  /*2690*/  IMAD.MOV.U32 R28, RZ, RZ, R29 ;  /* 0x000000ffff1c7224 */ /* 0x000fe200078e001d */
[----:B------:R-:W-:Y:S01]  /*26a0*/  ISETP.GE.AND P4, PT, R42, RZ, PT ;  /* 0x000000ff2a00720c */ /* 0x000fe20003f86270 */
[----:B------:R-:W-:Y:S01]  /*26b0*/  @!P0 IMAD.IADD R2, R2, 0x1, -R0 ;  /* 0x0000000102028824 */ /* 0x000fe200078e0a00 */
[----:B------:R0:W-:Y:S01]  /*26c0*/  STL [R1+0x14c], R3 ;  /* 0x00014c0301007387 */ /* 0x0001e20000100800 */
[----:B------:R-:W-:Y:S01]  /*26d0*/  IMAD.MOV.U32 R29, RZ, RZ, R30 ;  /* 0x000000ffff1d7224 */ /* 0x000fe200078e001e */
[----:B------:R-:W-:Y:S01]  /*26e0*/  ISETP.GE.AND P0, PT, R37, RZ, PT ;  /* 0x000000ff2500720c */ /* 0x000fe20003f06270 */
[----:B------:R-:W-:-:S02]  /*26f0*/  IMAD.MOV.U32 R30, RZ, RZ, R31 ;  /* 0x000000ffff1e7224 */ /* 0x000fc400078e001f */
[----:B------:R-:W-:Y:S02]  /*2700*/  IMAD.MOV.U32 R37, RZ, RZ, R38 ;  /* 0x000000ffff257224 */ /* 0x000fe400078e0026 */
[----:B------:R-:W-:Y:S02]  /*2710*/  IMAD.MOV.U32 R31, RZ, RZ, R24 ;  /* 0x000000ffff1f7224 */ /* 0x000fe400078e0018 */
[C---:B------:R-:W-:Y:S02]  /*2720*/  IMAD R5, R0.reuse, R5, R4 ;  /* 0x0000000500057224 */ /* 0x040fe400078e0204 */
[----:B0-----:R-:W-:Y:S02]  /*2730*/  IMAD.MOV.U32 R3, RZ, RZ, R8 ;  /* 0x000000ffff037224 */ /* 0x001fe400078e0008 */
[----:B------:R-:W-:Y:S01]  /*2740*/  IMAD.MOV.U32 R38, RZ, RZ, R39 ;  /* 0x000000ffff267224 */ /* 0x000fe200078e0027 */
[----:B------:R-:W-:Y:S01]  /*2750*/  ISETP.GT.U32.AND P3, PT, R0, R5, PT ;  /* 0x000000050000720c */ /* 0x000fe20003f64070 */
[----:B------:R-:W-:-:S02]  /*2760*/  IMAD.MOV.U32 R24, RZ, RZ, R33 ;  /* 0x000000ffff187224 */ /* 0x000fc400078e0021 */
[----:B------:R-:W-:Y:S02]  /*2770*/  @!P1 IMAD.MOV R3, RZ, RZ, -R3 ;  /* 0x000000ffff039224 */ /* 0x000fe400078e0a03 */
[----:B------:R-:W-:Y:S02]  /*2780*/  IMAD.MOV.U32 R39, RZ, RZ, R28 ;  /* 0x000000ffff277224 */ /* 0x000fe400078e001c */
[----:B------:R-:W-:Y:S02]  /*2790*/  IMAD.MOV.U32 R28, RZ, RZ, R29 ;  /* 0x000000ffff1c7224 */ /* 0x000fe400078e001d */
[----:B------:R-:W-:Y:S02]  /*27a0*/  IMAD.MOV.U32 R29, RZ, RZ, R30 ;  /* 0x000000ffff1d7224 */ /* 0x000fe400078e001e */
[----:B------:R-:W-:Y:S02]  /*27b0*/  IMAD.MOV.U32 R33, RZ, RZ, R34 ;  /* 0x000000ffff217224 */ /* 0x000fe400078e0022 */
[----:B------:R-:W-:Y:S01]  /*27c0*/  IMAD.MOV.U32 R30, RZ, RZ, R31 ;  /* 0x000000ffff1e7224 */ /* 0x000fe200078e001f */
[----:B------:R-:W3:Y:S01]  /*27d0*/  LDL.LU R34, [R1+0x98] ;  /* 0x0000980001227983 */ /* 0x000ee20000300800 */
[----:B------:R-:W-:-:S02]  /*27e0*/  IMAD.MOV.U32 R31, RZ, RZ, R24 ;  /* 0x000000ffff1f7224 */ /* 0x000fc400078e0018 */
[----:B------:R-:W-:Y:S01]  /*27f0*/  IMAD.MOV.U32 R24, RZ, RZ, R35 ;  /* 0x000000ffff187224 */ /* 0x000fe200078e0023 */
[----:B------:R0:W-:Y:S01]  /*2800*/  STL [R1+0x108], R3 ;  /* 0x0001080301007387 */ /* 0x0001e20000100800 */
[----:B------:R-:W-:-:S03]  /*2810*/  IMAD.HI.U32 R9, R54, R7, RZ ;  /* 0x0000000736097227 */ /* 0x000fc600078e00ff */
[----:B------:R-:W2:Y:S01]  /*2820*/  LDL.LU R35, [R1+0x48] ;  /* 0x0000480001237983 */ /* 0x000ea20000300800 */
[----:B------:R-:W-:Y:S02]  /*2830*/  @!P3 IMAD.IADD R5, R5, 0x1, -R0 ;  /* 0x000000010505b824 */ /* 0x000fe400078e0a00 */
[----:B------:R-:W-:Y:S02]  /*2840*/  IMAD.MOV.U32 R40, RZ, RZ, R38 ;  /* 0x000000ffff287224 */ /* 0x000fe400078e0026 */
[----:B------:R-:W-:Y:S01]  /*2850*/  IMAD.MOV R9, RZ, RZ, -R9 ;  /* 0x000000ffff097224 */ /* 0x000fe200078e0a09 */
[----:B------:R-:W-:Y:S01]  /*2860*/  ISETP.GT.U32.AND P1, PT, R0, R5, PT ;  /* 0x000000050000720c */ /* 0x000fe20003f24070 */
[----:B0-----:R-:W-:Y:S02]  /*2870*/  IMAD.MOV.U32 R3, RZ, RZ, R2 ;  /* 0x000000ffff037224 */ /* 0x001fe400078e0002 */
[----:B------:R-:W-:Y:S02]  /*2880*/  IMAD.MOV.U32 R38, RZ, RZ, R39 ;  /* 0x000000ffff267224 */ /* 0x000fe400078e0027 */
[----:B------:R-:W-:-:S02]  /*2890*/  IMAD.MOV.U32 R39, RZ, RZ, R28 ;  /* 0x000000ffff277224 */ /* 0x000fc400078e001c */
[----:B------:R-:W-:Y:S02]  /*28a0*/  IMAD.MOV.U32 R28, RZ, RZ, R31 ;  /* 0x000000ffff1c7224 */ /* 0x000fe400078e001f */
[----:B------:R-:W-:Y:S01]  /*28b0*/  @!P6 IMAD.MOV R3, RZ, RZ, -R3 ;  /* 0x000000ffff03e224 */ /* 0x000fe200078e0a03 */
[----:B------:R-:W-:Y:S01]  /*28c0*/  ISETP.GE.AND P3, PT, R37, RZ, PT ;  /* 0x000000ff2500720c */ /* 0x000fe20003f66270 */
[----:B------:R-:W-:Y:S01]  /*28d0*/  IMAD R7, R0, R9, R7 ;  /* 0x0000000900077224 */ /* 0x000fe200078e0207 */
[----:B------:R-:W-:Y:S01]  /*28e0*/  IABS R9, R37 ;  /* 0x0000002500097213 */ /* 0x000fe20000000000 */
[----:B------:R-:W-:Y:S02]  /*28f0*/  @!P1 IMAD.IADD R5, R5, 0x1, -R0 ;  /* 0x0000000105059824 */ /* 0x000fe400078e0a00 */
[----:B------:R-:W-:Y:S02]  /*2900*/  IMAD.MOV.U32 R42, RZ, RZ, R38 ;  /* 0x000000ffff2a7224 */ /* 0x000fe400078e0026 */
[----:B------:R-:W-:-:S02]  /*2910*/  IMAD.MOV.U32 R38, RZ, RZ, R28 ;  /* 0x000000ffff267224 */ /* 0x000fc400078e001c */
[----:B------:R-:W-:Y:S02]  /*2920*/  IMAD.MOV.U32 R41, RZ, RZ, R39 ;  /* 0x000000ffff297224 */ /* 0x000fe400078e0027 */
[----:B------:R-:W-:Y:S02]  /*2930*/  IMAD.MOV.U32 R39, RZ, RZ, R25 ;  /* 0x000000ffff277224 */ /* 0x000fe400078e0019 */
[----:B------:R-:W-:Y:S02]  /*2940*/  IMAD.MOV.U32 R25, RZ, RZ, R51 ;  /* 0x000000ffff197224 */ /* 0x000fe400078e0033 */
[----:B------:R-:W-:-:S04]  /*2950*/  IMAD.HI.U32 R4, R54, R6, RZ ;  /* 0x0000000636047227 */ /* 0x000fc800078e00ff */
[----:B------:R-:W-:-:S04]  /*2960*/  IMAD.MOV R4, RZ, RZ, -R4 ;  /* 0x000000ffff047224 */ /* 0x000fc800078e0a04 */
[----:B------:R-:W-:Y:S02]  /*2970*/  IMAD R6, R0, R4, R6 ;  /* 0x0000000400067224 */ /* 0x000fe400078e0206 */
[----:B------:R-:W-:-:S03]  /*2980*/  IMAD.HI.U32 R2, R54, R11, RZ ;  /* 0x0000000b36027227 */ /* 0x000fc600078e00ff */
[----:B------:R-:W-:Y:S01]  /*2990*/  ISETP.GT.U32.AND P6, PT, R0, R6, PT ;  /* 0x000000060000720c */ /* 0x000fe20003fc4070 */
[----:B------:R-:W-:-:S04]  /*29a0*/  IMAD.MOV R2, RZ, RZ, -R2 ;  /* 0x000000ffff027224 */ /* 0x000fc800078e0a02 */
[----:B------:R-:W-:Y:S02]  /*29b0*/  IMAD R2, R0, R2, R11 ;  /* 0x0000000200027224 */ /* 0x000fe400078e020b */
[----:B--2---:R-:W-:Y:S02]  /*29c0*/  IMAD.MOV.U32 R31, RZ, RZ, R35 ;  /* 0x000000ffff1f7224 */ /* 0x004fe400078e0023 */
[----:B------:R-:W-:Y:S02]  /*29d0*/  IMAD.MOV.U32 R35, RZ, RZ, R20 ;  /* 0x000000ffff237224 */ /* 0x000fe400078e0014 */
[----:B------:R-:W2:Y:S04]  /*29e0*/  LDL.LU R20, [R1+0xac] ;  /* 0x0000ac0001147983 */ /* 0x000ea80000300800 */
[----:B------:R-:W3:Y:S04]  /*29f0*/  LDL.LU R37, [R1+0x2c] ;  /* 0x00002c0001257983 */ /* 0x000ee80000300800 */
[----:B------:R-:W3:Y:S04]  /*2a00*/  LDL.LU R47, [R1+0x30] ;  /* 0x00003000012f7983 */ /* 0x000ee80000300800 */
[----:B------:R0:W-:Y:S01]  /*2a10*/  STL [R1+0x114], R3 ;  /* 0x0001140301007387 */ /* 0x0001e20000100800 */
[----:B------:R-:W-:-:S02]  /*2a20*/  IMAD.MOV.U32 R28, RZ, RZ, R31 ;  /* 0x000000ffff1c7224 */ /* 0x000fc400078e001f */
[----:B------:R-:W-:Y:S02]  /*2a30*/  IMAD.MOV.U32 R31, RZ, RZ, R24 ;  /* 0x000000ffff1f7224 */ /* 0x000fe400078e0018 */
[----:B0-----:R-:W-:-:S04]  /*2a40*/  IMAD.MOV.U32 R3, RZ, RZ, R5 ;  /* 0x000000ffff037224 */ /* 0x001fc800078e0005 */
[----:B------:R-:W-:Y:S02]  /*2a50*/  @!P5 IMAD.MOV R3, RZ, RZ, -R3 ;  /* 0x000000ffff03d224 */ /* 0x000fe400078e0a03 */
[----:B------:R-:W-:Y:S02]  /*2a60*/  IMAD.MOV.U32 R24, RZ, RZ, R27 ;  /* 0x000000ffff187224 */ /* 0x000fe400078e001b */
[----:B------:R-:W-:Y:S01]  /*2a70*/  IMAD.MOV.U32 R27, RZ, RZ, R22 ;  /* 0x000000ffff1b7224 */ /* 0x000fe200078e0016 */
[----:B------:R0:W-:Y:S01]  /*2a80*/  STL [R1+0x118], R3 ;  /* 0x0001180301007387 */ /* 0x0001e20000100800 */
[----:B------:R-:W-:Y:S02]  /*2a90*/  IMAD.MOV.U32 R22, RZ, RZ, R48 ;  /* 0x000000ffff167224 */ /* 0x000fe400078e0030 */
[----:B------:R-:W-:Y:S01]  /*2aa0*/  IMAD.MOV.U32 R48, RZ, RZ, R49 ;  /* 0x000000ffff307224 */ /* 0x000fe200078e0031 */
[----:B------:R-:W3:Y:S04]  /*2ab0*/  LDL.LU R51, [R1+0xa0] ;  /* 0x0000a00001337983 */ /* 0x000ee80000300800 */
[----:B------:R-:W3:Y:S01]  /*2ac0*/  LDL.LU R49, [R1+0x90] ;  /* 0x0000900001317983 */ /* 0x000ee20000300800 */
[----:B------:R-:W-:Y:S01]  /*2ad0*/  @!P6 IMAD.IADD R6, R6, 0x1, -R0 ;  /* 0x000000010606e824 */ /* 0x000fe200078e0a00 */
[----:B------:R-:W-:-:S02]  /*2ae0*/  ISETP.GT.U32.AND P6, PT, R0, R2, PT ;  /* 0x000000020000720c */ /* 0x000fc40003fc4070 */
[----:B------:R-:W-:Y:S02]  /*2af0*/  ISETP.GT.U32.AND P1, PT, R0, R7, PT ;  /* 0x000000070000720c */ /* 0x000fe40003f24070 */
[----:B----4-:R-:W-:-:S09]  /*2b00*/  IABS R10, R36 ;  /* 0x00000024000a7213 */ /* 0x010fd20000000000 */
[--C-:B------:R-:W-:Y:S02]  /*2b10*/  @!P6 IMAD.IADD R2, R2, 0x1, -R0.reuse ;  /* 0x000000010202e824 */ /* 0x100fe400078e0a00 */
[----:B------:R-:W-:Y:S01]  /*2b20*/  @!P1 IMAD.IADD R7, R7, 0x1, -R0 ;  /* 0x0000000107079824 */ /* 0x000fe200078e0a00 */
[----:B------:R-:W-:Y:S01]  /*2b30*/  ISETP.GT.U32.AND P1, PT, R0, R6, PT ;  /* 0x000000060000720c */ /* 0x000fe20003f24070 */
[----:B------:R-:W-:Y:S01]  /*2b40*/  IMAD.HI.U32 R11, R54, R10, RZ ;  /* 0x0000000a360b7227 */ /* 0x000fe200078e00ff */
[----:B------:R-:W-:-:S03]  /*2b50*/  ISETP.GT.U32.AND P6, PT, R0, R2, PT ;  /* 0x000000020000720c */ /* 0x000fc60003fc4070 */
[----:B------:R-:W-:Y:S01]  /*2b60*/  IMAD.MOV R11, RZ, RZ, -R11 ;  /* 0x000000ffff0b7224 */ /* 0x000fe200078e0a0b */
[----:B------:R-:W-:-:S03]  /*2b70*/  ISETP.GT.U32.AND P5, PT, R0, R7, PT ;  /* 0x000000070000720c */ /* 0x000fc60003fa4070 */
[----:B------:R-:W-:Y:S02]  /*2b80*/  IMAD R10, R0, R11, R10 ;  /* 0x0000000b000a7224 */ /* 0x000fe400078e020a */
[----:B------:R-:W-:-:S04]  /*2b90*/  IMAD.HI.U32 R12, R54, R9, RZ ;  /* 0x00000009360c7227 */ /* 0x000fc800078e00ff */
[--C-:B------:R-:W-:Y:S02]  /*2ba0*/  @!P1 IMAD.IADD R6, R6, 0x1, -R0.reuse ;  /* 0x0000000106069824 */ /* 0x100fe400078e0a00 */
[----:B------:R-:W-:Y:S01]  /*2bb0*/  @!P6 IMAD.IADD R2, R2, 0x1, -R0 ;  /* 0x000000010202e824 */ /* 0x000fe200078e0a00 */
[C---:B------:R-:W-:Y:S01]  /*2bc0*/  ISETP.GT.U32.AND P6, PT, R0.reuse, R10, PT ;  /* 0x0000000a0000720c */ /* 0x040fe20003fc4070 */
[----:B0-----:R-:W-:Y:S02]  /*2bd0*/  IMAD.MOV.U32 R3, RZ, RZ, R6 ;  /* 0x000000ffff037224 */ /* 0x001fe400078e0006 */
[----:B------:R-:W-:Y:S02]  /*2be0*/  IMAD.MOV R12, RZ, RZ, -R12 ;  /* 0x000000ffff0c7224 */ /* 0x000fe400078e0a0c */
[----:B------:R-:W-:Y:S02]  /*2bf0*/  @!P4 IMAD.MOV R3, RZ, RZ, -R3 ;  /* 0x000000ffff03c224 */ /* 0x000fe400078e0a03 */
[----:B------:R-:W-:-:S02]  /*2c00*/  IMAD R9, R0, R12, R9 ;  /* 0x0000000c00097224 */ /* 0x000fc400078e0209 */
[--C-:B------:R-:W-:Y:S01]  /*2c10*/  @!P5 IMAD.IADD R7, R7, 0x1, -R0.reuse ;  /* 0x000000010707d824 */ /* 0x100fe200078e0a00 */
[----:B------:R0:W-:Y:S02]  /*2c20*/  STL [R1+0x128], R3 ;  /* 0x0001280301007387 */ /* 0x0001e40000100800 */
[----:B------:R-:W-:Y:S01]  /*2c30*/  ISETP.GT.U32.AND P1, PT, R0, R9, PT ;  /* 0x000000090000720c */ /* 0x000fe20003f24070 */
[----:B------:R-:W-:Y:S02]  /*2c40*/  @!P6 IMAD.IADD R10, R10, 0x1, -R0 ;  /* 0x000000010a0ae824 */ /* 0x000fe400078e0a00 */
[----:B0-----:R-:W-:-:S04]  /*2c50*/  IMAD.MOV.U32 R3, RZ, RZ, R7 ;  /* 0x000000ffff037224 */ /* 0x001fc800078e0007 */
[----:B------:R-:W-:Y:S01]  /*2c60*/  @!P2 IMAD.MOV R3, RZ, RZ, -R3 ;  /* 0x000000ffff03a224 */ /* 0x000fe200078e0a03 */
[----:B------:R-:W-:-:S05]  /*2c70*/  ISETP.GT.U32.AND P2, PT, R0, R10, PT ;  /* 0x0000000a0000720c */ /* 0x000fca0003f44070 */
[----:B------:R-:W-:Y:S01]  /*2c80*/  @!P1 IMAD.IADD R9, R9, 0x1, -R0 ;  /* 0x0000000109099824 */ /* 0x000fe200078e0a00 */
[----:B------:R-:W-:Y:S02]  /*2c90*/  IABS R8, R43 ;  /* 0x0000002b00087213 */ /* 0x000fe40000000000 */
[----:B------:R-:W-:Y:S01]  /*2ca0*/  ISETP.GE.AND P1, PT, R43, RZ, PT ;  /* 0x000000ff2b00720c */ /* 0x000fe20003f26270 */
[----:B------:R0:W-:Y:S01]  /*2cb0*/  STL [R1+0x148], R3 ;  /* 0x0001480301007387 */ /* 0x0001e20000100800 */
[----:B------:R-:W-:Y:S02]  /*2cc0*/  IMAD.MOV.U32 R43, RZ, RZ, R38 ;  /* 0x000000ffff2b7224 */ /* 0x000fe400078e0026 */
[----:B------:R-:W-:Y:S02]  /*2cd0*/  IMAD.MOV.U32 R38, RZ, RZ, R39 ;  /* 0x000000ffff267224 */ /* 0x000fe400078e0027 */
[----:B------:R-:W-:Y:S02]  /*2ce0*/  IMAD.MOV.U32 R39, RZ, RZ, R28 ;  /* 0x000000ffff277224 */ /* 0x000fe400078e001c */
[----:B------:R-:W-:-:S02]  /*2cf0*/  IMAD.MOV.U32 R28, RZ, RZ, R25 ;  /* 0x000000ffff1c7224 */ /* 0x000fc400078e0019 */
[----:B0-----:R-:W-:Y:S02]  /*2d00*/  IMAD.MOV.U32 R3, RZ, RZ, R2 ;  /* 0x000000ffff037224 */ /* 0x001fe400078e0002 */
[----:B------:R-:W-:Y:S01]  /*2d10*/  @!P2 IMAD.IADD R10, R10, 0x1, -R0 ;  /* 0x000000010a0aa824 */ /* 0x000fe200078e0a00 */
[----:B------:R-:W-:Y:S01]  /*2d20*/  ISETP.GE.AND P2, PT, R36, RZ, PT ;  /* 0x000000ff2400720c */ /* 0x000fe20003f46270 */
[----:B------:R-:W-:Y:S02]  /*2d30*/  @!P0 IMAD.MOV R3, RZ, RZ, -R3 ;  /* 0x000000ffff038224 */ /* 0x000fe400078e0a03 */
[----:B------:R-:W-:Y:S02]  /*2d40*/  IMAD.MOV.U32 R36, RZ, RZ, R38 ;  /* 0x000000ffff247224 */ /* 0x000fe400078e0026 */
[----:B------:R-:W-:Y:S02]  /*2d50*/  IMAD.MOV.U32 R25, RZ, RZ, R27 ;  /* 0x000000ffff197224 */ /* 0x000fe400078e001b */
[----:B------:R-:W-:-:S02]  /*2d60*/  IMAD.MOV.U32 R38, RZ, RZ, R39 ;  /* 0x000000ffff267224 */ /* 0x000fc400078e0027 */
[----:B------:R-:W-:Y:S02]  /*2d70*/  IMAD.MOV.U32 R27, RZ, RZ, R33 ;  /* 0x000000ffff1b7224 */ /* 0x000fe400078e0021 */
[----:B------:R-:W-:Y:S01]  /*2d80*/  IMAD.MOV.U32 R39, RZ, RZ, R28 ;  /* 0x000000ffff277224 */ /* 0x000fe200078e001c */
[----:B------:R0:W-:Y:S01]  /*2d90*/  STL [R1+0x144], R3 ;  /* 0x0001440301007387 */ /* 0x0001e20000100800 */
[----:B------:R-:W-:Y:S02]  /*2da0*/  IMAD.MOV.U32 R28, RZ, RZ, R29 ;  /* 0x000000ffff1c7224 */ /* 0x000fe400078e001d */
[----:B------:R-:W-:Y:S02]  /*2db0*/  IMAD.MOV.U32 R29, RZ, RZ, R30 ;  /* 0x000000ffff1d7224 */ /* 0x000fe400078e001e */
[----:B------:R-:W-:Y:S02]  /*2dc0*/  IMAD.MOV.U32 R30, RZ, RZ, R24 ;  /* 0x000000ffff1e7224 */ /* 0x000fe400078e0018 */
[----:B--2---:R-:W-:-:S02]  /*2dd0*/  IMAD.MOV.U32 R33, RZ, RZ, R20 ;  /* 0x000000ffff217224 */ /* 0x004fc400078e0014 */
[----:B---3--:R-:W-:Y:S02]  /*2de0*/  IMAD.MOV.U32 R20, RZ, RZ, R49 ;  /* 0x000000ffff147224 */ /* 0x008fe400078e0031 */
[----:B------:R-:W2:Y:S04]  /*2df0*/  LDL.LU R49, [R1+0xd8] ;  /* 0x0000d80001317983 */ /* 0x000ea80000300800 */
[----:B------:R-:W3:Y:S01]  /*2e00*/  LDL.LU R24, [R1+0x80] ;  /* 0x0000800001187983 */ /* 0x000ee20000300800 */
[----:B------:R-:W-:Y:S01]  /*2e10*/  IABS R4, R46 ;  /* 0x0000002e00047213 */ /* 0x000fe20000000000 */
[----:B------:R-:W-:-:S04]  /*2e20*/  IMAD.HI.U32 R13, R54, R8, RZ ;  /* 0x00000008360d7227 */ /* 0x000fc800078e00ff */
[----:B------:R-:W-:-:S04]  /*2e30*/  IMAD.HI.U32 R12, R54, R4, RZ ;  /* 0x00000004360c7227 */ /* 0x000fc800078e00ff */
[----:B------:R-:W-:Y:S02]  /*2e40*/  IMAD.MOV R13, RZ, RZ, -R13 ;  /* 0x000000ffff0d7224 */ /* 0x000fe400078e0a0d */
[----:B------:R-:W-:Y:S02]  /*2e50*/  IMAD.MOV R12, RZ, RZ, -R12 ;  /* 0x000000ffff0c7224 */ /* 0x000fe400078e0a0c */
[C---:B------:R-:W-:Y:S02]  /*2e60*/  IMAD R8, R0.reuse, R13, R8 ;  /* 0x0000000d00087224 */ /* 0x040fe400078e0208 */
[----:B------:R-:W-:-:S03]  /*2e70*/  IMAD R4, R0, R12, R4 ;  /* 0x0000000c00047224 */ /* 0x000fc600078e0204 */
[C---:B------:R-:W-:Y:S02]  /*2e80*/  ISETP.GT.U32.AND P4, PT, R0.reuse, R8, PT ;  /* 0x000000080000720c */ /* 0x040fe40003f84070 */
[----:B------:R-:W-:Y:S02]  /*2e90*/  ISETP.GT.U32.AND P5, PT, R0, R4, PT ;  /* 0x000000040000720c */ /* 0x000fe40003fa4070 */
[----:B------:R-:W-:-:S05]  /*2ea0*/  IABS R12, R37 ;  /* 0x00000025000c7213 */ /* 0x000fca0000000000 */
[----:B------:R-:W-:-:S04]  /*2eb0*/  IMAD.HI.U32 R6, R54, R12, RZ ;  /* 0x0000000c36067227 */ /* 0x000fc800078e00ff */
[----:B------:R-:W-:Y:S02]  /*2ec0*/  @!P4 IMAD.IADD R8, R8, 0x1, -R0 ;  /* 0x000000010808c824 */ /* 0x000fe400078e0a00 */
[----:B------:R-:W-:Y:S02]  /*2ed0*/  IMAD.MOV R6, RZ, RZ, -R6 ;  /* 0x000000ffff067224 */ /* 0x000fe400078e0a06 */
[----:B------:R-:W-:Y:S01]  /*2ee0*/  @!P5 IMAD.IADD R4, R4, 0x1, -R0 ;  /* 0x000000010404d824 */ /* 0x000fe200078e0a00 */
[C---:B------:R-:W-:Y:S01]  /*2ef0*/  ISETP.GT.U32.AND P5, PT, R0.reuse, R8, PT ;  /* 0x000000080000720c */ /* 0x040fe20003fa4070 */
[C---:B------:R-:W-:Y:S01]  /*2f00*/  IMAD R6, R0.reuse, R6, R12 ;  /* 0x0000000600067224 */ /* 0x040fe200078e020c */
[----:B------:R-:W-:Y:S02]  /*2f10*/  IABS R11, R47 ;  /* 0x0000002f000b7213 */ /* 0x000fe40000000000 */
[----:B------:R-:W-:Y:S02]  /*2f20*/  IABS R5, R40 ;  /* 0x0000002800057213 */ /* 0x000fe40000000000 */
[----:B------:R-:W-:Y:S01]  /*2f30*/  ISETP.GT.U32.AND P6, PT, R0, R4, PT ;  /* 0x000000040000720c */ /* 0x000fe20003fc4070 */
[----:B------:R-:W-:Y:S01]  /*2f40*/  IMAD.HI.U32 R14, R54, R11, RZ ;  /* 0x0000000b360e7227 */ /* 0x000fe200078e00ff */
[----:B------:R-:W-:-:S02]  /*2f50*/  ISETP.GT.U32.AND P4, PT, R0, R9, PT ;  /* 0x000000090000720c */ /* 0x000fc40003f84070 */
[----:B------:R-:W-:Y:S01]  /*2f60*/  ISETP.GT.U32.AND P0, PT, R0, R6, PT ;  /* 0x000000060000720c */ /* 0x000fe20003f04070 */
[----:B------:R-:W-:Y:S01]  /*2f70*/  IMAD.HI.U32 R13, R54, R5, RZ ;  /* 0x00000005360d7227 */ /* 0x000fe200078e00ff */
[----:B------:R-:W-:-:S03]  /*2f80*/  IABS R2, R41 ;  /* 0x0000002900027213 */ /* 0x000fc60000000000 */
[----:B------:R-:W-:Y:S02]  /*2f90*/  IMAD.MOV R14, RZ, RZ, -R14 ;  /* 0x000000ffff0e7224 */ /* 0x000fe400078e0a0e */
[----:B------:R-:W-:Y:S02]  /*2fa0*/  IMAD.MOV R13, RZ, RZ, -R13 ;  /* 0x000000ffff0d7224 */ /* 0x000fe400078e0a0d */
[----:B------:R-:W-:Y:S01]  /*2fb0*/  @!P5 IMAD.IADD R8, R8, 0x1, -R0 ;  /* 0x000000010808d824 */ /* 0x000fe200078e0a00 */
[----:B------:R-:W-:Y:S01]  /*2fc0*/  ISETP.GE.AND P5, PT, R46, RZ, PT ;  /* 0x000000ff2e00720c */ /* 0x000fe20003fa6270 */
[----:B------:R-:W-:-:S04]  /*2fd0*/  IMAD.HI.U32 R12, R54, R2, RZ ;  /* 0x00000002360c7227 */ /* 0x000fc800078e00ff */
[C---:B------:R-:W-:Y:S02]  /*2fe0*/  IMAD R11, R0.reuse, R14, R11 ;  /* 0x0000000e000b7224 */ /* 0x040fe400078e020b */
[----:B------:R-:W-:Y:S02]  /*2ff0*/  IMAD R5, R0, R13, R5 ;  /* 0x0000000d00057224 */ /* 0x000fe400078e0205 */
[----:B------:R-:W-:Y:S02]  /*3000*/  @!P6 IMAD.IADD R4, R4, 0x1, -R0 ;  /* 0x000000010404e824 */ /* 0x000fe400078e0a00 */
[----:B------:R-:W-:Y:S02]  /*3010*/  IMAD.MOV R13, RZ, RZ, -R12 ;  /* 0x000000ffff0d7224 */ /* 0x000fe400078e0a0c */
[--C-:B------:R-:W-:Y:S01]  /*3020*/  @!P4 IMAD.IADD R9, R9, 0x1, -R0.reuse ;  /* 0x000000010909c824 */ /* 0x100fe200078e0a00 */
[----:B------:R-:W-:Y:S01]  /*3030*/  ISETP.GT.U32.AND P4, PT, R0, R11, PT ;  /* 0x0000000b0000720c */ /* 0x000fe20003f84070 */
[----:B------:R-:W-:Y:S01]  /*3040*/  @!P0 IMAD.IADD R6, R6, 0x1, -R0 ;  /* 0x0000000106068824 */ /* 0x000fe200078e0a00 */
[C---:B------:R-:W-:Y:S01]  /*3050*/  ISETP.GT.U32.AND P6, PT, R0.reuse, R5, PT ;  /* 0x000000050000720c */ /* 0x040fe20003fc4070 */
[----:B0-----:R-:W-:Y:S01]  /*3060*/  IMAD.MOV.U32 R3, RZ, RZ, R8 ;  /* 0x000000ffff037224 */ /* 0x001fe200078e0008 */
[----:B------:R-:W-:Y:S01]  /*3070*/  ISETP.GE.AND P0, PT, R37, RZ, PT ;  /* 0x000000ff2500720c */ /* 0x000fe20003f06270 */
[----:B------:R-:W-:-:S02]  /*3080*/  IMAD R2, R0, R13, R2 ;  /* 0x0000000d00027224 */ /* 0x000fc400078e0202 */
[----:B------:R-:W-:Y:S02]  /*3090*/  IMAD.MOV.U32 R8, RZ, RZ, R4 ;  /* 0x000000ffff087224 */ /* 0x000fe400078e0004 */
[----:B------:R-:W-:Y:S02]  /*30a0*/  IMAD.MOV.U32 R37, RZ, RZ, R38 ;  /* 0x000000ffff257224 */ /* 0x000fe400078e0026 */
[----:B------:R-:W-:Y:S01]  /*30b0*/  @!P3 IMAD.MOV R9, RZ, RZ, -R9 ;  /* 0x000000ffff09b224 */ /* 0x000fe200078e0a09 */
[----:B------:R-:W-:Y:S01]  /*30c0*/  ISETP.GT.U32.AND P3, PT, R0, R6, PT ;  /* 0x000000060000720c */ /* 0x000fe20003f64070 */
[----:B------:R-:W-:Y:S02]  /*30d0*/  IMAD.MOV.U32 R38, RZ, RZ, R39 ;  /* 0x000000ffff267224 */ /* 0x000fe400078e0027 */
[----:B------:R-:W-:Y:S02]  /*30e0*/  IMAD.MOV.U32 R39, RZ, RZ, R28 ;  /* 0x000000ffff277224 */ /* 0x000fe400078e001c */
[----:B------:R-:W-:-:S02]  /*30f0*/  @!P1 IMAD.MOV R3, RZ, RZ, -R3 ;  /* 0x000000ffff039224 */ /* 0x000fc400078e0a03 */
[----:B------:R-:W-:Y:S01]  /*3100*/  @!P5 IMAD.MOV R8, RZ, RZ, -R8 ;  /* 0x000000ffff08d224 */ /* 0x000fe200078e0a08 */
[----:B------:R-:W-:Y:S01]  /*3110*/  ISETP.GT.U32.AND P5, PT, R0, R2, PT ;  /* 0x000000020000720c */ /* 0x000fe20003fa4070 */
[----:B------:R-:W-:Y:S02]  /*3120*/  IMAD.MOV.U32 R28, RZ, RZ, R30 ;  /* 0x000000ffff1c7224 */ /* 0x000fe400078e001e */
[----:B------:R-:W-:Y:S02]  /*3130*/  IMAD.MOV.U32 R30, RZ, RZ, R32 ;  /* 0x000000ffff1e7224 */ /* 0x000fe400078e0020 */
[----:B------:R-:W4:Y:S01]  /*3140*/  LDL.LU R32, [R1+0x94] ;  /* 0x0000940001207983 */ /* 0x000f220000300800 */
[----:B------:R-:W-:-:S03]  /*3150*/  @!P4 IMAD.IADD R11, R11, 0x1, -R0 ;  /* 0x000000010b0bc824 */ /* 0x000fc600078e0a00 */
[----:B------:R-:W-:Y:S01]  /*3160*/  STL [R1+0x140], R9 ;  /* 0x0001400901007387 */ /* 0x000fe20000100800 */
[----:B------:R-:W-:-:S03]  /*3170*/  @!P6 IMAD.IADD R5, R5, 0x1, -R0 ;  /* 0x000000010505e824 */ /* 0x000fc600078e0a00 */
[----:B------:R0:W-:Y:S01]  /*3180*/  STL [R1+0x13c], R3 ;  /* 0x00013c0301007387 */ /* 0x0001e20000100800 */
[----:B------:R-:W-:Y:S01]  /*3190*/  ISETP.GT.U32.AND P1, PT, R0, R11, PT ;  /* 0x0000000b0000720c */ /* 0x000fe20003f24070 */
[----:B------:R-:W-:Y:S01]  /*31a0*/  @!P3 IMAD.IADD R6, R6, 0x1, -R0 ;  /* 0x000000010606b824 */ /* 0x000fe200078e0a00 */
[----:B------:R-:W-:Y:S01]  /*31b0*/  ISETP.GT.U32.AND P6, PT, R0, R5, PT ;  /* 0x000000050000720c */ /* 0x000fe20003fc4070 */
[----:B0-----:R-:W-:-:S04]  /*31c0*/  IMAD.MOV.U32 R3, RZ, RZ, R10 ;  /* 0x000000ffff037224 */ /* 0x001fc800078e000a */
[----:B------:R-:W-:Y:S01]  /*31d0*/  @!P2 IMAD.MOV R3, RZ, RZ, -R3 ;  /* 0x000000ffff03a224 */ /* 0x000fe200078e0a03 */
[----:B------:R-:W-:Y:S01]  /*31e0*/  STL [R1+0x138], R8 ;  /* 0x0001380801007387 */ /* 0x000fe20000100800 */
[----:B------:R-:W-:Y:S01]  /*31f0*/  @!P5 IMAD.IADD R2, R2, 0x1, -R0 ;  /* 0x000000010202d824 */ /* 0x000fe200078e0a00 */
[----:B------:R-:W-:Y:S02]  /*3200*/  IABS R4, R43 ;  /* 0x0000002b00047213 */ /* 0x000fe40000000000 */
[----:B------:R0:W-:Y:S01]  /*3210*/  STL [R1+0x134], R3 ;  /* 0x0001340301007387 */ /* 0x0001e20000100800 */
[----:B------:R-:W-:Y:S01]  /*3220*/  ISETP.GE.AND P5, PT, R43, RZ, PT ;  /* 0x000000ff2b00720c */ /* 0x000fe20003fa6270 */
[----:B------:R-:W-:Y:S02]  /*3230*/  IMAD.MOV.U32 R43, RZ, RZ, R38 ;  /* 0x000000ffff2b7224 */ /* 0x000fe400078e0026 */
[----:B------:R-:W-:Y:S02]  /*3240*/  IMAD.MOV.U32 R38, RZ, RZ, R39 ;  /* 0x000000ffff267224 */ /* 0x000fe400078e0027 */
[----:B------:R-:W-:-:S02]  /*3250*/  IMAD.MOV.U32 R39, RZ, RZ, R28 ;  /* 0x000000ffff277224 */ /* 0x000fc400078e001c */
[----:B0-----:R-:W-:Y:S02]  /*3260*/  IMAD.MOV.U32 R3, RZ, RZ, R6 ;  /* 0x000000ffff037224 */ /* 0x001fe400078e0006 */
[----:B------:R-:W-:Y:S02]  /*3270*/  IMAD.MOV.U32 R28, RZ, RZ, R29 ;  /* 0x000000ffff1c7224 */ /* 0x000fe400078e001d */
[----:B------:R-:W-:Y:S02]  /*3280*/  @!P0 IMAD.MOV R3, RZ, RZ, -R3 ;  /* 0x000000ffff038224 */ /* 0x000fe400078e0a03 */
[----:B------:R-:W-:Y:S02]  /*3290*/  IMAD.MOV.U32 R29, RZ, RZ, R30 ;  /* 0x000000ffff1d7224 */ /* 0x000fe400078e001e */
[----:B------:R-:W-:Y:S01]  /*32a0*/  IMAD.MOV.U32 R30, RZ, RZ, R31 ;  /* 0x000000ffff1e7224 */ /* 0x000fe200078e001f */
[----:B------:R0:W-:Y:S01]  /*32b0*/  STL [R1+0x130], R3 ;  /* 0x0001300301007387 */ /* 0x0001e20000100800 */
[--C-:B------:R-:W-:Y:S01]  /*32c0*/  @!P1 IMAD.IADD R11, R11, 0x1, -R0.reuse ;  /* 0x000000010b0b9824 */ /* 0x100fe200078e0a00 */
[----:B------:R-:W-:Y:S01]  /*32d0*/  ISETP.GE.AND P1, PT, R41, RZ, PT ;  /* 0x000000ff2900720c */ /* 0x000fe20003f26270 */
[----:B------:R-:W-:Y:S01]  /*32e0*/  @!P6 IMAD.IADD R5, R5, 0x1, -R0 ;  /* 0x000000010505e824 */ /* 0x000fe200078e0a00 */
[----:B------:R-:W-:-:S02]  /*32f0*/  IABS R7, R42 ;  /* 0x0000002a00077213 */ /* 0x000fc40000000000 */
[----:B------:R-:W-:-:S03]  /*3300*/  ISETP.GE.AND P6, PT, R42, RZ, PT ;  /* 0x000000ff2a00720c */ /* 0x000fc60003fc6270 */
[----:B------:R-:W-:-:S04]  /*3310*/  IMAD.HI.U32 R12, R54, R7, RZ ;  /* 0x00000007360c7227 */ /* 0x000fc800078e00ff */
[----:B------:R-:W-:-:S04]  /*3320*/  IMAD.MOV R12, RZ, RZ, -R12 ;  /* 0x000000ffff0c7224 */ /* 0x000fc800078e0a0c */
[----:B------:R-:W-:-:S05]  /*3330*/  IMAD R7, R0, R12, R7 ;  /* 0x0000000c00077224 */ /* 0x000fca00078e0207 */
[----:B------:R-:W-:Y:S01]  /*3340*/  ISETP.GT.U32.AND P3, PT, R0, R7, PT ;  /* 0x000000070000720c */ /* 0x000fe20003f64070 */
[----:B------:R-:W-:Y:S01]  /*3350*/  IMAD.HI.U32 R9, R54, R4, RZ ;  /* 0x0000000436097227 */ /* 0x000fe200078e00ff */
[----:B------:R-:W-:Y:S02]  /*3360*/  IABS R10, R37 ;  /* 0x00000025000a7213 */ /* 0x000fe40000000000 */
[----:B------:R-:W-:Y:S01]  /*3370*/  IABS R8, R36 ;  /* 0x0000002400087213 */ /* 0x000fe20000000000 */
[----:B---3--:R-:W-:Y:S02]  /*3380*/  IMAD.MOV.U32 R31, RZ, RZ, R24 ;  /* 0x000000ffff1f7224 */ /* 0x008fe400078e0018 */
[----:B------:R-:W-:Y:S02]  /*3390*/  IMAD.MOV.U32 R24, RZ, RZ, R26 ;  /* 0x000000ffff187224 */ /* 0x000fe400078e001a */
[----:B------:R-:W-:Y:S02]  /*33a0*/  IMAD.MOV.U32 R26, RZ, RZ, R34 ;  /* 0x000000ffff1a7224 */ /* 0x000fe400078e0022 */
[----:B------:R-:W-:-:S02]  /*33b0*/  IMAD.MOV.U32 R34, RZ, RZ, R23 ;  /* 0x000000ffff227224 */ /* 0x000fc400078e0017 */
[----:B------:R-:W3:Y:S04]  /*33c0*/  LDL.LU R23, [R1+0xb4] ;  /* 0x0000b40001177983 */ /* 0x000ee80000300800 */
[----:B------:R-:W2:Y:S04]  /*33d0*/  LDL.LU R41, [R1+0x64] ;  /* 0x0000640001297983 */ /* 0x000ea80000300800 */
[----:B------:R-:W4:Y:S01]  /*33e0*/  LDL.LU R42, [R1+0x68] ;  /* 0x00006800012a7983 */ /* 0x000f220000300800 */
[----:B------:R-:W-:Y:S01]  /*33f0*/  @!P3 IMAD.IADD R7, R7, 0x1, -R0 ;  /* 0x000000010707b824 */ /* 0x000fe200078e0a00 */
[----:B------:R-:W-:Y:S01]  /*3400*/  ISETP.GT.U32.AND P3, PT, R0, R2, PT ;  /* 0x000000020000720c */ /* 0x000fe20003f64070 */
[----:B------:R-:W-:-:S02]  /*3410*/  IMAD.MOV R6, RZ, RZ, -R9 ;  /* 0x000000ffff067224 */ /* 0x000fc400078e0a09 */
[----:B------:R-:W-:Y:S01]  /*3420*/  IMAD.MOV.U32 R9, RZ, RZ, R10 ;  /* 0x000000ffff097224 */ /* 0x000fe200078e000a */
[C---:B------:R-:W-:Y:S01]  /*3430*/  ISETP.GT.U32.AND P0, PT, R0.reuse, R7, PT ;  /* 0x000000070000720c */ /* 0x040fe20003f04070 */
[----:B------:R-:W-:Y:S01]  /*3440*/  IMAD R4, R0, R6, R4 ;  /* 0x0000000600047224 */ /* 0x000fe200078e0204 */
[----:B------:R-:W-:Y:S01]  /*3450*/  ISETP.GE.AND P4, PT, R47, RZ, PT ;  /* 0x000000ff2f00720c */ /* 0x000fe20003f86270 */
[----:B------:R-:W-:Y:S01]  /*3460*/  IMAD.HI.U32 R6, R54, R8, RZ ;  /* 0x0000000836067227 */ /* 0x000fe200078e00ff */
[----:B------:R-:W-:-:S03]  /*3470*/  ISETP.GE.AND P2, PT, R40, RZ, PT ;  /* 0x000000ff2800720c */ /* 0x000fc60003f46270 */
[----:B------:R-:W-:-:S04]  /*3480*/  IMAD.HI.U32 R10, R54, R9, RZ ;  /* 0x00000009360a7227 */ /* 0x000fc800078e00ff */
[----:B------:R-:W-:Y:S01]  /*3490*/  @!P3 IMAD.IADD R2, R2, 0x1, -R0 ;  /* 0x000000010202b824 */ /* 0x000fe200078e0a00 */
[----:B------:R-:W-:Y:S01]  /*34a0*/  ISETP.GE.AND P3, PT, R37, RZ, PT ;  /* 0x000000ff2500720c */ /* 0x000fe20003f66270 */
[----:B------:R-:W-:Y:S02]  /*34b0*/  IMAD.MOV R6, RZ, RZ, -R6 ;  /* 0x000000ffff067224 */ /* 0x000fe400078e0a06 */
[----:B------:R-:W-:Y:S02]  /*34c0*/  IMAD.MOV.U32 R37, RZ, RZ, R38 ;  /* 0x000000ffff257224 */ /* 0x000fe400078e0026 */
[----:B------:R-:W-:Y:S02]  /*34d0*/  IMAD.MOV R10, RZ, RZ, -R10 ;  /* 0x000000ffff0a7224 */ /* 0x000fe400078e0a0a */
[----:B------:R-:W-:Y:S02]  /*34e0*/  IMAD.MOV.U32 R38, RZ, RZ, R39 ;  /* 0x000000ffff267224 */ /* 0x000fe400078e0027 */
[----:B------:R-:W-:-:S02]  /*34f0*/  IMAD.MOV.U32 R39, RZ, RZ, R28 ;  /* 0x000000ffff277224 */ /* 0x000fc400078e001c */
[----:B------:R-:W-:Y:S02]  /*3500*/  IMAD.MOV.U32 R28, RZ, RZ, R29 ;  /* 0x000000ffff1c7224 */ /* 0x000fe400078e001d */
[----:B------:R-:W-:Y:S02]  /*3510*/  IMAD.MOV.U32 R29, RZ, RZ, R30 ;  /* 0x000000ffff1d7224 */ /* 0x000fe400078e001e */
[C---:B------:R-:W-:Y:S02]  /*3520*/  IMAD R6, R0.reuse, R6, R8 ;  /* 0x0000000600067224 */ /* 0x040fe400078e0208 */
[----:B0-----:R-:W-:Y:S02]  /*3530*/  IMAD.MOV.U32 R3, RZ, RZ, R5 ;  /* 0x000000ffff037224 */ /* 0x001fe400078e0005 */
[----:B------:R-:W-:Y:S02]  /*3540*/  IMAD.MOV.U32 R30, RZ, RZ, R31 ;  /* 0x000000ffff1e7224 */ /* 0x000fe400078e001f */
[----:B------:R-:W-:Y:S01]  /*3550*/  IMAD R8, R0, R10, R9 ;  /* 0x0000000a00087224 */ /* 0x000fe200078e0209 */
[----:B------:R-:W-:Y:S01]  /*3560*/  IABS R9, R37 ;  /* 0x0000002500097213 */ /* 0x000fe20000000000 */
[----:B------:R-:W-:Y:S01]  /*3570*/  @!P0 IMAD.IADD R7, R7, 0x1, -R0 ;  /* 0x0000000107078824 */ /* 0x000fe200078e0a00 */
[----:B------:R-:W-:Y:S01]  /*3580*/  ISETP.GE.AND P0, PT, R37, RZ, PT ;  /* 0x000000ff2500720c */ /* 0x000fe20003f06270 */
[----:B------:R-:W-:-:S02]  /*3590*/  IMAD.MOV.U32 R31, RZ, RZ, R24 ;  /* 0x000000ffff1f7224 */ /* 0x000fc400078e0018 */
[----:B------:R-:W-:Y:S02]  /*35a0*/  IMAD.MOV.U32 R24, RZ, RZ, R25 ;  /* 0x000000ffff187224 */ /* 0x000fe400078e0019 */
[----:B------:R-:W-:Y:S02]  /*35b0*/  IMAD.MOV.U32 R37, RZ, RZ, R38 ;  /* 0x000000ffff257224 */ /* 0x000fe400078e0026 */
[----:B------:R-:W-:Y:S02]  /*35c0*/  @!P4 IMAD.MOV R11, RZ, RZ, -R11 ;  /* 0x000000ffff0bc224 */ /* 0x000fe400078e0a0b */
[----:B------:R-:W-:Y:S02]  /*35d0*/  IMAD.MOV.U32 R25, RZ, RZ, R27 ;  /* 0x000000ffff197224 */ /* 0x000fe400078e001b */
[----:B------:R-:W-:Y:S02]  /*35e0*/  IMAD.MOV.U32 R38, RZ, RZ, R39 ;  /* 0x000000ffff267224 */ /* 0x000fe400078e0027 */
[----:B------:R-:W-:-:S02]  /*35f0*/  @!P2 IMAD.MOV R3, RZ, RZ, -R3 ;  /* 0x000000ffff03a224 */ /* 0x000fc400078e0a03 */
[----:B------:R-:W-:Y:S02]  /*3600*/  IMAD.MOV.U32 R27, RZ, RZ, R35 ;  /* 0x000000ffff1b7224 */ /* 0x000fe400078e0023 */
[----:B------:R-:W-:Y:S02]  /*3610*/  IMAD.MOV.U32 R39, RZ, RZ, R28 ;  /* 0x000000ffff277224 */ /* 0x000fe400078e001c */
[----:B------:R-:W-:Y:S02]  /*3620*/  IMAD.MOV.U32 R28, RZ, RZ, R29 ;  /* 0x000000ffff1c7224 */ /* 0x000fe400078e001d */
[----:B------:R-:W-:Y:S02]  /*3630*/  @!P1 IMAD.MOV R2, RZ, RZ, -R2 ;  /* 0x000000ffff029224 */ /* 0x000fe400078e0a02 */
[----:B------:R-:W-:Y:S01]  /*3640*/  IMAD.MOV.U32 R29, RZ, RZ, R30 ;  /* 0x000000ffff1d7224 */ /* 0x000fe200078e001e */
[----:B------:R0:W-:Y:S01]  /*3650*/  STL [R1+0x12c], R11 ;  /* 0x00012c0b01007387 */ /* 0x0001e20000100800 */
[----:B------:R-:W-:-:S02]  /*3660*/  IMAD.MOV.U32 R30, RZ, RZ, R31 ;  /* 0x000000ffff1e7224 */ /* 0x000fc400078e001f */
[----:B------:R-:W-:Y:S01]  /*3670*/  IMAD.MOV.U32 R31, RZ, RZ, R27 ;  /* 0x000000ffff1f7224 */ /* 0x000fe200078e001b */
[----:B------:R1:W-:Y:S01]  /*3680*/  STL [R1+0x124], R3 ;  /* 0x0001240301007387 */ /* 0x0003e20000100800 */
[----:B------:R-:W-:Y:S02]  /*3690*/  IMAD.MOV.U32 R35, RZ, RZ, R21 ;  /* 0x000000ffff237224 */ /* 0x000fe400078e0015 */
[----:B------:R-:W-:Y:S01]  /*36a0*/  IMAD.MOV.U32 R27, RZ, RZ, R20 ;  /* 0x000000ffff1b7224 */ /* 0x000fe200078e0014 */
[----:B------:R-:W3:Y:S01]  /*36b0*/  LDL.LU R21, [R1+0xc0] ;  /* 0x0000c00001157983 */ /* 0x000ee20000300800 */
[----:B------:R-:W-:Y:S02]  /*36c0*/  IMAD.MOV.U32 R20, RZ, RZ, R51 ;  /* 0x000000ffff147224 */ /* 0x000fe400078e0033 */
[----:B------:R-:W-:Y:S01]  /*36d0*/  IMAD.MOV.U32 R51, RZ, RZ, R59 ;  /* 0x000000ffff337224 */ /* 0x000fe200078e003b */
[----:B------:R1:W-:Y:S04]  /*36e0*/  STL [R1+0x120], R2 ;  /* 0x0001200201007387 */ /* 0x0003e80000100800 */
[----:B------:R-:W3:Y:S01]  /*36f0*/  LDL.LU R59, [R1+0xa4] ;  /* 0x0000a400013b7983 */ /* 0x000ee20000300800 */
[----:B------:R-:W-:-:S02]  /*3700*/  ISETP.GT.U32.AND P4, PT, R0, R4, PT ;  /* 0x000000040000720c */ /* 0x000fc40003f84070 */
[----:B0-----:R-:W-:-:S11]  /*3710*/  IABS R11, R37 ;  /* 0x00000025000b7213 */ /* 0x001fd60000000000 */
[----:B------:R-:W-:Y:S01]  /*3720*/  @!P4 IMAD.IADD R4, R4, 0x1, -R0 ;  /* 0x000000010404c824 */ /* 0x000fe200078e0a00 */
[----:B------:R-:W-:Y:S01]  /*3730*/  ISETP.GE.AND P4, PT, R37, RZ, PT ;  /* 0x000000ff2500720c */ /* 0x000fe20003f86270 */
[----:B------:R-:W-:Y:S02]  /*3740*/  IMAD.MOV.U32 R37, RZ, RZ, R39 ;  /* 0x000000ffff257224 */ /* 0x000fe400078e0027 */
[----:B------:R-:W-:Y:S02]  /*3750*/  IMAD.MOV.U32 R39, RZ, RZ, R30 ;  /* 0x000000ffff277224 */ /* 0x000fe400078e001e */
[----:B------:R-:W-:Y:S02]  /*3760*/  IMAD.MOV.U32 R30, RZ, RZ, R20 ;  /* 0x000000ffff1e7224 */ /* 0x000fe400078e0014 */
[----:B------:R-:W3:Y:S01]  /*3770*/  LDL.LU R20, [R1+0xbc] ;  /* 0x0000bc0001147983 */ /* 0x000ee20000300800 */
[----:B------:R-:W-:Y:S01]  /*3780*/  ISETP.GT.U32.AND P1, PT, R0, R4, PT ;  /* 0x000000040000720c */ /* 0x000fe20003f24070 */
[----:B-1----:R-:W-:-:S02]  /*3790*/  IMAD.MOV.U32 R3, RZ, RZ, R7 ;  /* 0x000000ffff037224 */ /* 0x002fc400078e0007 */
[----:B------:R-:W-:-:S04]  /*37a0*/  IMAD.HI.U32 R12, R54, R9, RZ ;  /* 0x00000009360c7227 */ /* 0x000fc800078e00ff */
[----:B------:R-:W-:Y:S01]  /*37b0*/  @!P6 IMAD.MOV R3, RZ, RZ, -R3 ;  /* 0x000000ffff03e224 */ /* 0x000fe200078e0a03 */
[----:B------:R-:W-:Y:S01]  /*37c0*/  ISETP.GT.U32.AND P6, PT, R0, R6, PT ;  /* 0x000000060000720c */ /* 0x000fe20003fc4070 */
[----:B------:R-:W-:-:S04]  /*37d0*/  IMAD.MOV R12, RZ, RZ, -R12 ;  /* 0x000000ffff0c7224 */ /* 0x000fc800078e0a0c */
[----:B------:R-:W-:Y:S01]  /*37e0*/  @!P1 IMAD.IADD R4, R4, 0x1, -R0 ;  /* 0x0000000104049824 */ /* 0x000fe200078e0a00 */
[C---:B------:R-:W-:Y:S01]  /*37f0*/  ISETP.GT.U32.AND P1, PT, R0.reuse, R8, PT ;  /* 0x000000080000720c */ /* 0x040fe20003f24070 */
[----:B------:R-:W-:Y:S01]  /*3800*/  IMAD R9, R0, R12, R9 ;  /* 0x0000000c00097224 */ /* 0x000fe200078e0209 */
[----:B------:R-:W-:-:S05]  /*3810*/  ISETP.GE.AND P2, PT, R36, RZ, PT ;  /* 0x000000ff2400720c */ /* 0x000fca0003f46270 */
[----:B------:R-:W-:Y:S01]  /*3820*/  @!P6 IMAD.IADD R6, R6, 0x1, -R0 ;  /* 0x000000010606e824 */ /* 0x000fe200078e0a00 */
[----:B------:R-:W-:Y:S01]  /*3830*/  ISETP.GT.U32.AND P6, PT, R0, R9, PT ;  /* 0x000000090000720c */ /* 0x000fe20003fc4070 */
[----:B------:R-:W-:Y:S02]  /*3840*/  IMAD.MOV.U32 R36, RZ, RZ, R28 ;  /* 0x000000ffff247224 */ /* 0x000fe400078e001c */
[----:B------:R-:W-:Y:S02]  /*3850*/  IMAD.MOV.U32 R28, RZ, RZ, R29 ;  /* 0x000000ffff1c7224 */ /* 0x000fe400078e001d */
[----:B------:R-:W-:Y:S01]  /*3860*/  @!P1 IMAD.IADD R8, R8, 0x1, -R0 ;  /* 0x0000000108089824 */ /* 0x000fe200078e0a00 */
[----:B------:R-:W-:Y:S01]  /*3870*/  ISETP.GT.U32.AND P1, PT, R0, R6, PT ;  /* 0x000000060000720c */ /* 0x000fe20003f24070 */
[----:B------:R-:W-:Y:S02]  /*3880*/  IMAD.MOV.U32 R29, RZ, RZ, R31 ;  /* 0x000000ffff1d7224 */ /* 0x000fe400078e001f */
[----:B------:R-:W-:-:S02]  /*3890*/  IMAD.MOV.U32 R31, RZ, RZ, R51 ;  /* 0x000000ffff1f7224 */ /* 0x000fc400078e0033 */
[----:B------:R-:W3:Y:S01]  /*38a0*/  LDL.LU R51, [R1+0xec] ;  /* 0x0000ec0001337983 */ /* 0x000ee20000300800 */
[----:B------:R-:W-:-:S03]  /*38b0*/  IMAD.HI.U32 R2, R54, R11, RZ ;  /* 0x0000000b36027227 */ /* 0x000fc600078e00ff */
[----:B------:R0:W-:Y:S01]  /*38c0*/  STL [R1+0x11c], R3 ;  /* 0x00011c0301007387 */ /* 0x0001e20000100800 */
[----:B------:R-:W-:Y:S01]  /*38d0*/  @!P6 IMAD.IADD R9, R9, 0x1, -R0 ;  /* 0x000000010909e824 */ /* 0x000fe200078e0a00 */
[----:B------:R-:W-:Y:S01]  /*38e0*/  IABS R5, R43 ;  /* 0x0000002b00057213 */ /* 0x000fe20000000000 */
[----:B------:R-:W-:Y:S02]  /*38f0*/  IMAD.MOV R2, RZ, RZ, -R2 ;  /* 0x000000ffff027224 */ /* 0x000fe400078e0a02 */
[----:B0-----:R-:W-:Y:S01]  /*3900*/  IMAD.MOV.U32 R3, RZ, RZ, R4 ;  /* 0x000000ffff037224 */ /* 0x001fe200078e0004 */
[----:B------:R-:W-:-:S03]  /*3910*/  ISETP.GT.U32.AND P6, PT, R0, R9, PT ;  /* 0x000000090000720c */ /* 0x000fc60003fc4070 */
[----:B------:R-:W-:Y:S01]  /*3920*/  @!P5 IMAD.MOV R3, RZ, RZ, -R3 ;  /* 0x000000ffff03d224 */ /* 0x000fe200078e0a03 */
[C---:B------:R-:W-:Y:S01]  /*3930*/  ISETP.GT.U32.AND P5, PT, R0.reuse, R8, PT ;  /* 0x000000080000720c */ /* 0x040fe20003fa4070 */
[----:B------:R-:W-:Y:S02]  /*3940*/  IMAD R11, R0, R2, R11 ;  /* 0x00000002000b7224 */ /* 0x000fe400078e020b */
[----:B------:R-:W-:Y:S01]  /*3950*/  IMAD.HI.U32 R2, R54, R5, RZ ;  /* 0x0000000536027227 */ /* 0x000fe200078e00ff */
[----:B------:R0:W-:Y:S03]  /*3960*/  STL [R1+0x110], R3 ;  /* 0x0001100301007387 */ /* 0x0001e60000100800 */
[----:B------:R-:W-:Y:S02]  /*3970*/  @!P1 IMAD.IADD R6, R6, 0x1, -R0 ;  /* 0x0000000106069824 */ /* 0x000fe400078e0a00 */
[----:B------:R-:W-:Y:S01]  /*3980*/  IMAD.MOV R2, RZ, RZ, -R2 ;  /* 0x000000ffff027224 */ /* 0x000fe200078e0a02 */
[----:B------:R-:W-:Y:S01]  /*3990*/  ISETP.GT.U32.AND P1, PT, R0, R11, PT ;  /* 0x0000000b0000720c */ /* 0x000fe20003f24070 */
[----:B0-----:R-:W-:-:S02]  /*39a0*/  IMAD.MOV.U32 R3, RZ, RZ, R6 ;  /* 0x000000ffff037224 */ /* 0x001fc400078e0006 */
[----:B------:R-:W-:Y:S02]  /*39b0*/  IMAD R5, R0, R2, R5 ;  /* 0x0000000200057224 */ /* 0x000fe400078e0205 */
[----:B------:R-:W-:Y:S02]  /*39c0*/  @!P2 IMAD.MOV R3, RZ, RZ, -R3 ;  /* 0x000000ffff03a224 */ /* 0x000fe400078e0a03 */
[--C-:B------:R-:W-:Y:S02]  /*39d0*/  @!P5 IMAD.IADD R8, R8, 0x1, -R0.reuse ;  /* 0x000000010808d824 */ /* 0x100fe400078e0a00 */
[--C-:B------:R-:W-:Y:S01]  /*39e0*/  @!P6 IMAD.IADD R9, R9, 0x1, -R0.reuse ;  /* 0x000000010909e824 */ /* 0x100fe200078e0a00 */
[----:B------:R0:W-:Y:S01]  /*39f0*/  STL [R1+0x10c], R3 ;  /* 0x00010c0301007387 */ /* 0x0001e20000100800 */
[----:B------:R-:W-:Y:S02]  /*3a00*/  ISETP.GT.U32.AND P6, PT, R0, R5, PT ;  /* 0x000000050000720c */ /* 0x000fe40003fc4070 */
[----:B------:R-:W-:Y:S01]  /*3a10*/  IABS R2, R37 ;  /* 0x0000002500027213 */ /* 0x000fe20000000000 */
[----:B------:R-:W-:-:S02]  /*3a20*/  @!P1 IMAD.IADD R11, R11, 0x1, -R0 ;  /* 0x000000010b0b9824 */ /* 0x000fc400078e0a00 */
[----:B0-----:R-:W-:-:S04]  /*3a30*/  IMAD.MOV.U32 R3, RZ, RZ, R8 ;  /* 0x000000ffff037224 */ /* 0x001fc800078e0008 */
[----:B------:R-:W-:Y:S02]  /*3a40*/  @!P3 IMAD.MOV R3, RZ, RZ, -R3 ;  /* 0x000000ffff03b224 */ /* 0x000fe400078e0a03 */
[----:B------:R-:W-:-:S03]  /*3a50*/  IMAD.MOV.U32 R4, RZ, RZ, R2 ;  /* 0x000000ffff047224 */ /* 0x000fc600078e0002 */
[----:B------:R0:W-:Y:S01]  /*3a60*/  STL [R1+0x104], R3 ;  /* 0x0001040301007387 */ /* 0x0001e20000100800 */
[----:B------:R-:W-:-:S04]  /*3a70*/  IMAD.HI.U32 R14, R54, R4, RZ ;  /* 0x00000004360e7227 */ /* 0x000fc800078e00ff */
[----:B------:R-:W-:Y:S02]  /*3a80*/  @!P6 IMAD.IADD R5, R5, 0x1, -R0 ;  /* 0x000000010505e824 */ /* 0x000fe400078e0a00 */
[----:B0-----:R-:W-:-:S03]  /*3a90*/  IMAD.MOV.U32 R3, RZ, RZ, R9 ;  /* 0x000000ffff037224 */ /* 0x001fc600078e0009 */
[C---:B------:R-:W-:Y:S01]  /*3aa0*/  ISETP.GT.U32.AND P3, PT, R0.reuse, R5, PT ;  /* 0x000000050000720c */ /* 0x040fe20003f64070 */
[----:B------:R-:W-:Y:S02]  /*3ab0*/  IMAD.MOV R14, RZ, RZ, -R14 ;  /* 0x000000ffff0e7224 */ /* 0x000fe400078e0a0e */
[----:B------:R-:W-:Y:S02]  /*3ac0*/  @!P0 IMAD.MOV R3, RZ, RZ, -R3 ;  /* 0x000000ffff038224 */ /* 0x000fe400078e0a03 */
[----:B------:R-:W-:Y:S01]  /*3ad0*/  IMAD R4, R0, R14, R4 ;  /* 0x0000000e00047224 */ /* 0x000fe200078e0204 */
[----:B------:R-:W-:Y:S02]  /*3ae0*/  IABS R8, R39 ;  /* 0x0000002700087213 */ /* 0x000fe40000000000 */
[----:B------:R-:W-:Y:S01]  /*3af0*/  IABS R9, R28 ;  /* 0x0000001c00097213 */ /* 0x000fe20000000000 */
[----:B------:R0:W-:Y:S04]  /*3b00*/  STL [R1+0x100], R3 ;  /* 0x0001000301007387 */ /* 0x0001e80000100800 */
[----:B------:R-:W-:Y:S01]  /*3b10*/  @!P3 IMAD.IADD R5, R5, 0x1, -R0 ;  /* 0x000000010505b824 */ /* 0x000fe200078e0a00 */
[----:B------:R-:W-:-:S02]  /*3b20*/  ISETP.GE.AND P3, PT, R43, RZ, PT ;  /* 0x000000ff2b00720c */ /* 0x000fc40003f66270 */
[----:B--2---:R-:W-:Y:S02]  /*3b30*/  IABS R10, R41 ;  /* 0x00000029000a7213 */ /* 0x004fe40000000000 */
[----:B----4-:R-:W-:-:S05]  /*3b40*/  IABS R13, R42 ;  /* 0x0000002a000d7213 */ /* 0x010fca0000000000 */
[----:B------:R-:W-:Y:S02]  /*3b50*/  IMAD.MOV.U32 R7, RZ, RZ, R13 ;  /* 0x000000ffff077224 */ /* 0x000fe400078e000d */
[----:B------:R-:W-:-:S04]  /*3b60*/  IMAD.HI.U32 R13, R54, R10, RZ ;  /* 0x0000000a360d7227 */ /* 0x000fc800078e00ff */
[----:B------:R-:W-:-:S04]  /*3b70*/  IMAD.HI.U32 R12, R54, R7, RZ ;  /* 0x00000007360c7227 */ /* 0x000fc800078e00ff */
[----:B------:R-:W-:Y:S02]  /*3b80*/  IMAD.MOV R13, RZ, RZ, -R13 ;  /* 0x000000ffff0d7224 */ /* 0x000fe400078e0a0d */
[----:B------:R-:W-:Y:S02]  /*3b90*/  IMAD.MOV R12, RZ, RZ, -R12 ;  /* 0x000000ffff0c7224 */ /* 0x000fe400078e0a0c */
[C---:B------:R-:W-:Y:S02]  /*3ba0*/  IMAD R10, R0.reuse, R13, R10 ;  /* 0x0000000d000a7224 */ /* 0x040fe400078e020a */
[C---:B------:R-:W-:Y:S01]  /*3bb0*/  IMAD R7, R0.reuse, R12, R7 ;  /* 0x0000000c00077224 */ /* 0x040fe200078e0207 */
[----:B------:R-:W-:Y:S02]  /*3bc0*/  IABS R13, R36 ;  /* 0x00000024000d7213 */ /* 0x000fe40000000000 */
[C---:B------:R-:W-:Y:S02]  /*3bd0*/  ISETP.GT.U32.AND P2, PT, R0.reuse, R10, PT ;  /* 0x0000000a0000720c */ /* 0x040fe40003f44070 */
[----:B------:R-:W-:Y:S01]  /*3be0*/  ISETP.GT.U32.AND P5, PT, R0, R7, PT ;  /* 0x000000070000720c */ /* 0x000fe20003fa4070 */
[----:B------:R-:W-:-:S04]  /*3bf0*/  IMAD.HI.U32 R6, R54, R13, RZ ;  /* 0x0000000d36067227 */ /* 0x000fc800078e00ff */
[----:B------:R-:W-:Y:S01]  /*3c00*/  IMAD.MOV R6, RZ, RZ, -R6 ;  /* 0x000000ffff067224 */ /* 0x000fe200078e0a06 */
[----:B------:R-:W-:-:S03]  /*3c10*/  IABS R12, R38 ;  /* 0x00000026000c7213 */ /* 0x000fc60000000000 */
[----:B------:R-:W-:Y:S02]  /*3c20*/  IMAD R6, R0, R6, R13 ;  /* 0x0000000600067224 */ /* 0x000fe400078e020d */
[--C-:B------:R-:W-:Y:S01]  /*3c30*/  @!P2 IMAD.IADD R10, R10, 0x1, -R0.reuse ;  /* 0x000000010a0aa824 */ /* 0x100fe200078e0a00 */
[C---:B------:R-:W-:Y:S01]  /*3c40*/  ISETP.GT.U32.AND P2, PT, R0.reuse, R11, PT ;  /* 0x0000000b0000720c */ /* 0x040fe20003f44070 */
[----:B------:R-:W-:Y:S01]  /*3c50*/  @!P5 IMAD.IADD R7, R7, 0x1, -R0 ;  /* 0x000000010707d824 */ /* 0x000fe200078e0a00 */
[C---:B------:R-:W-:Y:S02]  /*3c60*/  ISETP.GT.U32.AND P0, PT, R0.reuse, R6, PT ;  /* 0x000000060000720c */ /* 0x040fe40003f04070 */
[C---:B------:R-:W-:Y:S01]  /*3c70*/  ISETP.GT.U32.AND P5, PT, R0.reuse, R10, PT ;  /* 0x0000000a0000720c */ /* 0x040fe20003fa4070 */
[----:B------:R-:W-:Y:S01]  /*3c80*/  IMAD.MOV.U32 R2, RZ, RZ, R12 ;  /* 0x000000ffff027224 */ /* 0x000fe200078e000c */
[----:B------:R-:W-:Y:S02]  /*3c90*/  ISETP.GE.AND P1, PT, R41, RZ, PT ;  /* 0x000000ff2900720c */ /* 0x000fe40003f26270 */
[----:B------:R-:W-:Y:S01]  /*3ca0*/  ISETP.GT.U32.AND P6, PT, R0, R7, PT ;  /* 0x000000070000720c */ /* 0x000fe20003fc4070 */
[----:B------:R-:W-:-:S04]  /*3cb0*/  IMAD.HI.U32 R12, R54, R2, RZ ;  /* 0x00000002360c7227 */ /* 0x000fc800078e00ff */
[----:B------:R-:W-:Y:S02]  /*3cc0*/  IMAD.MOV R12, RZ, RZ, -R12 ;  /* 0x000000ffff0c7224 */ /* 0x000fe400078e0a0c */
[--C-:B------:R-:W-:Y:S01]  /*3cd0*/  @!P2 IMAD.IADD R11, R11, 0x1, -R0.reuse ;  /* 0x000000010b0ba824 */ /* 0x100fe200078e0a00 */
[----:B------:R-:W-:Y:S01]  /*3ce0*/  ISETP.GT.U32.AND P2, PT, R0, R4, PT ;  /* 0x000000040000720c */ /* 0x000fe20003f44070 */
[----:B------:R-:W-:Y:S01]  /*3cf0*/  @!P5 IMAD.IADD R10, R10, 0x1, -R0 ;  /* 0x000000010a0ad824 */ /* 0x000fe200078e0a00 */
[----:B------:R-:W-:Y:S01]  /*3d00*/  ISETP.GE.AND P5, PT, R42, RZ, PT ;  /* 0x000000ff2a00720c */ /* 0x000fe20003fa6270 */
[----:B------:R-:W-:Y:S02]  /*3d10*/  IMAD R2, R0, R12, R2 ;  /* 0x0000000c00027224 */ /* 0x000fe400078e0202 */
[----:B------:R-:W-:Y:S02]  /*3d20*/  @!P0 IMAD.IADD R6, R6, 0x1, -R0 ;  /* 0x0000000106068824 */ /* 0x000fe400078e0a00 */
[----:B------:R-:W-:-:S04]  /*3d30*/  IMAD.HI.U32 R12, R54, R8, RZ ;  /* 0x00000008360c7227 */ /* 0x000fc800078e00ff */
[----:B0-----:R-:W-:Y:S02]  /*3d40*/  IMAD.MOV.U32 R3, RZ, RZ, R10 ;  /* 0x000000ffff037224 */ /* 0x001fe400078e000a */
[----:B------:R-:W-:Y:S01]  /*3d50*/  @!P4 IMAD.MOV R11, RZ, RZ, -R11 ;  /* 0x000000ffff0bc224 */ /* 0x000fe200078e0a0b */
[----:B------:R-:W-:Y:S01]  /*3d60*/  ISETP.GT.U32.AND P4, PT, R0, R6, PT ;  /* 0x000000060000720c */ /* 0x000fe20003f84070 */
[----:B------:R-:W-:Y:S02]  /*3d70*/  IMAD.MOV R13, RZ, RZ, -R12 ;  /* 0x000000ffff0d7224 */ /* 0x000fe400078e0a0c */
[----:B------:R-:W-:Y:S02]  /*3d80*/  @!P6 IMAD.IADD R7, R7, 0x1, -R0 ;  /* 0x000000010707e824 */ /* 0x000fe400078e0a00 */
[----:B------:R-:W-:-:S04]  /*3d90*/  IMAD.HI.U32 R12, R54, R9, RZ ;  /* 0x00000009360c7227 */ /* 0x000fc800078e00ff */
[----:B------:R-:W-:Y:S01]  /*3da0*/  @!P1 IMAD.MOV R3, RZ, RZ, -R3 ;  /* 0x000000ffff039224 */ /* 0x000fe200078e0a03 */
[----:B------:R-:W-:Y:S01]  /*3db0*/  STL [R1+0xfc], R11 ;  /* 0x0000fc0b01007387 */ /* 0x000fe20000100800 */
[----:B------:R-:W-:Y:S02]  /*3dc0*/  @!P2 IMAD.IADD R4, R4, 0x1, -R0 ;  /* 0x000000010404a824 */ /* 0x000fe400078e0a00 */
[----:B------:R-:W-:Y:S01]  /*3dd0*/  IMAD R8, R0, R13, R8 ;  /* 0x0000000d00087224 */ /* 0x000fe200078e0208 */
[----:B------:R0:W-:Y:S01]  /*3de0*/  STL [R1+0xf0], R3 ;  /* 0x0000f00301007387 */ /* 0x0001e20000100800 */
[----:B------:R-:W-:Y:S02]  /*3df0*/  IMAD.MOV R12, RZ, RZ, -R12 ;  /* 0x000000ffff0c7224 */ /* 0x000fe400078e0a0c */
[----:B------:R-:W-:Y:S01]  /*3e00*/  IMAD.MOV.U32 R10, RZ, RZ, R7 ;  /* 0x000000ffff0a7224 */ /* 0x000fe200078e0007 */
[----:B------:R-:W-:Y:S01]  /*3e10*/  ISETP.GE.AND P0, PT, R36, RZ, PT ;  /* 0x000000ff2400720c */ /* 0x000fe20003f06270 */
[C---:B------:R-:W-:Y:S01]  /*3e20*/  IMAD R9, R0.reuse, R12, R9 ;  /* 0x0000000c00097224 */ /* 0x040fe200078e0209 */
[----:B------:R-:W-:Y:S01]  /*3e30*/  ISETP.GT.U32.AND P1, PT, R0, R4, PT ;  /* 0x000000040000720c */ /* 0x000fe20003f24070 */
[----:B------:R-:W-:-:S02]  /*3e40*/  @!P5 IMAD.MOV R10, RZ, RZ, -R10 ;  /* 0x000000ffff0ad224 */ /* 0x000fc400078e0a0a */
[----:B0-----:R-:W-:Y:S01]  /*3e50*/  IMAD.MOV.U32 R3, RZ, RZ, R5 ;  /* 0x000000ffff037224 */ /* 0x001fe200078e0005 */
[----:B------:R-:W-:Y:S01]  /*3e60*/  ISETP.GT.U32.AND P5, PT, R0, R8, PT ;  /* 0x000000080000720c */ /* 0x000fe20003fa4070 */
[----:B------:R-:W-:Y:S02]  /*3e70*/  @!P4 IMAD.IADD R6, R6, 0x1, -R0 ;  /* 0x000000010606c824 */ /* 0x000fe400078e0a00 */
[----:B------:R-:W-:Y:S01]  /*3e80*/  @!P3 IMAD.MOV R3, RZ, RZ, -R3 ;  /* 0x000000ffff03b224 */ /* 0x000fe200078e0a03 */
[C---:B------:R-:W-:Y:S01]  /*3e90*/  ISETP.GT.U32.AND P6, PT, R0.reuse, R2, PT ;  /* 0x000000020000720c */ /* 0x040fe20003fc4070 */
[----:B------:R-:W-:Y:S01]  /*3ea0*/  STL [R1+0xe0], R10 ;  /* 0x0000e00a01007387 */ /* 0x000fe20000100800 */
[----:B------:R-:W-:Y:S02]  /*3eb0*/  IABS R7, R29 ;  /* 0x0000001d00077213 */ /* 0x000fe40000000000 */
[----:B------:R-:W-:Y:S01]  /*3ec0*/  ISETP.GT.U32.AND P4, PT, R0, R9, PT ;  /* 0x000000090000720c */ /* 0x000fe20003f84070 */
[----:B------:R0:W-:Y:S01]  /*3ed0*/  STL [R1+0xdc], R3 ;  /* 0x0000dc0301007387 */ /* 0x0001e20000100800 */
[----:B------:R-:W-:Y:S01]  /*3ee0*/  ISETP.GE.AND P2, PT, R37, RZ, PT ;  /* 0x000000ff2500720c */ /* 0x000fe20003f46270 */
[----:B------:R-:W-:-:S04]  /*3ef0*/  IMAD.HI.U32 R5, R54, R7, RZ ;  /* 0x0000000736057227 */ /* 0x000fc800078e00ff */
[----:B0-----:R-:W-:Y:S02]  /*3f00*/  IMAD.MOV.U32 R3, RZ, RZ, R6 ;  /* 0x000000ffff037224 */ /* 0x001fe400078e0006 */
[--C-:B------:R-:W-:Y:S02]  /*3f10*/  @!P1 IMAD.IADD R4, R4, 0x1, -R0.reuse ;  /* 0x0000000104049824 */ /* 0x100fe400078e0a00 */
[----:B------:R-:W-:Y:S02]  /*3f20*/  @!P0 IMAD.MOV R3, RZ, RZ, -R3 ;  /* 0x000000ffff038224 */ /* 0x000fe400078e0a03 */
[--C-:B------:R-:W-:Y:S02]  /*3f30*/  @!P5 IMAD.IADD R8, R8, 0x1, -R0.reuse ;  /* 0x000000010808d824 */ /* 0x100fe400078e0a00 */
[----:B------:R-:W-:Y:S01]  /*3f40*/  IMAD.MOV R5, RZ, RZ, -R5 ;  /* 0x000000ffff057224 */ /* 0x000fe200078e0a05 */
[----:B------:R0:W-:Y:S01]  /*3f50*/  STL [R1+0x64], R3 ;  /* 0x0000640301007387 */ /* 0x0001e20000100800 */
[----:B------:R-:W-:-:S02]  /*3f60*/  @!P6 IMAD.IADD R2, R2, 0x1, -R0 ;  /* 0x000000010202e824 */ /* 0x000fc400078e0a00 */
[----:B------:R-:W-:Y:S01]  /*3f70*/  @!P4 IMAD.IADD R9, R9, 0x1, -R0 ;  /* 0x000000010909c824 */ /* 0x000fe200078e0a00 */
[C---:B------:R-:W-:Y:S01]  /*3f80*/  ISETP.GT.U32.AND P4, PT, R0.reuse, R8, PT ;  /* 0x000000080000720c */ /* 0x040fe20003f84070 */
[C---:B------:R-:W-:Y:S01]  /*3f90*/  IMAD R5, R0.reuse, R5, R7 ;  /* 0x0000000500057224 */ /* 0x040fe200078e0207 */
[----:B------:R-:W-:Y:S01]  /*3fa0*/  ISETP.GT.U32.AND P6, PT, R0, R2, PT ;  /* 0x000000020000720c */ /* 0x000fe20003fc4070 */
[----:B0-----:R-:W-:-:S04]  /*3fb0*/  IMAD.MOV.U32 R3, RZ, RZ, R4 ;  /* 0x000000ffff037224 */ /* 0x001fc800078e0004 */
[----:B------:R-:W-:Y:S01]  /*3fc0*/  @!P2 IMAD.MOV R3, RZ, RZ, -R3 ;  /* 0x000000ffff03a224 */ /* 0x000fe200078e0a03 */
[----:B------:R-:W-:Y:S02]  /*3fd0*/  ISETP.GT.U32.AND P2, PT, R0, R5, PT ;  /* 0x000000050000720c */ /* 0x000fe40003f44070 */
[----:B------:R-:W-:Y:S02]  /*3fe0*/  ISETP.GE.AND P3, PT, R38, RZ, PT ;  /* 0x000000ff2600720c */ /* 0x000fe40003f66270 */
[----:B------:R-:W-:Y:S02]  /*3ff0*/  ISETP.GE.AND P1, PT, R39, RZ, PT ;  /* 0x000000ff2700720c */ /* 0x000fe40003f26270 */
[----:B------:R-:W-:Y:S01]  /*4000*/  ISETP.GT.U32.AND P0, PT, R0, R9, PT ;  /* 0x000000090000720c */ /* 0x000fe20003f04070 */
[--C-:B------:R-:W-:Y:S01]  /*4010*/  @!P4 IMAD.IADD R8, R8, 0x1, -R0.reuse ;  /* 0x000000010808c824 */ /* 0x100fe200078e0a00 */
[----:B------:R-:W-:Y:S02]  /*4020*/  IABS R10, R24 ;  /* 0x00000018000a7213 */ /* 0x000fe40000000000 */
[----:B------:R-:W-:Y:S01]  /*4030*/  IABS R11, R25 ;  /* 0x00000019000b7213 */ /* 0x000fe20000000000 */
[--C-:B------:R-:W-:Y:S01]  /*4040*/  @!P6 IMAD.IADD R2, R2, 0x1, -R0.reuse ;  /* 0x000000010202e824 */ /* 0x100fe200078e0a00 */
[----:B------:R0:W-:Y:S01]  /*4050*/  STL [R1+0x60], R3 ;  /* 0x0000600301007387 */ /* 0x0001e20000100800 */
[----:B------:R-:W-:Y:S01]  /*4060*/  @!P2 IMAD.IADD R5, R5, 0x1, -R0 ;  /* 0x000000010505a824 */ /* 0x000fe200078e0a00 */
[----:B------:R-:W-:Y:S01]  /*4070*/  ISETP.GE.AND P6, PT, R28, RZ, PT ;  /* 0x000000ff1c00720c */ /* 0x000fe20003fc6270 */
[----:B------:R-:W-:-:S02]  /*4080*/  IMAD.MOV.U32 R6, RZ, RZ, R11 ;  /* 0x000000ffff067224 */ /* 0x000fc400078e000b */
[----:B------:R-:W-:-:S04]  /*4090*/  IMAD.HI.U32 R7, R54, R10, RZ ;  /* 0x0000000a36077227 */ /* 0x000fc800078e00ff */
[----:B0-----:R-:W-:Y:S02]  /*40a0*/  IMAD.MOV.U32 R3, RZ, RZ, R8 ;  /* 0x000000ffff037224 */ /* 0x001fe400078e0008 */
[----:B------:R-:W-:Y:S01]  /*40b0*/  @!P3 IMAD.MOV R2, RZ, RZ, -R2 ;  /* 0x000000ffff02b224 */ /* 0x000fe200078e0a02 */
[----:B------:R-:W-:Y:S01]  /*40c0*/  ISETP.GT.U32.AND P2, PT, R0, R5, PT ;  /* 0x000000050000720c */ /* 0x000fe20003f44070 */
[----:B------:R-:W-:Y:S02]  /*40d0*/  @!P1 IMAD.MOV R3, RZ, RZ, -R3 ;  /* 0x000000ffff039224 */ /* 0x000fe400078e0a03 */
[----:B------:R-:W-:Y:S01]  /*40e0*/  IMAD.HI.U32 R4, R54, R6, RZ ;  /* 0x0000000636047227 */ /* 0x000fe200078e00ff */
[----:B------:R0:W-:Y:S03]  /*40f0*/  STL [R1+0x48], R2 ;  /* 0x0000480201007387 */ /* 0x0001e60000100800 */
[----:B------:R-:W-:-:S02]  /*4100*/  IMAD.MOV R7, RZ, RZ, -R7 ;  /* 0x000000ffff077224 */ /* 0x000fc400078e0a07 */
[----:B------:R-:W-:Y:S01]  /*4110*/  @!P0 IMAD.IADD R9, R9, 0x1, -R0 ;  /* 0x0000000109098824 */ /* 0x000fe200078e0a00 */
[----:B------:R1:W-:Y:S01]  /*4120*/  STL [R1+0x44], R3 ;  /* 0x0000440301007387 */ /* 0x0003e20000100800 */
[----:B------:R-:W-:Y:S02]  /*4130*/  IMAD.MOV R4, RZ, RZ, -R4 ;  /* 0x000000ffff047224 */ /* 0x000fe400078e0a04 */
[C---:B------:R-:W-:Y:S02]  /*4140*/  IMAD R7, R0.reuse, R7, R10 ;  /* 0x0000000700077224 */ /* 0x040fe400078e020a */
[----:B0-----:R-:W-:Y:S02]  /*4150*/  IMAD R2, R0, R4, R6 ;  /* 0x0000000400027224 */ /* 0x001fe400078e0206 */
[----:B-1----:R-:W-:Y:S01]  /*4160*/  IMAD.MOV.U32 R3, RZ, RZ, R9 ;  /* 0x000000ffff037224 */ /* 0x002fe200078e0009 */
[----:B------:R-:W-:-:S03]  /*4170*/  IABS R6, R27 ;  /* 0x0000001b00067213 */ /* 0x000fc60000000000 */
[----:B------:R-:W-:Y:S01]  /*4180*/  @!P6 IMAD.MOV R3, RZ, RZ, -R3 ;  /* 0x000000ffff03e224 */ /* 0x000fe200078e0a03 */
[C---:B------:R-:W-:Y:S01]  /*4190*/  ISETP.GT.U32.AND P6, PT, R0.reuse, R7, PT ;  /* 0x000000070000720c */ /* 0x040fe20003fc4070 */
[----:B------:R-:W-:Y:S01]  /*41a0*/  @!P2 IMAD.IADD R5, R5, 0x1, -R0 ;  /* 0x000000010505a824 */ /* 0x000fe200078e0a00 */
[----:B------:R-:W-:Y:S01]  /*41b0*/  ISETP.GT.U32.AND P2, PT, R0, R2, PT ;  /* 0x000000020000720c */ /* 0x000fe20003f44070 */
[----:B------:R-:W-:-:S04]  /*41c0*/  IMAD.HI.U32 R9, R54, R6, RZ ;  /* 0x0000000636097227 */ /* 0x000fc800078e00ff */
[----:B------:R-:W-:Y:S01]  /*41d0*/  IMAD.MOV R9, RZ, RZ, -R9 ;  /* 0x000000ffff097224 */ /* 0x000fe200078e0a09 */
[----:B------:R-:W-:-:S03]  /*41e0*/  ISETP.GE.AND P5, PT, R29, RZ, PT ;  /* 0x000000ff1d00720c */ /* 0x000fc60003fa6270 */
[----:B------:R-:W-:Y:S02]  /*41f0*/  IMAD R6, R0, R9, R6 ;  /* 0x0000000900067224 */ /* 0x000fe400078e0206 */
[--C-:B------:R-:W-:Y:S01]  /*4200*/  @!P6 IMAD.IADD R7, R7, 0x1, -R0.reuse ;  /* 0x000000010707e824 */ /* 0x100fe200078e0a00 */
[----:B------:R-:W-:Y:S01]  /*4210*/  IABS R4, R32 ;  /* 0x0000002000047213 */ /* 0x000fe20000000000 */
[----:B------:R-:W-:Y:S01]  /*4220*/  @!P2 IMAD.IADD R2, R2, 0x1, -R0 ;  /* 0x000000010202a824 */ /* 0x000fe200078e0a00 */
[C---:B------:R-:W-:Y:S02]  /*4230*/  ISETP.GT.U32.AND P6, PT, R0.reuse, R6, PT ;  /* 0x000000060000720c */ /* 0x040fe40003fc4070 */
[----:B------:R-:W-:Y:S01]  /*4240*/  ISETP.GT.U32.AND P2, PT, R0, R7, PT ;  /* 0x000000070000720c */ /* 0x000fe20003f44070 */
[----:B------:R-:W-:Y:S01]  /*4250*/  IMAD.HI.U32 R8, R54, R4, RZ ;  /* 0x0000000436087227 */ /* 0x000fe200078e00ff */
[----:B------:R-:W-:Y:S01]  /*4260*/  IABS R61, R26 ;  /* 0x0000001a003d7213 */ /* 0x000fe20000000000 */
[----:B------:R0:W-:Y:S01]  /*4270*/  STL [R1+0x38], R3 ;  /* 0x0000380301007387 */ /* 0x0001e20000100800 */
[----:B------:R-:W-:Y:S01]  /*4280*/  ISETP.GE.AND P3, PT, R24, RZ, PT ;  /* 0x000000ff1800720c */ /* 0x000fe20003f66270 */
[----:B------:R-:W-:-:S02]  /*4290*/  IMAD.MOV R8, RZ, RZ, -R8 ;  /* 0x000000ffff087224 */ /* 0x000fc400078e0a08 */
[----:B------:R-:W-:-:S04]  /*42a0*/  IMAD.HI.U32 R10, R54, R61, RZ ;  /* 0x0000003d360a7227 */ /* 0x000fc800078e00ff */
[----:B0-----:R-:W-:Y:S01]  /*42b0*/  IMAD.MOV.U32 R3, RZ, RZ, R5 ;  /* 0x000000ffff037224 */ /* 0x001fe200078e0005 */
[----:B------:R-:W-:Y:S01]  /*42c0*/  ISETP.GE.AND P0, PT, R27, RZ, PT ;  /* 0x000000ff1b00720c */ /* 0x000fe20003f06270 */
[----:B------:R-:W-:Y:S02]  /*42d0*/  IMAD.MOV.U32 R29, RZ, RZ, R31 ;  /* 0x000000ffff1d7224 */ /* 0x000fe400078e001f */
[----:B------:R-:W-:Y:S02]  /*42e0*/  @!P5 IMAD.MOV R3, RZ, RZ, -R3 ;  /* 0x000000ffff03d224 */ /* 0x000fe400078e0a03 */
[----:B------:R-:W-:Y:S02]  /*42f0*/  IMAD R4, R0, R8, R4 ;  /* 0x0000000800047224 */ /* 0x000fe400078e0204 */
[----:B------:R-:W-:Y:S02]  /*4300*/  IMAD.MOV R10, RZ, RZ, -R10 ;  /* 0x000000ffff0a7224 */ /* 0x000fe400078e0a0a */
[----:B------:R-:W-:-:S02]  /*4310*/  @!P2 IMAD.IADD R7, R7, 0x1, -R0 ;  /* 0x000000010707a824 */ /* 0x000fc400078e0a00 */
[----:B------:R-:W-:Y:S01]  /*4320*/  IMAD.MOV.U32 R27, RZ, RZ, R58 ;  /* 0x000000ffff1b7224 */ /* 0x000fe200078e003a */
[----:B------:R-:W-:Y:S01]  /*4330*/  IABS R58, R30 ;  /* 0x0000001e003a7213 */ /* 0x000fe20000000000 */
[----:B------:R-:W-:Y:S01]  /*4340*/  @!P6 IMAD.IADD R6, R6, 0x1, -R0 ;  /* 0x000000010606e824 */ /* 0x000fe200078e0a00 */
[----:B------:R0:W-:Y:S01]  /*4350*/  STL [R1+0x10], R3 ;  /* 0x0000100301007387 */ /* 0x0001e20000100800 */
[----:B---3--:R-:W-:Y:S01]  /*4360*/  IMAD.MOV.U32 R31, RZ, RZ, R59 ;  /* 0x000000ffff1f7224 */ /* 0x008fe200078e003b */
[----:B------:R-:W-:Y:S01]  /*4370*/  IABS R59, R29 ;  /* 0x0000001d003b7213 */ /* 0x000fe20000000000 */
[C---:B------:R-:W-:Y:S01]  /*4380*/  IMAD R61, R0.reuse, R10, R61 ;  /* 0x0000000a003d7224 */ /* 0x040fe200078e023d */
[----:B------:R-:W-:Y:S01]  /*4390*/  ISETP.GT.U32.AND P2, PT, R0, R4, PT ;  /* 0x000000040000720c */ /* 0x000fe20003f44070 */
[----:B------:R-:W-:Y:S01]  /*43a0*/  IMAD.HI.U32 R8, R54, R58, RZ ;  /* 0x0000003a36087227 */ /* 0x000fe200078e00ff */
[----:B------:R-:W-:-:S03]  /*43b0*/  ISETP.GE.AND P1, PT, R32, RZ, PT ;  /* 0x000000ff2000720c */ /* 0x000fc60003f26270 */
[----:B0-----:R-:W-:Y:S01]  /*43c0*/  IMAD.MOV.U32 R3, RZ, RZ, R7 ;  /* 0x000000ffff037224 */ /* 0x001fe200078e0007 */
[C---:B------:R-:W-:Y:S01]  /*43d0*/  ISETP.GT.U32.AND P6, PT, R0.reuse, R6, PT ;  /* 0x000000060000720c */ /* 0x040fe20003fc4070 */
[----:B------:R-:W-:Y:S01]  /*43e0*/  IMAD.MOV.U32 R32, RZ, RZ, R33 ;  /* 0x000000ffff207224 */ /* 0x000fe200078e0021 */
[C---:B------:R-:W-:Y:S01]  /*43f0*/  ISETP.GT.U32.AND P5, PT, R0.reuse, R2, PT ;  /* 0x000000020000720c */ /* 0x040fe20003fa4070 */
[----:B------:R-:W-:Y:S01]  /*4400*/  @!P3 IMAD.MOV R3, RZ, RZ, -R3 ;  /* 0x000000ffff03b224 */ /* 0x000fe200078e0a03 */
[----:B------:R-:W-:Y:S01]  /*4410*/  ISETP.GT.U32.AND P3, PT, R0, R61, PT ;  /* 0x0000003d0000720c */ /* 0x000fe20003f64070 */
[----:B------:R-:W-:Y:S02]  /*4420*/  IMAD.MOV.U32 R33, RZ, RZ, R34 ;  /* 0x000000ffff217224 */ /* 0x000fe400078e0022 */
[----:B------:R-:W-:Y:S01]  /*4430*/  IMAD.MOV.U32 R34, RZ, RZ, R23 ;  /* 0x000000ffff227224 */ /* 0x000fe200078e0017 */
[----:B------:R-:W-:Y:S01]  /*4440*/  IABS R23, R31 ;  /* 0x0000001f00177213 */ /* 0x000fe20000000000 */
[----:B------:R-:W-:-:S04]  /*4450*/  IMAD.HI.U32 R9, R54, R59, RZ ;  /* 0x0000003b36097227 */ /* 0x000fc800078e00ff */
[----:B------:R-:W-:Y:S02]  /*4460*/  IMAD.MOV R8, RZ, RZ, -R8 ;  /* 0x000000ffff087224 */ /* 0x000fe400078e0a08 */
[----:B------:R-:W-:Y:S02]  /*4470*/  IMAD.MOV R9, RZ, RZ, -R9 ;  /* 0x000000ffff097224 */ /* 0x000fe400078e0a09 */
[----:B------:R-:W-:Y:S02]  /*4480*/  IMAD R58, R0, R8, R58 ;  /* 0x00000008003a7224 */ /* 0x000fe400078e023a */
[----:B------:R-:W-:Y:S01]  /*4490*/  IMAD.HI.U32 R8, R54, R23, RZ ;  /* 0x0000001736087227 */ /* 0x000fe200078e00ff */
[----:B------:R-:W-:-:S03]  /*44a0*/  IABS R24, R27 ;  /* 0x0000001b00187213 */ /* 0x000fc60000000000 */
[----:B------:R-:W-:Y:S02]  /*44b0*/  IMAD R59, R0, R9, R59 ;  /* 0x00000009003b7224 */ /* 0x000fe400078e023b */
[----:B------:R-:W-:Y:S02]  /*44c0*/  @!P2 IMAD.IADD R4, R4, 0x1, -R0 ;  /* 0x000000010404a824 */ /* 0x000fe400078e0a00 */
[----:B------:R-:W-:Y:S02]  /*44d0*/  IMAD.MOV R8, RZ, RZ, -R8 ;  /* 0x000000ffff087224 */ /* 0x000fe400078e0a08 */
[--C-:B------:R-:W-:Y:S01]  /*44e0*/  @!P6 IMAD.IADD R6, R6, 0x1, -R0.reuse ;  /* 0x000000010606e824 */ /* 0x100fe200078e0a00 */
[----:B------:R-:W-:Y:S01]  /*44f0*/  ISETP.GE.AND P4, PT, R25, RZ, PT ;  /* 0x000000ff1900720c */ /* 0x000fe20003f86270 */
[--C-:B------:R-:W-:Y:S01]  /*4500*/  @!P5 IMAD.IADD R2, R2, 0x1, -R0.reuse ;  /* 0x000000010202d824 */ /* 0x100fe200078e0a00 */
[----:B------:R0:W-:Y:S01]  /*4510*/  STL [R1+0xc], R3 ;  /* 0x00000c0301007387 */ /* 0x0001e20000100800 */
[----:B------:R-:W-:Y:S01]  /*4520*/  @!P3 IMAD.IADD R61, R61, 0x1, -R0 ;  /* 0x000000013d3db824 */ /* 0x000fe200078e0a00 */
[----:B------:R-:W-:Y:S01]  /*4530*/  ISETP.GT.U32.AND P5, PT, R0, R59, PT ;  /* 0x0000003b0000720c */ /* 0x000fe20003fa4070 */
[----:B------:R-:W-:Y:S01]  /*4540*/  IMAD.HI.U32 R7, R54, R24, RZ ;  /* 0x0000001836077227 */ /* 0x000fe200078e00ff */
[----:B------:R-:W-:-:S03]  /*4550*/  ISETP.GT.U32.AND P3, PT, R0, R4, PT ;  /* 0x000000040000720c */ /* 0x000fc60003f64070 */
[C---:B------:R-:W-:Y:S02]  /*4560*/  IMAD R23, R0.reuse, R8, R23 ;  /* 0x0000000800177224 */ /* 0x040fe400078e0217 */
[----:B0-----:R-:W-:Y:S01]  /*4570*/  IMAD.MOV.U32 R3, RZ, RZ, R6 ;  /* 0x000000ffff037224 */ /* 0x001fe200078e0006 */
[C---:B------:R-:W-:Y:S01]  /*4580*/  ISETP.GT.U32.AND P6, PT, R0.reuse, R58, PT ;  /* 0x0000003a0000720c */ /* 0x040fe20003fc4070 */
[----:B------:R-:W-:Y:S01]  /*4590*/  IMAD.MOV R7, RZ, RZ, -R7 ;  /* 0x000000ffff077224 */ /* 0x000fe200078e0a07 */
[----:B------:R-:W-:Y:S01]  /*45a0*/  IABS R25, R32 ;  /* 0x0000002000197213 */ /* 0x000fe20000000000 */
[----:B------:R-:W-:Y:S01]  /*45b0*/  @!P0 IMAD.MOV R3, RZ, RZ, -R3 ;  /* 0x000000ffff038224 */ /* 0x000fe200078e0a03 */
[C---:B------:R-:W-:Y:S01]  /*45c0*/  ISETP.GT.U32.AND P0, PT, R0.reuse, R23, PT ;  /* 0x000000170000720c */ /* 0x040fe20003f04070 */
[----:B------:R-:W-:Y:S02]  /*45d0*/  IMAD R24, R0, R7, R24 ;  /* 0x0000000700187224 */ /* 0x000fe400078e0218 */
[----:B------:R-:W-:Y:S01]  /*45e0*/  IMAD.HI.U32 R5, R54, R25, RZ ;  /* 0x0000001936057227 */ /* 0x000fe200078e00ff */
[----:B------:R-:W-:-:S03]  /*45f0*/  ISETP.GE.AND P2, PT, R26, RZ, PT ;  /* 0x000000ff1a00720c */ /* 0x000fc60003f46270 */
[----:B------:R-:W-:Y:S02]  /*4600*/  @!P4 IMAD.MOV R2, RZ, RZ, -R2 ;  /* 0x000000ffff02c224 */ /* 0x000fe400078e0a02 */
[--C-:B------:R-:W-:Y:S01]  /*4610*/  @!P5 IMAD.IADD R59, R59, 0x1, -R0.reuse ;  /* 0x000000013b3bd824 */ /* 0x100fe200078e0a00 */
[----:B------:R-:W-:Y:S01]  /*4620*/  ISETP.GT.U32.AND P5, PT, R0, R61, PT ;  /* 0x0000003d0000720c */ /* 0x000fe20003fa4070 */
[--C-:B------:R-:W-:Y:S01]  /*4630*/  @!P3 IMAD.IADD R4, R4, 0x1, -R0.reuse ;  /* 0x000000010404b824 */ /* 0x100fe200078e0a00 */
[----:B------:R-:W-:Y:S01]  /*4640*/  ISETP.GT.U32.AND P3, PT, R0, R24, PT ;  /* 0x000000180000720c */ /* 0x000fe20003f64070 */
[----:B------:R-:W-:Y:S01]  /*4650*/  IMAD.MOV R5, RZ, RZ, -R5 ;  /* 0x000000ffff057224 */ /* 0x000fe200078e0a05 */
[----:B------:R-:W-:Y:S01]  /*4660*/  IABS R26, R33 ;  /* 0x00000021001a7213 */ /* 0x000fe20000000000 */
[----:B------:R-:W-:Y:S01]  /*4670*/  @!P6 IMAD.IADD R58, R58, 0x1, -R0 ;  /* 0x000000013a3ae824 */ /* 0x000fe200078e0a00 */
[----:B------:R0:W-:Y:S01]  /*4680*/  STL [R1+0x8], R2 ;  /* 0x0000080201007387 */ /* 0x0001e20000100800 */
[C---:B------:R-:W-:Y:S01]  /*4690*/  ISETP.GT.U32.AND P6, PT, R0.reuse, R59, PT ;  /* 0x0000003b0000720c */ /* 0x040fe20003fc4070 */
[----:B------:R-:W-:-:S02]  /*46a0*/  IMAD R25, R0, R5, R25 ;  /* 0x0000000500197224 */ /* 0x000fc400078e0219 */
[----:B------:R1:W-:Y:S01]  /*46b0*/  STL [R1+0x4], R3 ;  /* 0x0000040301007387 */ /* 0x0003e20000100800 */
[----:B------:R-:W-:Y:S02]  /*46c0*/  @!P0 IMAD.IADD R23, R23, 0x1, -R0 ;  /* 0x0000000117178824 */ /* 0x000fe400078e0a00 */
[----:B------:R-:W-:Y:S01]  /*46d0*/  IMAD.HI.U32 R5, R54, R26, RZ ;  /* 0x0000001a36057227 */ /* 0x000fe200078e00ff */
[----:B0-----:R-:W-:-:S03]  /*46e0*/  IABS R2, R34 ;  /* 0x0000002200027213 */ /* 0x001fc60000000000 */
[----:B-1----:R-:W-:Y:S02]  /*46f0*/  IMAD.MOV.U32 R3, RZ, RZ, R4 ;  /* 0x000000ffff037224 */ /* 0x002fe400078e0004 */
[----:B------:R-:W-:Y:S02]  /*4700*/  IMAD.MOV R6, RZ, RZ, -R5 ;  /* 0x000000ffff067224 */ /* 0x000fe400078e0a05 */
[----:B------:R-:W-:Y:S01]  /*4710*/  @!P1 IMAD.MOV R3, RZ, RZ, -R3 ;  /* 0x000000ffff039224 */ /* 0x000fe200078e0a03 */
[----:B------:R-:W-:Y:S01]  /*4720*/  ISETP.GT.U32.AND P1, PT, R0, R23, PT ;  /* 0x000000170000720c */ /* 0x000fe20003f24070 */
[----:B------:R-:W-:-:S04]  /*4730*/  IMAD.HI.U32 R5, R54, R2, RZ ;  /* 0x0000000236057227 */ /* 0x000fc800078e00ff */
[--C-:B------:R-:W-:Y:S02]  /*4740*/  @!P5 IMAD.IADD R61, R61, 0x1, -R0.reuse ;  /* 0x000000013d3dd824 */ /* 0x100fe400078e0a00 */
[--C-:B------:R-:W-:Y:S02]  /*4750*/  @!P3 IMAD.IADD R24, R24, 0x1, -R0.reuse ;  /* 0x000000011818b824 */ /* 0x100fe400078e0a00 */
[----:B------:R-:W-:Y:S01]  /*4760*/  IMAD.MOV R5, RZ, RZ, -R5 ;  /* 0x000000ffff057224 */ /* 0x000fe200078e0a05 */
[----:B------:R-:W-:Y:S01]  /*4770*/  IABS R4, R35 ;  /* 0x0000002300047213 */ /* 0x000fe20000000000 */
[----:B------:R-:W-:Y:S01]  /*4780*/  @!P6 IMAD.IADD R59, R59, 0x1, -R0 ;  /* 0x000000013b3be824 */ /* 0x000fe200078e0a00 */
[C---:B------:R-:W-:Y:S01]  /*4790*/  ISETP.GT.U32.AND P6, PT, R0.reuse, R25, PT ;  /* 0x000000190000720c */ /* 0x040fe20003fc4070 */
[----:B------:R-:W-:Y:S01]  /*47a0*/  @!P2 IMAD.MOV R61, RZ, RZ, -R61 ;  /* 0x000000ffff3da224 */ /* 0x000fe200078e0a3d */
[C---:B------:R-:W-:Y:S01]  /*47b0*/  ISETP.GT.U32.AND P2, PT, R0.reuse, R24, PT ;  /* 0x000000180000720c */ /* 0x040fe20003f44070 */
[----:B------:R-:W-:Y:S01]  /*47c0*/  IMAD R2, R0, R5, R2 ;  /* 0x0000000500027224 */ /* 0x000fe200078e0202 */
[----:B------:R-:W-:Y:S01]  /*47d0*/  ISETP.GE.AND P3, PT, R27, RZ, PT ;  /* 0x000000ff1b00720c */ /* 0x000fe20003f66270 */
[----:B------:R-:W-:-:S02]  /*47e0*/  @!P1 IMAD.IADD R23, R23, 0x1, -R0 ;  /* 0x0000000117179824 */ /* 0x000fc400078e0a00 */
[----:B------:R-:W-:Y:S01]  /*47f0*/  IMAD.HI.U32 R5, R54, R4, RZ ;  /* 0x0000000436057227 */ /* 0x000fe200078e00ff */
[----:B------:R-:W-:-:S03]  /*4800*/  ISETP.GT.U32.AND P1, PT, R0, R2, PT ;  /* 0x000000020000720c */ /* 0x000fc60003f24070 */
[----:B------:R-:W-:Y:S01]  /*4810*/  IMAD.MOV R5, RZ, RZ, -R5 ;  /* 0x000000ffff057224 */ /* 0x000fe200078e0a05 */
[----:B------:R-:W-:Y:S01]  /*4820*/  ISETP.GE.AND P5, PT, R29, RZ, PT ;  /* 0x000000ff1d00720c */ /* 0x000fe20003fa6270 */
[--C-:B------:R-:W-:Y:S01]  /*4830*/  @!P6 IMAD.IADD R25, R25, 0x1, -R0.reuse ;  /* 0x000000011919e824 */ /* 0x100fe200078e0a00 */
[----:B------:R-:W-:Y:S01]  /*4840*/  ISETP.GT.U32.AND P4, PT, R0, R58, PT ;  /* 0x0000003a0000720c */ /* 0x000fe20003f84070 */
[----:B------:R-:W-:Y:S02]  /*4850*/  @!P2 IMAD.IADD R24, R24, 0x1, -R0 ;  /* 0x000000011818a824 */ /* 0x000fe400078e0a00 */
[C---:B------:R-:W-:Y:S01]  /*4860*/  IMAD R29, R0.reuse, R5, R4 ;  /* 0x00000005001d7224 */ /* 0x040fe200078e0204 */
[----:B------:R-:W-:Y:S01]  /*4870*/  ISETP.GT.U32.AND P6, PT, R0, R25, PT ;  /* 0x000000190000720c */ /* 0x000fe20003fc4070 */
[----:B------:R-:W-:Y:S02]  /*4880*/  @!P3 IMAD.MOV R24, RZ, RZ, -R24 ;  /* 0x000000ffff18b224 */ /* 0x000fe400078e0a18 */
[----:B------:R-:W-:Y:S01]  /*4890*/  @!P1 IMAD.IADD R2, R2, 0x1, -R0 ;  /* 0x0000000102029824 */ /* 0x000fe200078e0a00 */
[----:B------:R-:W-:-:S04]  /*48a0*/  ISETP.GT.U32.AND P3, PT, R0, R29, PT ;  /* 0x0000001d0000720c */ /* 0x000fc80003f64070 */
[----:B------:R-:W-:Y:S01]  /*48b0*/  ISETP.GT.U32.AND P1, PT, R0, R2, PT ;  /* 0x000000020000720c */ /* 0x000fe20003f24070 */
[--C-:B------:R-:W-:Y:S01]  /*48c0*/  @!P4 IMAD.IADD R58, R58, 0x1, -R0.reuse ;  /* 0x000000013a3ac824 */ /* 0x100fe200078e0a00 */
[----:B------:R-:W-:Y:S02]  /*48d0*/  ISETP.GE.AND P4, PT, R30, RZ, PT ;  /* 0x000000ff1e00720c */ /* 0x000fe40003f86270 */
[----:B------:R-:W-:Y:S01]  /*48e0*/  IABS R30, R20 ;  /* 0x00000014001e7213 */ /* 0x000fe20000000000 */
[--C-:B------:R-:W-:Y:S01]  /*48f0*/  @!P6 IMAD.IADD R25, R25, 0x1, -R0.reuse ;  /* 0x000000011919e824 */ /* 0x100fe200078e0a00 */
[----:B------:R-:W-:Y:S02]  /*4900*/  ISETP.GE.AND P0, PT, R31, RZ, PT ;  /* 0x000000ff1f00720c */ /* 0x000fe40003f06270 */
[----:B------:R-:W-:Y:S01]  /*4910*/  ISETP.GE.AND P6, PT, R34, RZ, PT ;  /* 0x000000ff2200720c */ /* 0x000fe20003fc6270 */
[----:B------:R-:W-:Y:S01]  /*4920*/  @!P3 IMAD.IADD R29, R29, 0x1, -R0 ;  /* 0x000000011d1db824 */ /* 0x000fe200078e0a00 */
[----:B------:R-:W-:Y:S01]  /*4930*/  IABS R31, R21 ;  /* 0x00000015001f7213 */ /* 0x000fe20000000000 */
[----:B------:R-:W-:-:S03]  /*4940*/  IMAD.HI.U32 R4, R54, R30, RZ ;  /* 0x0000001e36047227 */ /* 0x000fc600078e00ff */
[----:B------:R-:W-:Y:S01]  /*4950*/  ISETP.GT.U32.AND P3, PT, R0, R29, PT ;  /* 0x0000001d0000720c */ /* 0x000fe20003f64070 */
[----:B------:R-:W-:-:S04]  /*4960*/  IMAD.HI.U32 R5, R54, R31, RZ ;  /* 0x0000001f36057227 */ /* 0x000fc800078e00ff */
[----:B------:R-:W-:Y:S02]  /*4970*/  IMAD.MOV R4, RZ, RZ, -R4 ;  /* 0x000000ffff047224 */ /* 0x000fe400078e0a04 */
[----:B------:R-:W-:Y:S01]  /*4980*/  @!P1 IMAD.IADD R2, R2, 0x1, -R0 ;  /* 0x0000000102029824 */ /* 0x000fe200078e0a00 */
[----:B------:R-:W-:Y:S01]  /*4990*/  ISETP.GE.AND P2, PT, R33, RZ, PT ;  /* 0x000000ff2100720c */ /* 0x000fe20003f46270 */
[C---:B------:R-:W-:Y:S01]  /*49a0*/  IMAD R26, R0.reuse, R6, R26 ;  /* 0x00000006001a7224 */ /* 0x040fe200078e021a */
[----:B------:R-:W-:Y:S01]  /*49b0*/  IABS R33, R22 ;  /* 0x0000001600217213 */ /* 0x000fe20000000000 */
[----:B------:R-:W-:Y:S02]  /*49c0*/  IMAD.MOV R5, RZ, RZ, -R5 ;  /* 0x000000ffff057224 */ /* 0x000fe400078e0a05 */
[----:B------:R-:W-:Y:S02]  /*49d0*/  IMAD R30, R0, R4, R30 ;  /* 0x00000004001e7224 */ /* 0x000fe400078e021e */
[----:B------:R-:W-:-:S02]  /*49e0*/  IMAD.MOV.U32 R28, RZ, RZ, R2 ;  /* 0x000000ffff1c7224 */ /* 0x000fc400078e0002 */
[----:B------:R-:W-:Y:S01]  /*49f0*/  @!P5 IMAD.MOV R59, RZ, RZ, -R59 ;  /* 0x000000ffff3bd224 */ /* 0x000fe200078e0a3b */
[C---:B------:R-:W-:Y:S01]  /*4a00*/  ISETP.GT.U32.AND P5, PT, R0.reuse, R26, PT ;  /* 0x0000001a0000720c */ /* 0x040fe20003fa4070 */
[C---:B------:R-:W-:Y:S02]  /*4a10*/  IMAD R31, R0.reuse, R5, R31 ;  /* 0x00000005001f7224 */ /* 0x040fe400078e021f */
[----:B------:R-:W-:Y:S01]  /*4a20*/  @!P6 IMAD.MOV R28, RZ, RZ, -R28 ;  /* 0x000000ffff1ce224 */ /* 0x000fe200078e0a1c */
[----:B------:R-:W-:Y:S01]  /*4a30*/  ISETP.GT.U32.AND P6, PT, R0, R30, PT ;  /* 0x0000001e0000720c */ /* 0x000fe20003fc4070 */
[----:B------:R-:W-:-:S04]  /*4a40*/  IMAD.HI.U32 R4, R54, R33, RZ ;  /* 0x0000002136047227 */ /* 0x000fc800078e00ff */
[----:B------:R-:W-:Y:S01]  /*4a50*/  @!P3 IMAD.IADD R29, R29, 0x1, -R0 ;  /* 0x000000011d1db824 */ /* 0x000fe200078e0a00 */
[----:B------:R-:W-:Y:S01]  /*4a60*/  ISETP.GT.U32.AND P3, PT, R0, R31, PT ;  /* 0x0000001f0000720c */ /* 0x000fe20003f64070 */
[----:B------:R-:W-:Y:S02]  /*4a70*/  IMAD.MOV R4, RZ, RZ, -R4 ;  /* 0x000000ffff047224 */ /* 0x000fe400078e0a04 */
[----:B------:R-:W-:Y:S01]  /*4a80*/  @!P4 IMAD.MOV R58, RZ, RZ, -R58 ;  /* 0x000000ffff3ac224 */ /* 0x000fe200078e0a3a */
[----:B------:R-:W-:Y:S01]  /*4a90*/  ISETP.GE.AND P4, PT, R32, RZ, PT ;  /* 0x000000ff2000720c */ /* 0x000fe20003f86270 */
[----:B------:R-:W-:Y:S01]  /*4aa0*/  IMAD R33, R0, R4, R33 ;  /* 0x0000000400217224 */ /* 0x000fe200078e0221 */
[----:B------:R-:W-:Y:S01]  /*4ab0*/  IABS R34, R16 ;  /* 0x0000001000227213 */ /* 0x000fe20000000000 */
[--C-:B------:R-:W-:Y:S01]  /*4ac0*/  @!P5 IMAD.IADD R26, R26, 0x1, -R0.reuse ;  /* 0x000000011a1ad824 */ /* 0x100fe200078e0a00 */
[----:B------:R-:W-:Y:S01]  /*4ad0*/  ISETP.GE.AND P5, PT, R35, RZ, PT ;  /* 0x000000ff2300720c */ /* 0x000fe20003fa6270 */
[----:B------:R-:W-:Y:S01]  /*4ae0*/  @!P6 IMAD.IADD R30, R30, 0x1, -R0 ;  /* 0x000000011e1ee824 */ /* 0x000fe200078e0a00 */
[----:B------:R-:W-:Y:S01]  /*4af0*/  ISETP.GT.U32.AND P6, PT, R0, R33, PT ;  /* 0x000000210000720c */ /* 0x000fe20003fc4070 */
[----:B------:R-:W-:Y:S01]  /*4b00*/  IMAD.HI.U32 R2, R54, R34, RZ ;  /* 0x0000002236027227 */ /* 0x000fe200078e00ff */
[----:B------:R-:W-:-:S03]  /*4b10*/  IABS R35, R17 ;  /* 0x0000001100237213 */ /* 0x000fc60000000000 */
[----:B------:R-:W-:Y:S01]  /*4b20*/  @!P3 IMAD.IADD R31, R31, 0x1, -R0 ;  /* 0x000000011f1fb824 */ /* 0x000fe200078e0a00 */
[----:B------:R-:W-:Y:S01]  /*4b30*/  ISETP.GT.U32.AND P3, PT, R0, R30, PT ;  /* 0x0000001e0000720c */ /* 0x000fe20003f64070 */
[----:B------:R-:W-:Y:S01]  /*4b40*/  @!P4 IMAD.MOV R25, RZ, RZ, -R25 ;  /* 0x000000ffff19c224 */ /* 0x000fe200078e0a19 */
[----:B------:R-:W-:Y:S01]  /*4b50*/  ISETP.GE.AND P4, PT, R20, RZ, PT ;  /* 0x000000ff1400720c */ /* 0x000fe20003f86270 */
[----:B------:R-:W-:Y:S01]  /*4b60*/  IMAD.MOV R2, RZ, RZ, -R2 ;  /* 0x000000ffff027224 */ /* 0x000fe200078e0a02 */
[----:B------:R-:W-:Y:S01]  /*4b70*/  IABS R36, R18 ;  /* 0x0000001200247213 */ /* 0x000fe20000000000 */
[----:B------:R-:W-:Y:S01]  /*4b80*/  IMAD.HI.U32 R5, R54, R35, RZ ;  /* 0x0000002336057227 */ /* 0x000fe200078e00ff */
[----:B------:R-:W-:-:S03]  /*4b90*/  IABS R38, R19 ;  /* 0x0000001300267213 */ /* 0x000fc60000000000 */
[C---:B------:R-:W-:Y:S02]  /*4ba0*/  IMAD R34, R0.reuse, R2, R34 ;  /* 0x0000000200227224 */ /* 0x040fe400078e0222 */
[----:B------:R-:W-:Y:S02]  /*4bb0*/  IMAD.MOV R5, RZ, RZ, -R5 ;  /* 0x000000ffff057224 */ /* 0x000fe400078e0a05 */
[----:B------:R-:W-:Y:S02]  /*4bc0*/  @!P6 IMAD.IADD R33, R33, 0x1, -R0 ;  /* 0x000000012121e824 */ /* 0x000fe400078e0a00 */
[----:B------:R-:W-:Y:S01]  /*4bd0*/  @!P5 IMAD.MOV R29, RZ, RZ, -R29 ;  /* 0x000000ffff1dd224 */ /* 0x000fe200078e0a1d */
[----:B------:R-:W-:Y:S01]  /*4be0*/  ISETP.GT.U32.AND P5, PT, R0, R31, PT ;  /* 0x0000001f0000720c */ /* 0x000fe20003fa4070 */
[----:B------:R-:W-:Y:S01]  /*4bf0*/  IMAD.HI.U32 R4, R54, R36, RZ ;  /* 0x0000002436047227 */ /* 0x000fe200078e00ff */
[----:B------:R-:W-:-:S03]  /*4c00*/  ISETP.GT.U32.AND P6, PT, R0, R33, PT ;  /* 0x000000210000720c */ /* 0x000fc60003fc4070 */
[----:B------:R-:W-:Y:S02]  /*4c10*/  IMAD R35, R0, R5, R35 ;  /* 0x0000000500237224 */ /* 0x000fe400078e0223 */
[----:B------:R-:W-:Y:S01]  /*4c20*/  @!P3 IMAD.IADD R30, R30, 0x1, -R0 ;  /* 0x000000011e1eb824 */ /* 0x000fe200078e0a00 */
[----:B------:R-:W-:Y:S01]  /*4c30*/  ISETP.GT.U32.AND P3, PT, R0, R34, PT ;  /* 0x000000220000720c */ /* 0x000fe20003f64070 */
[----:B------:R-:W-:-:S04]  /*4c40*/  IMAD.HI.U32 R2, R54, R38, RZ ;  /* 0x0000002636027227 */ /* 0x000fc800078e00ff */
[----:B------:R-:W-:Y:S02]  /*4c50*/  IMAD.MOV R4, RZ, RZ, -R4 ;  /* 0x000000ffff047224 */ /* 0x000fe400078e0a04 */
[----:B------:R-:W-:Y:S01]  /*4c60*/  @!P4 IMAD.MOV R30, RZ, RZ, -R30 ;  /* 0x000000ffff1ec224 */ /* 0x000fe200078e0a1e */
[C---:B------:R-:W-:Y:S01]  /*4c70*/  ISETP.GT.U32.AND P4, PT, R0.reuse, R35, PT ;  /* 0x000000230000720c */ /* 0x040fe20003f84070 */
[----:B------:R-:W-:Y:S02]  /*4c80*/  IMAD.MOV R2, RZ, RZ, -R2 ;  /* 0x000000ffff027224 */ /* 0x000fe400078e0a02 */
[C---:B------:R-:W-:Y:S02]  /*4c90*/  IMAD R36, R0.reuse, R4, R36 ;  /* 0x0000000400247224 */ /* 0x040fe400078e0224 */
[----:B------:R-:W-:Y:S01]  /*4ca0*/  @!P0 IMAD.MOV R23, RZ, RZ, -R23 ;  /* 0x000000ffff178224 */ /* 0x000fe200078e0a17 */
[C---:B------:R-:W-:Y:S01]  /*4cb0*/  ISETP.GT.U32.AND P0, PT, R0.reuse, R26, PT ;  /* 0x0000001a0000720c */ /* 0x040fe20003f04070 */
[C---:B------:R-:W-:Y:S01]  /*4cc0*/  IMAD R38, R0.reuse, R2, R38 ;  /* 0x0000000200267224 */ /* 0x040fe200078e0226 */
[----:B------:R-:W-:Y:S01]  /*4cd0*/  IABS R39, R49 ;  /* 0x0000003100277213 */ /* 0x000fe20000000000 */
[--C-:B------:R-:W-:Y:S01]  /*4ce0*/  @!P5 IMAD.IADD R31, R31, 0x1, -R0.reuse ;  /* 0x000000011f1fd824 */ /* 0x100fe200078e0a00 */
[----:B------:R-:W-:Y:S01]  /*4cf0*/  ISETP.GT.U32.AND P5, PT, R0, R36, PT ;  /* 0x000000240000720c */ /* 0x000fe20003fa4070 */
[--C-:B------:R-:W-:Y:S01]  /*4d00*/  @!P6 IMAD.IADD R33, R33, 0x1, -R0.reuse ;  /* 0x000000012121e824 */ /* 0x100fe200078e0a00 */
[----:B------:R-:W-:Y:S01]  /*4d10*/  ISETP.GE.AND P1, PT, R22, RZ, PT ;  /* 0x000000ff1600720c */ /* 0x000fe20003f26270 */
[----:B------:R-:W-:Y:S01]  /*4d20*/  @!P3 IMAD.IADD R34, R34, 0x1, -R0 ;  /* 0x000000012222b824 */ /* 0x000fe200078e0a00 */
[----:B------:R-:W-:Y:S01]  /*4d30*/  IABS R40, R50 ;  /* 0x0000003200287213 */ /* 0x000fe20000000000 */
[----:B------:R-:W-:Y:S01]  /*4d40*/  IMAD.HI.U32 R5, R54, R39, RZ ;  /* 0x0000002736057227 */ /* 0x000fe200078e00ff */
[----:B------:R-:W-:-:S03]  /*4d50*/  ISETP.GT.U32.AND P6, PT, R0, R38, PT ;  /* 0x000000260000720c */ /* 0x000fc60003fc4070 */
[----:B------:R-:W-:Y:S01]  /*4d60*/  @!P4 IMAD.IADD R35, R35, 0x1, -R0 ;  /* 0x000000012323c824 */ /* 0x000fe200078e0a00 */
[----:B------:R-:W-:Y:S01]  /*4d70*/  ISETP.GT.U32.AND P4, PT, R0, R34, PT ;  /* 0x000000220000720c */ /* 0x000fe20003f84070 */
[----:B------:R-:W-:-:S04]  /*4d80*/  IMAD.HI.U32 R4, R54, R40, RZ ;  /* 0x0000002836047227 */ /* 0x000fc800078e00ff */
[----:B------:R-:W-:Y:S02]  /*4d90*/  IMAD.MOV R5, RZ, RZ, -R5 ;  /* 0x000000ffff057224 */ /* 0x000fe400078e0a05 */
[----:B------:R-:W-:Y:S01]  /*4da0*/  @!P0 IMAD.IADD R26, R26, 0x1, -R0 ;  /* 0x000000011a1a8824 */ /* 0x000fe200078e0a00 */
[----:B------:R-:W-:Y:S01]  /*4db0*/  ISETP.GE.AND P0, PT, R21, RZ, PT ;  /* 0x000000ff1500720c */ /* 0x000fe20003f06270 */
[----:B------:R-:W-:Y:S01]  /*4dc0*/  IMAD.MOV R4, RZ, RZ, -R4 ;  /* 0x000000ffff047224 */ /* 0x000fe200078e0a04 */
[----:B------:R-:W-:Y:S01]  /*4dd0*/  IABS R41, R48 ;  /* 0x0000003000297213 */ /* 0x000fe20000000000 */
[----:B------:R-:W-:Y:S02]  /*4de0*/  IMAD R39, R0, R5, R39 ;  /* 0x0000000500277224 */ /* 0x000fe400078e0227 */
[----:B------:R-:W-:Y:S02]  /*4df0*/  @!P5 IMAD.IADD R36, R36, 0x1, -R0 ;  /* 0x000000012424d824 */ /* 0x000fe400078e0a00 */
[----:B------:R-:W-:-:S02]  /*4e00*/  IMAD R40, R0, R4, R40 ;  /* 0x0000000400287224 */ /* 0x000fc400078e0228 */
[--C-:B------:R-:W-:Y:S01]  /*4e10*/  @!P6 IMAD.IADD R38, R38, 0x1, -R0.reuse ;  /* 0x000000012626e824 */ /* 0x100fe200078e0a00 */
[C---:B------:R-:W-:Y:S01]  /*4e20*/  ISETP.GT.U32.AND P6, PT, R0.reuse, R36, PT ;  /* 0x000000240000720c */ /* 0x040fe20003fc4070 */
[----:B------:R-:W-:Y:S01]  /*4e30*/  @!P1 IMAD.MOV R33, RZ, RZ, -R33 ;  /* 0x000000ffff219224 */ /* 0x000fe200078e0a21 */
[----:B------:R-:W-:Y:S01]  /*4e40*/  ISETP.GT.U32.AND P1, PT, R0, R39, PT ;  /* 0x000000270000720c */ /* 0x000fe20003f24070 */
[----:B------:R-:W-:Y:S01]  /*4e50*/  IMAD.HI.U32 R2, R54, R41, RZ ;  /* 0x0000002936027227 */ /* 0x000fe200078e00ff */
[----:B------:R-:W-:Y:S03]  /*4e60*/  STL [R1], R3 ;  /* 0x0000000301007387 */ /* 0x000fe60000100800 */
[----:B------:R-:W-:Y:S01]  /*4e70*/  @!P4 IMAD.IADD R34, R34, 0x1, -R0 ;  /* 0x000000012222c824 */ /* 0x000fe200078e0a00 */
[----:B------:R-:W-:Y:S01]  /*4e80*/  STL [R1+0xbd4], R61 ;  /* 0x000bd43d01007387 */ /* 0x000fe20000100800 */
[----:B------:R-:W-:Y:S01]  /*4e90*/  @!P2 IMAD.MOV R26, RZ, RZ, -R26 ;  /* 0x000000ffff1aa224 */ /* 0x000fe200078e0a1a */
[----:B------:R-:W-:Y:S01]  /*4ea0*/  ISETP.GT.U32.AND P4, PT, R0, R40, PT ;  /* 0x000000280000720c */ /* 0x000fe20003f84070 */
[----:B------:R-:W-:Y:S01]  /*4eb0*/  IMAD.MOV R2, RZ, RZ, -R2 ;  /* 0x000000ffff027224 */ /* 0x000fe200078e0a02 */
[----:B------:R-:W-:Y:S01]  /*4ec0*/  STL [R1+0xbd8], R59 ;  /* 0x000bd83b01007387 */ /* 0x000fe20000100800 */
[----:B------:R-:W-:-:S03]  /*4ed0*/  @!P0 IMAD.MOV R31, RZ, RZ, -R31 ;  /* 0x000000ffff1f8224 */ /* 0x000fc600078e0a1f */
[----:B------:R-:W-:Y:S01]  /*4ee0*/  STL [R1+0xbdc], R58 ;  /* 0x000bdc3a01007387 */ /* 0x000fe20000100800 */
[----:B------:R-:W-:-:S03]  /*4ef0*/  IMAD R41, R0, R2, R41 ;  /* 0x0000000200297224 */ /* 0x000fc600078e0229 */
[----:B------:R-:W-:Y:S04]  /*4f00*/  STL [R1+0xbe0], R23 ;  /* 0x000be01701007387 */ /* 0x000fe80000100800 */
[----:B------:R-:W-:Y:S04]  /*4f10*/  STL [R1+0xbe4], R24 ;  /* 0x000be41801007387 */ /* 0x000fe80000100800 */
[----:B------:R-:W-:Y:S01]  /*4f20*/  STL [R1+0xbe8], R25 ;  /* 0x000be81901007387 */ /* 0x000fe20000100800 */
[----:B------:R-:W-:-:S03]  /*4f30*/  ISETP.GT.U32.AND P5, PT, R0, R35, PT ;  /* 0x000000230000720c */ /* 0x000fc60003fa4070 */
[----:B------:R-:W-:Y:S01]  /*4f40*/  STL [R1+0xbec], R26 ;  /* 0x000bec1a01007387 */ /* 0x000fe20000100800 */
[----:B------:R-:W-:-:S03]  /*4f50*/  ISETP.GT.U32.AND P0, PT, R0, R38, PT ;  /* 0x000000260000720c */ /* 0x000fc60003f04070 */
[----:B------:R-:W-:Y:S01]  /*4f60*/  STL [R1+0xbf0], R28 ;  /* 0x000bf01c01007387 */ /* 0x000fe20000100800 */
[----:B------:R-:W-:-:S03]  /*4f70*/  @!P6 IMAD.IADD R36, R36, 0x1, -R0 ;  /* 0x000000012424e824 */ /* 0x000fc600078e0a00 */
[----:B------:R-:W-:Y:S01]  /*4f80*/  STL [R1+0xbf4], R29 ;  /* 0x000bf41d01007387 */ /* 0x000fe20000100800 */
[----:B------:R-:W-:Y:S01]  /*4f90*/  @!P1 IMAD.IADD R39, R39, 0x1, -R0 ;  /* 0x0000000127279824 */ /* 0x000fe200078e0a00 */
[----:B------:R-:W-:Y:S02]  /*4fa0*/  ISETP.GT.U32.AND P6, PT, R0, R41, PT ;  /* 0x000000290000720c */ /* 0x000fe40003fc4070 */
[----:B------:R-:W-:Y:S01]  /*4fb0*/  STL [R1+0xbf8], R30 ;  /* 0x000bf81e01007387 */ /* 0x000fe20000100800 */
[----:B------:R-:W-:-:S03]  /*4fc0*/  ISETP.GE.AND P1, PT, R49, RZ, PT ;  /* 0x000000ff3100720c */ /* 0x000fc60003f26270 */
[----:B------:R-:W-:Y:S01]  /*4fd0*/  STL [R1+0xbfc], R31 ;  /* 0x000bfc1f01007387 */ /* 0x000fe20000100800 */
[----:B------:R-:W-:-:S03]  /*4fe0*/  ISETP.GE.AND P3, PT, R17, RZ, PT ;  /* 0x000000ff1100720c */ /* 0x000fc60003f66270 */
[----:B------:R-:W-:Y:S01]  /*4ff0*/  STL [R1+0xc00], R33 ;  /* 0x000c002101007387 */ /* 0x000fe20000100800 */
[----:B------:R-:W-:-:S03]  /*5000*/  @!P4 IMAD.IADD R40, R40, 0x1, -R0 ;  /* 0x000000012828c824 */ /* 0x000fc600078e0a00 */
[----:B------:R-:W2:Y:S01]  /*5010*/  LDL.LU R49, [R1+0x158] ;  /* 0x0001580001317983 */ /* 0x000ea20000300800 */
[----:B------:R-:W-:-:S03]  /*5020*/  ISETP.GE.AND P4, PT, R50, RZ, PT ;  /* 0x000000ff3200720c */ /* 0x000fc60003f86270 */
[----:B------:R-:W3:Y:S01]  /*5030*/  LDL.LU R50, [R1+0x15c] ;  /* 0x00015c0001327983 */ /* 0x000ee20000300800 */
[----:B------:R-:W-:Y:S01]  /*5040*/  ISETP.GE.AND P2, PT, R16, RZ, PT ;  /* 0x000000ff1000720c */ /* 0x000fe20003f46270 */
[--C-:B------:R-:W-:Y:S01]  /*5050*/  @!P5 IMAD.IADD R35, R35, 0x1, -R0.reuse ;  /* 0x000000012323d824 */ /* 0x100fe200078e0a00 */
[----:B------:R-:W-:Y:S01]  /*5060*/  ISETP.GE.AND P5, PT, R18, RZ, PT ;  /* 0x000000ff1200720c */ /* 0x000fe20003fa6270 */
[--C-:B------:R-:W-:Y:S01]  /*5070*/  @!P0 IMAD.IADD R38, R38, 0x1, -R0.reuse ;  /* 0x0000000126268824 */ /* 0x100fe200078e0a00 */
[----:B------:R-:W-:Y:S01]  /*5080*/  ISETP.GE.AND P0, PT, R19, RZ, PT ;  /* 0x000000ff1300720c */ /* 0x000fe20003f06270 */
[----:B------:R-:W-:Y:S02]  /*5090*/  @!P6 IMAD.IADD R41, R41, 0x1, -R0 ;  /* 0x000000012929e824 */ /* 0x000fe400078e0a00 */
[----:B------:R-:W-:Y:S01]  /*50a0*/  @!P3 IMAD.MOV R35, RZ, RZ, -R35 ;  /* 0x000000ffff23b224 */ /* 0x000fe200078e0a23 */
[C---:B------:R-:W-:Y:S02]  /*50b0*/  ISETP.GT.U32.AND P3, PT, R0.reuse, R40, PT ;  /* 0x000000280000720c */ /* 0x040fe40003f64070 */
[----:B------:R-:W-:-:S03]  /*50c0*/  ISETP.GT.U32.AND P6, PT, R0, R41, PT ;  /* 0x000000290000720c */ /* 0x000fc60003fc4070 */
[----:B------:R-:W-:Y:S02]  /*50d0*/  @!P2 IMAD.MOV R34, RZ, RZ, -R34 ;  /* 0x000000ffff22a224 */ /* 0x000fe400078e0a22 */
[----:B------:R-:W-:Y:S02]  /*50e0*/  @!P5 IMAD.MOV R36, RZ, RZ, -R36 ;  /* 0x000000ffff24d224 */ /* 0x000fe400078e0a24 */
[----:B------:R-:W-:Y:S01]  /*50f0*/  @!P0 IMAD.MOV R38, RZ, RZ, -R38 ;  /* 0x000000ffff268224 */ /* 0x000fe200078e0a26 */
[----:B------:R-:W-:Y:S01]  /*5100*/  STL [R1+0xc04], R34 ;  /* 0x000c042201007387 */ /* 0x000fe20000100800 */
[----:B------:R-:W-:Y:S02]  /*5110*/  IABS R43, R51 ;  /* 0x00000033002b7213 */ /* 0x000fe40000000000 */
[--C-:B------:R-:W-:Y:S01]  /*5120*/  @!P3 IMAD.IADD R40, R40, 0x1, -R0.reuse ;  /* 0x000000012828b824 */ /* 0x100fe200078e0a00 */
[----:B------:R-:W-:Y:S01]  /*5130*/  STL [R1+0xc08], R35 ;  /* 0x000c082301007387 */ /* 0x000fe20000100800 */
[----:B------:R-:W-:Y:S01]  /*5140*/  ISETP.GE.AND P3, PT, R51, RZ, PT ;  /* 0x000000ff3300720c */ /* 0x000fe20003f66270 */
[----:B------:R-:W-:-:S02]  /*5150*/  @!P6 IMAD.IADD R41, R41, 0x1, -R0 ;  /* 0x000000012929e824 */ /* 0x000fc400078e0a00 */
[----:B------:R-:W-:Y:S01]  /*5160*/  STL [R1+0xc0c], R36 ;  /* 0x000c0c2401007387 */ /* 0x000fe20000100800 */
[----:B------:R-:W-:Y:S02]  /*5170*/  IABS R44, R56 ;  /* 0x00000038002c7213 */ /* 0x000fe40000000000 */
[----:B------:R-:W-:Y:S01]  /*5180*/  ISETP.GE.AND P6, PT, R56, RZ, PT ;  /* 0x000000ff3800720c */ /* 0x000fe20003fc6270 */
[----:B------:R-:W-:Y:S04]  /*5190*/  STL [R1+0xc10], R38 ;  /* 0x000c102601007387 */ /* 0x000fe80000100800 */
[----:B------:R-:W4:Y:S04]  /*51a0*/  LDL.LU R51, [R1+0x160] ;  /* 0x0001600001337983 */ /* 0x000f280000300800 */
[----:B------:R-:W4:Y:S01]  /*51b0*/  LDL.LU R56, [R1+0x1c0] ;  /* 0x0001c00001387983 */ /* 0x000f220000300800 */
[----:B------:R-:W-:-:S04]  /*51c0*/  IMAD.HI.U32 R2, R54, R43, RZ ;  /* 0x0000002b36027227 */ /* 0x000fc800078e00ff */
[----:B------:R-:W-:-:S04]  /*51d0*/  IMAD.MOV R4, RZ, RZ, -R2 ;  /* 0x000000ffff047224 */ /* 0x000fc800078e0a02 */
[----:B------:R-:W-:-:S05]  /*51e0*/  IMAD R43, R0, R4, R43 ;  /* 0x00000004002b7224 */ /* 0x000fca00078e022b */
[----:B------:R-:W-:Y:S02]  /*51f0*/  ISETP.GT.U32.AND P5, PT, R0, R43, PT ;  /* 0x0000002b0000720c */ /* 0x000fe40003fa4070 */
[----:B------:R-:W-:-:S11]  /*5200*/  IABS R45, R57 ;  /* 0x00000039002d7213 */ /* 0x000fd60000000000 */
[----:B------:R-:W-:Y:S01]  /*5210*/  @!P5 IMAD.IADD R43, R43, 0x1, -R0 ;  /* 0x000000012b2bd824 */ /* 0x000fe200078e0a00 */
[----:B------:R-:W-:Y:S02]  /*5220*/  ISETP.GE.AND P5, PT, R57, RZ, PT ;  /* 0x000000ff3900720c */ /* 0x000fe40003fa6270 */
[----:B------:R-:W4:Y:S01]  /*5230*/  LDL.LU R57, [R1+0x1c4] ;  /* 0x0001c40001397983 */ /* 0x000f220000300800 */
[----:B------:R-:W-:Y:S02]  /*5240*/  ISETP.GT.U32.AND P2, PT, R0, R39, PT ;  /* 0x000000270000720c */ /* 0x000fe40003f44070 */
[----:B------:R-:W-:Y:S01]  /*5250*/  ISETP.GE.AND P0, PT, R48, RZ, PT ;  /* 0x000000ff3000720c */ /* 0x000fe20003f06270 */
[----:B------:R-:W4:Y:S01]  /*5260*/  LDL.LU R21, [R1+0x1c8] ;  /* 0x0001c80001157983 */ /* 0x000f220000300800 */
[----:B------:R-:W-:-:S03]  /*5270*/  @!P4 IMAD.MOV R40, RZ, RZ, -R40 ;  /* 0x000000ffff28c224 */ /* 0x000fc600078e0a28 */
[----:B------:R-:W4:Y:S06]  /*5280*/  LDL.LU R22, [R1+0x1cc] ;  /* 0x0001cc0001167983 */ /* 0x000f2c0000300800 */
[----:B------:R-:W-:-:S04]  /*5290*/  @!P2 IMAD.IADD R39, R39, 0x1, -R0 ;  /* 0x000000012727a824 */ /* 0x000fc800078e0a00 */
[----:B------:R-:W-:Y:S01]  /*52a0*/  @!P1 IMAD.MOV R39, RZ, RZ, -R39 ;  /* 0x000000ffff279224 */ /* 0x000fe200078e0a27 */
[----:B------:R-:W-:Y:S01]  /*52b0*/  ISETP.GT.U32.AND P1, PT, R0, R43, PT ;  /* 0x0000002b0000720c */ /* 0x000fe20003f24070 */
[----:B------:R-:W-:-:S03]  /*52c0*/  @!P0 IMAD.MOV R41, RZ, RZ, -R41 ;  /* 0x000000ffff298224 */ /* 0x000fc600078e0a29 */
[----:B------:R-:W-:Y:S09]  /*52d0*/  STL [R1+0xc14], R39 ;  /* 0x000c142701007387 */ /* 0x000ff20000100800 */
[----:B------:R-:W-:Y:S01]  /*52e0*/  @!P1 IMAD.IADD R43, R43, 0x1, -R0 ;  /* 0x000000012b2b9824 */ /* 0x000fe200078e0a00 */
[----:B------:R-:W-:Y:S03]  /*52f0*/  STL [R1+0xc18], R40 ;  /* 0x000c182801007387 */ /* 0x000fe60000100800 */
[----:B------:R-:W-:Y:S01]  /*5300*/  @!P3 IMAD.MOV R43, RZ, RZ, -R43 ;  /* 0x000000ffff2bb224 */ /* 0x000fe200078e0a2b */
[----:B------:R-:W-:Y:S01]  /*5310*/  STL [R1+0xc1c], R41 ;  /* 0x000c1c2901007387 */ /* 0x000fe20000100800 */
[----:B------:R-:W-:-:S03]  /*5320*/  IMAD.HI.U32 R2, R54, R44, RZ ;  /* 0x0000002c36027227 */ /* 0x000fc600078e00ff */
[----:B------:R-:W-:Y:S01]  /*5330*/  STL [R1+0xc20], R43 ;  /* 0x000c202b01007387 */ /* 0x000fe20000100800 */
[----:B------:R-:W-:-:S03]  /*5340*/  IMAD.MOV R2, RZ, RZ, -R2 ;  /* 0x000000ffff027224 */ /* 0x000fc600078e0a02 */
[----:B------:R-:W4:Y:S01]  /*5350*/  LDL.LU R17, [R1+0x1d0] ;  /* 0x0001d00001117983 */ /* 0x000f220000300800 */
[----:B------:R-:W-:-:S03]  /*5360*/  IMAD R44, R0, R2, R44 ;  /* 0x00000002002c7224 */ /* 0x000fc600078e022c */
[----:B------:R-:W4:Y:S01]  /*5370*/  LDL.LU R18, [R1+0x1d4] ;  /* 0x0001d40001127983 */ /* 0x000f220000300800 */
[----:B------:R-:W-:Y:S01]  /*5380*/  IMAD.HI.U32 R2, R54, R45, RZ ;  /* 0x0000002d36027227 */ /* 0x000fe200078e00ff */
[----:B------:R-:W-:Y:S02]  /*5390*/  ISETP.GT.U32.AND P2, PT, R0, R44, PT ;  /* 0x0000002c0000720c */ /* 0x000fe40003f44070 */
[----:B------:R-:W4:Y:S01]  /*53a0*/  LDL.LU R16, [R1+0x1d8] ;  /* 0x0001d80001107983 */ /* 0x000f220000300800 */
[----:B------:R-:W-:-:S03]  /*53b0*/  IMAD.MOV R2, RZ, RZ, -R2 ;  /* 0x000000ffff027224 */ /* 0x000fc600078e0a02 */
[----:B------:R-:W4:Y:S01]  /*53c0*/  LDL.LU R19, [R1+0x1dc] ;  /* 0x0001dc0001137983 */ /* 0x000f220000300800 */
[----:B------:R-:W-:-:S05]  /*53d0*/  IMAD R45, R0, R2, R45 ;  /* 0x00000002002d7224 */ /* 0x000fca00078e022d */
[----:B------:R-:W-:Y:S01]  /*53e0*/  ISETP.GT.U32.AND P4, PT, R0, R45, PT ;  /* 0x0000002d0000720c */ /* 0x000fe20003f84070 */
[----:B------:R-:W-:-:S05]  /*53f0*/  @!P2 IMAD.IADD R44, R44, 0x1, -R0 ;  /* 0x000000012c2ca824 */ /* 0x000fca00078e0a00 */
[----:B------:R-:W-:-:S07]  /*5400*/  ISETP.GT.U32.AND P2, PT, R0, R44, PT ;  /* 0x0000002c0000720c */ /* 0x000fce0003f44070 */
[----:B------:R-:W-:-:S05]  /*5410*/  @!P4 IMAD.IADD R45, R45, 0x1, -R0 ;  /* 0x000000012d2dc824 */ /* 0x000fca00078e0a00 */
[----:B------:R-:W-:Y:S01]  /*5420*/  ISETP.GT.U32.AND P4, PT, R0, R45, PT ;  /* 0x0000002d0000720c */ /* 0x000fe20003f84070 */
[----:B------:R-:W-:-:S04]  /*5430*/  @!P2 IMAD.IADD R44, R44, 0x1, -R0 ;  /* 0x000000012c2ca824 */ /* 0x000fc800078e0a00 */
[----:B------:R-:W-:-:S08]  /*5440*/  @!P6 IMAD.MOV R44, RZ, RZ, -R44 ;  /* 0x000000ffff2ce224 */ /* 0x000fd000078e0a2c */
[----:B------:R-:W-:-:S04]  /*5450*/  @!P4 IMAD.IADD R45, R45, 0x1, -R0 ;  /* 0x000000012d2dc824 */ /* 0x000fc800078e0a00 */
[----:B------:R-:W-:Y:S01]  /*5460*/  @!P5 IMAD.MOV R45, RZ, RZ, -R45 ;  /* 0x000000ffff2dd224 */ /* 0x000fe200078e0a2d */
[----:B--2---:R-:W-:Y:S02]  /*5470*/  IABS R46, R49 ;  /* 0x00000031002e7213 */ /* 0x004fe40000000000 */
[----:B---3--:R-:W-:-:S03]  /*5480*/  IABS R48, R50 ;  /* 0x0000003200307213 */ /* 0x008fc60000000000 */
        /* <DEDUP_REMOVED lines=8> */
[----:B------:R-:W-:-:S09]  /*5510*/  ISETP.GE.AND P0, PT, R49, RZ, PT ;  /* 0x000000ff3100720c */ /* 0x000fd20003f06270 */
[--C-:B------:R-:W-:Y:S01]  /*5520*/  @!P6 IMAD.IADD R46, R46, 0x1, -R0.reuse ;  /* 0x000000012e2ee824 */ /* 0x100fe200078e0a00 */
[----:B----4-:R-:W-:Y:S02]  /*5530*/  ISETP.GE.AND P2, PT, R51, RZ, PT ;  /* 0x000000ff3300720c */ /* 0x010fe40003f46270 */
[----:B------:R-:W-:Y:S02]  /*5540*/  IABS R49, R51 ;  /* 0x0000003300317213 */ /* 0x000fe40000000000 */
[----:B------:R-:W-:Y:S02]  /*5550*/  ISETP.GE.AND P3, PT, R56, RZ, PT ;  /* 0x000000ff3800720c */ /* 0x000fe40003f66270 */
[----:B------:R-:W-:Y:S02]  /*5560*/  IABS R51, R56 ;  /* 0x0000003800337213 */ /* 0x000fe40000000000 */
[----:B------:R-:W2:Y:S01]  /*5570*/  LDL.LU R56, [R1+0x1e0] ;  /* 0x0001e00001387983 */ /* 0x000ea20000300800 */
[----:B------:R-:W-:Y:S01]  /*5580*/  @!P4 IMAD.IADD R48, R48, 0x1, -R0 ;  /* 0x000000013030c824 */ /* 0x000fe200078e0a00 */
[----:B------:R-:W-:Y:S01]  /*5590*/  ISETP.GT.U32.AND P4, PT, R0, R46, PT ;  /* 0x0000002e0000720c */ /* 0x000fe20003f84070 */
[----:B------:R-:W-:-:S04]  /*55a0*/  IMAD.HI.U32 R4, R54, R51, RZ ;  /* 0x0000003336047227 */ /* 0x000fc800078e00ff */
[----:B------:R-:W-:-:S04]  /*55b0*/  IMAD.MOV R4, RZ, RZ, -R4 ;  /* 0x000000ffff047224 */ /* 0x000fc800078e0a04 */
[----:B------:R-:W-:-:S04]  /*55c0*/  IMAD R51, R0, R4, R51 ;  /* 0x0000000400337224 */ /* 0x000fc800078e0233 */
[----:B------:R-:W-:Y:S01]  /*55d0*/  @!P4 IMAD.IADD R46, R46, 0x1, -R0 ;  /* 0x000000012e2ec824 */ /* 0x000fe200078e0a00 */
[----:B------:R-:W-:-:S03]  /*55e0*/  ISETP.GT.U32.AND P4, PT, R0, R51, PT ;  /* 0x000000330000720c */ /* 0x000fc60003f84070 */
[----:B------:R-:W-:Y:S01]  /*55f0*/  @!P0 IMAD.MOV R46, RZ, RZ, -R46 ;  /* 0x000000ffff2e8224 */ /* 0x000fe200078e0a2e */
[----:B------:R-:W-:Y:S04]  /*5600*/  STL [R1+0xc24], R44 ;  /* 0x000c242c01007387 */ /* 0x000fe80000100800 */
[----:B------:R-:W-:Y:S01]  /*5610*/  STL [R1+0xc28], R45 ;  /* 0x000c282d01007387 */ /* 0x000fe20000100800 */
[----:B------:R-:W-:-:S03]  /*5620*/  IABS R2, R57 ;  /* 0x0000003900027213 */ /* 0x000fc60000000000 */
[----:B------:R-:W-:Y:S01]  /*5630*/  STL [R1+0xc2c], R46 ;  /* 0x000c2c2e01007387 */ /* 0x000fe20000100800 */
[----:B------:R-:W-:Y:S01]  /*5640*/  @!P4 IMAD.IADD R51, R51, 0x1, -R0 ;  /* 0x000000013333c824 */ /* 0x000fe200078e0a00 */
[----:B------:R-:W-:Y:S02]  /*5650*/  ISETP.GE.AND P4, PT, R57, RZ, PT ;  /* 0x000000ff3900720c */ /* 0x000fe40003f86270 */
[----:B------:R-:W3:Y:S01]  /*5660*/  LDL.LU R57, [R1+0x1e4] ;  /* 0x0001e40001397983 */ /* 0x000ee20000300800 */
[----:B------:R-:W-:-:S04]  /*5670*/  IMAD.HI.U32 R6, R54, R49, RZ ;  /* 0x0000003136067227 */ /* 0x000fc800078e00ff */
[----:B------:R-:W-:-:S04]  /*5680*/  IMAD.MOV R6, RZ, RZ, -R6 ;  /* 0x000000ffff067224 */ /* 0x000fc800078e0a06 */
[----:B------:R-:W-:Y:S01]  /*5690*/  IMAD R49, R0, R6, R49 ;  /* 0x0000000600317224 */ /* 0x000fe200078e0231 */
[----:B------:R-:W-:Y:S01]  /*56a0*/  ISETP.GE.AND P1, PT, R50, RZ, PT ;  /* 0x000000ff3200720c */ /* 0x000fe20003f26270 */
[----:B------:R-:W-:Y:S01]  /*56b0*/  IMAD.HI.U32 R7, R54, R2, RZ ;  /* 0x0000000236077227 */ /* 0x000fe200078e00ff */
[----:B------:R-:W-:Y:S02]  /*56c0*/  IABS R50, R21 ;  /* 0x0000001500327213 */ /* 0x000fe40000000000 */
[C---:B------:R-:W-:Y:S01]  /*56d0*/  ISETP.GT.U32.AND P6, PT, R0.reuse, R49, PT ;  /* 0x000000310000720c */ /* 0x040fe20003fc4070 */
[----:B------:R-:W-:Y:S01]  /*56e0*/  IMAD.MOV R7, RZ, RZ, -R7 ;  /* 0x000000ffff077224 */ /* 0x000fe200078e0a07 */
[----:B------:R-:W-:Y:S01]  /*56f0*/  ISETP.GT.U32.AND P5, PT, R0, R48, PT ;  /* 0x000000300000720c */ /* 0x000fe20003fa4070 */
[----:B------:R-:W-:-:S04]  /*5700*/  IMAD.HI.U32 R6, R54, R50, RZ ;  /* 0x0000003236067227 */ /* 0x000fc800078e00ff */
[C---:B------:R-:W-:Y:S02]  /*5710*/  IMAD R2, R0.reuse, R7, R2 ;  /* 0x0000000700027224 */ /* 0x040fe400078e0202 */
[----:B------:R-:W-:Y:S01]  /*5720*/  IMAD.MOV R6, RZ, RZ, -R6 ;  /* 0x000000ffff067224 */ /* 0x000fe200078e0a06 */
[----:B------:R-:W-:Y:S02]  /*5730*/  IABS R5, R22 ;  /* 0x0000001600057213 */ /* 0x000fe40000000000 */
[C---:B------:R-:W-:Y:S01]  /*5740*/  ISETP.GT.U32.AND P0, PT, R0.reuse, R2, PT ;  /* 0x000000020000720c */ /* 0x040fe20003f04070 */
[----:B------:R-:W-:Y:S02]  /*5750*/  @!P6 IMAD.IADD R49, R49, 0x1, -R0 ;  /* 0x000000013131e824 */ /* 0x000fe400078e0a00 */
[----:B------:R-:W-:Y:S02]  /*5760*/  IMAD R50, R0, R6, R50 ;  /* 0x0000000600327224 */ /* 0x000fe400078e0232 */
[----:B------:R-:W-:Y:S01]  /*5770*/  @!P5 IMAD.IADD R48, R48, 0x1, -R0 ;  /* 0x000000013030d824 */ /* 0x000fe200078e0a00 */
[----:B------:R-:W-:Y:S01]  /*5780*/  ISETP.GT.U32.AND P6, PT, R0, R49, PT ;  /* 0x000000310000720c */ /* 0x000fe20003fc4070 */
[----:B------:R-:W-:Y:S01]  /*5790*/  IMAD.HI.U32 R4, R54, R5, RZ ;  /* 0x0000000536047227 */ /* 0x000fe200078e00ff */
[----:B------:R-:W-:-:S02]  /*57a0*/  ISETP.GT.U32.AND P5, PT, R0, R50, PT ;  /* 0x000000320000720c */ /* 0x000fc40003fa4070 */
[----:B------:R-:W-:Y:S01]  /*57b0*/  IABS R7, R17 ;  /* 0x0000001100077213 */ /* 0x000fe20000000000 */
[----:B------:R-:W-:Y:S01]  /*57c0*/  IMAD.MOV R4, RZ, RZ, -R4 ;  /* 0x000000ffff047224 */ /* 0x000fe200078e0a04 */
[----:B------:R-:W-:-:S03]  /*57d0*/  IABS R8, R18 ;  /* 0x0000001200087213 */ /* 0x000fc60000000000 */
[----:B------:R-:W-:-:S04]  /*57e0*/  IMAD.HI.U32 R9, R54, R7, RZ ;  /* 0x0000000736097227 */ /* 0x000fc800078e00ff */
[----:B------:R-:W-:Y:S01]  /*57f0*/  @!P0 IMAD.IADD R2, R2, 0x1, -R0 ;  /* 0x0000000102028824 */ /* 0x000fe200078e0a00 */
[C---:B------:R-:W-:Y:S01]  /*5800*/  ISETP.GT.U32.AND P0, PT, R0.reuse, R51, PT ;  /* 0x000000330000720c */ /* 0x040fe20003f04070 */
[----:B------:R-:W-:Y:S02]  /*5810*/  IMAD R5, R0, R4, R5 ;  /* 0x0000000400057224 */ /* 0x000fe400078e0205 */
[----:B------:R-:W-:-:S04]  /*5820*/  IMAD.HI.U32 R6, R54, R8, RZ ;  /* 0x0000000836067227 */ /* 0x000fc800078e00ff */
[----:B------:R-:W-:Y:S02]  /*5830*/  IMAD.MOV R9, RZ, RZ, -R9 ;  /* 0x000000ffff097224 */ /* 0x000fe400078e0a09 */
[----:B------:R-:W-:Y:S01]  /*5840*/  @!P6 IMAD.IADD R49, R49, 0x1, -R0 ;  /* 0x000000013131e824 */ /* 0x000fe200078e0a00 */
[C---:B------:R-:W-:Y:S01]  /*5850*/  ISETP.GT.U32.AND P6, PT, R0.reuse, R5, PT ;  /* 0x000000050000720c */ /* 0x040fe20003fc4070 */
[----:B------:R-:W-:Y:S01]  /*5860*/  IMAD.MOV R6, RZ, RZ, -R6 ;  /* 0x000000ffff067224 */ /* 0x000fe200078e0a06 */
[----:B------:R-:W-:Y:S01]  /*5870*/  IABS R10, R16 ;  /* 0x00000010000a7213 */ /* 0x000fe20000000000 */
[----:B------:R-:W-:Y:S02]  /*5880*/  IMAD R7, R0, R9, R7 ;  /* 0x0000000900077224 */ /* 0x000fe400078e0207 */
[----:B------:R-:W-:Y:S02]  /*5890*/  @!P5 IMAD.IADD R50, R50, 0x1, -R0 ;  /* 0x000000013232d824 */ /* 0x000fe400078e0a00 */
[----:B------:R-:W-:-:S02]  /*58a0*/  IMAD R8, R0, R6, R8 ;  /* 0x0000000600087224 */ /* 0x000fc400078e0208 */
[----:B------:R-:W-:Y:S01]  /*58b0*/  @!P1 IMAD.MOV R48, RZ, RZ, -R48 ;  /* 0x000000ffff309224 */ /* 0x000fe200078e0a30 */
[C---:B------:R-:W-:Y:S01]  /*58c0*/  ISETP.GT.U32.AND P1, PT, R0.reuse, R50, PT ;  /* 0x000000320000720c */ /* 0x040fe20003f24070 */
[----:B------:R-:W-:Y:S01]  /*58d0*/  @!P2 IMAD.MOV R49, RZ, RZ, -R49 ;  /* 0x000000ffff31a224 */ /* 0x000fe200078e0a31 */
[----:B------:R-:W-:Y:S01]  /*58e0*/  ISETP.GT.U32.AND P2, PT, R0, R7, PT ;  /* 0x000000070000720c */ /* 0x000fe20003f44070 */
[----:B------:R-:W-:-:S04]  /*58f0*/  IMAD.HI.U32 R4, R54, R10, RZ ;  /* 0x0000000a36047227 */ /* 0x000fc800078e00ff */
[----:B------:R-:W-:Y:S01]  /*5900*/  @!P0 IMAD.IADD R51, R51, 0x1, -R0 ;  /* 0x0000000133338824 */ /* 0x000fe200078e0a00 */
[C---:B------:R-:W-:Y:S01]  /*5910*/  ISETP.GT.U32.AND P0, PT, R0.reuse, R8, PT ;  /* 0x000000080000720c */ /* 0x040fe20003f04070 */
[----:B------:R-:W-:Y:S02]  /*5920*/  IMAD.MOV R4, RZ, RZ, -R4 ;  /* 0x000000ffff047224 */ /* 0x000fe400078e0a04 */
[----:B------:R-:W-:Y:S02]  /*5930*/  @!P6 IMAD.IADD R5, R5, 0x1, -R0 ;  /* 0x000000010505e824 */ /* 0x000fe400078e0a00 */
[C---:B------:R-:W-:Y:S01]  /*5940*/  IMAD R10, R0.reuse, R4, R10 ;  /* 0x00000004000a7224 */ /* 0x040fe200078e020a */
[C---:B------:R-:W-:Y:S01]  /*5950*/  ISETP.GT.U32.AND P5, PT, R0.reuse, R2, PT ;  /* 0x000000020000720c */ /* 0x040fe20003fa4070 */
[----:B------:R-:W-:Y:S01]  /*5960*/  STL [R1+0xc30], R48 ;  /* 0x000c303001007387 */ /* 0x000fe20000100800 */
[----:B------:R-:W-:Y:S01]  /*5970*/  ISETP.GT.U32.AND P6, PT, R0, R5, PT ;  /* 0x000000050000720c */ /* 0x000fe20003fc4070 */
[--C-:B------:R-:W-:Y:S01]  /*5980*/  @!P1 IMAD.IADD R50, R50, 0x1, -R0.reuse ;  /* 0x0000000132329824 */ /* 0x100fe200078e0a00 */
[----:B------:R-:W-:Y:S01]  /*5990*/  ISETP.GT.U32.AND P1, PT, R0, R10, PT ;  /* 0x0000000a0000720c */ /* 0x000fe20003f24070 */
[--C-:B------:R-:W-:Y:S01]  /*59a0*/  @!P2 IMAD.IADD R7, R7, 0x1, -R0.reuse ;  /* 0x000000010707a824 */ /* 0x100fe200078e0a00 */
[----:B------:R-:W-:Y:S01]  /*59b0*/  STL [R1+0xc34], R49 ;  /* 0x000c343101007387 */ /* 0x000fe20000100800 */
[----:B------:R-:W-:Y:S01]  /*59c0*/  ISETP.GE.AND P2, PT, R17, RZ, PT ;  /* 0x000000ff1100720c */ /* 0x000fe20003f46270 */
[----:B------:R-:W-:-:S02]  /*59d0*/  @!P0 IMAD.IADD R8, R8, 0x1, -R0 ;  /* 0x0000000108088824 */ /* 0x000fc400078e0a00 */
[----:B------:R-:W4:Y:S01]  /*59e0*/  LDL.LU R17, [R1+0x1e8] ;  /* 0x0001e80001117983 */ /* 0x000f220000300800 */
[----:B------:R-:W-:-:S03]  /*59f0*/  ISETP.GE.AND P0, PT, R18, RZ, PT ;  /* 0x000000ff1200720c */ /* 0x000fc60003f06270 */
[----:B------:R-:W4:Y:S01]  /*5a00*/  LDL.LU R18, [R1+0x1ec] ;  /* 0x0001ec0001127983 */ /* 0x000f220000300800 */
[--C-:B------:R-:W-:Y:S01]  /*5a10*/  @!P5 IMAD.IADD R2, R2, 0x1, -R0.reuse ;  /* 0x000000010202d824 */ /* 0x100fe200078e0a00 */
[----:B------:R-:W-:Y:S01]  /*5a20*/  ISETP.GE.AND P5, PT, R21, RZ, PT ;  /* 0x000000ff1500720c */ /* 0x000fe20003fa6270 */
[--C-:B------:R-:W-:Y:S01]  /*5a30*/  @!P6 IMAD.IADD R5, R5, 0x1, -R0.reuse ;  /* 0x000000010505e824 */ /* 0x100fe200078e0a00 */
[----:B------:R-:W-:Y:S01]  /*5a40*/  ISETP.GE.AND P6, PT, R22, RZ, PT ;  /* 0x000000ff1600720c */ /* 0x000fe20003fc6270 */
[----:B------:R-:W-:Y:S02]  /*5a50*/  @!P1 IMAD.IADD R10, R10, 0x1, -R0 ;  /* 0x000000010a0a9824 */ /* 0x000fe400078e0a00 */
[----:B------:R-:W-:Y:S01]  /*5a60*/  @!P4 IMAD.MOV R2, RZ, RZ, -R2 ;  /* 0x000000ffff02c224 */ /* 0x000fe200078e0a02 */
[C---:B------:R-:W-:Y:S01]  /*5a70*/  ISETP.GT.U32.AND P4, PT, R0.reuse, R8, PT ;  /* 0x000000080000720c */ /* 0x040fe20003f84070 */
[----:B------:R-:W-:Y:S01]  /*5a80*/  @!P3 IMAD.MOV R51, RZ, RZ, -R51 ;  /* 0x000000ffff33b224 */ /* 0x000fe200078e0a33 */
[----:B------:R-:W-:-:S05]  /*5a90*/  ISETP.GT.U32.AND P3, PT, R0, R10, PT ;  /* 0x0000000a0000720c */ /* 0x000fca0003f64070 */
[----:B------:R-:W-:Y:S02]  /*5aa0*/  @!P5 IMAD.MOV R50, RZ, RZ, -R50 ;  /* 0x000000ffff32d224 */ /* 0x000fe400078e0a32 */
[----:B------:R-:W-:Y:S01]  /*5ab0*/  @!P6 IMAD.MOV R5, RZ, RZ, -R5 ;  /* 0x000000ffff05e224 */ /* 0x000fe200078e0a05 */
[----:B------:R-:W-:Y:S01]  /*5ac0*/  STL [R1+0xc38], R51 ;  /* 0x000c383301007387 */ /* 0x000fe20000100800 */
[----:B------:R-:W-:Y:S02]  /*5ad0*/  IABS R11, R19 ;  /* 0x00000013000b7213 */ /* 0x000fe40000000000 */
[--C-:B------:R-:W-:Y:S01]  /*5ae0*/  @!P4 IMAD.IADD R8, R8, 0x1, -R0.reuse ;  /* 0x000000010808c824 */ /* 0x100fe200078e0a00 */
[----:B------:R0:W-:Y:S01]  /*5af0*/  STL [R1+0xc3c], R2 ;  /* 0x000c3c0201007387 */ /* 0x0001e20000100800 */
[----:B------:R-:W-:Y:S01]  /*5b00*/  ISETP.GE.AND P4, PT, R19, RZ, PT ;  /* 0x000000ff1300720c */ /* 0x000fe20003f86270 */
[----:B------:R-:W-:Y:S02]  /*5b10*/  @!P3 IMAD.IADD R10, R10, 0x1, -R0 ;  /* 0x000000010a0ab824 */ /* 0x000fe400078e0a00 */
[----:B------:R-:W-:Y:S04]  /*5b20*/  STL [R1+0xc40], R50 ;  /* 0x000c403201007387 */ /* 0x000fe80000100800 */
[----:B------:R-:W-:Y:S04]  /*5b30*/  STL [R1+0xc44], R5 ;  /* 0x000c440501007387 */ /* 0x000fe80000100800 */
[----:B------:R-:W4:Y:S01]  /*5b40*/  LDL.LU R19, [R1+0x1f0] ;  /* 0x0001f00001137983 */ /* 0x000f220000300800 */
[----:B------:R-:W-:-:S04]  /*5b50*/  IMAD.HI.U32 R6, R54, R11, RZ ;  /* 0x0000000b36067227 */ /* 0x000fc800078e00ff */
[----:B------:R-:W-:-:S04]  /*5b60*/  IMAD.MOV R6, RZ, RZ, -R6 ;  /* 0x000000ffff067224 */ /* 0x000fc800078e0a06 */
[----:B------:R-:W-:-:S05]  /*5b70*/  IMAD R11, R0, R6, R11 ;  /* 0x00000006000b7224 */ /* 0x000fca00078e020b */
[----:B------:R-:W-:-:S13]  /*5b80*/  ISETP.GT.U32.AND P5, PT, R0, R11, PT ;  /* 0x0000000b0000720c */ /* 0x000fda0003fa4070 */
[----:B------:R-:W-:Y:S01]  /*5b90*/  @!P5 IMAD.IADD R11, R11, 0x1, -R0 ;  /* 0x000000010b0bd824 */ /* 0x000fe200078e0a00 */
[----:B--2---:R-:W-:Y:S02]  /*5ba0*/  IABS R12, R56 ;  /* 0x00000038000c7213 */ /* 0x004fe40000000000 */
[----:B------:R-:W-:Y:S02]  /*5bb0*/  ISETP.GE.AND P3, PT, R56, RZ, PT ;  /* 0x000000ff3800720c */ /* 0x000fe40003f66270 */
[----:B------:R-:W2:Y:S01]  /*5bc0*/  LDL.LU R56, [R1+0x1f4] ;  /* 0x0001f40001387983 */ /* 0x000ea20000300800 */
[----:B---3--:R-:W-:Y:S02]  /*5bd0*/  IABS R13, R57 ;  /* 0x00000039000d7213 */ /* 0x008fe40000000000 */
[----:B------:R-:W-:Y:S02]  /*5be0*/  ISETP.GE.AND P5, PT, R57, RZ, PT ;  /* 0x000000ff3900720c */ /* 0x000fe40003fa6270 */
[----:B------:R-:W3:Y:S01]  /*5bf0*/  LDL.LU R57, [R1+0x1f8] ;  /* 0x0001f80001397983 */ /* 0x000ee20000300800 */
[----:B------:R-:W-:-:S03]  /*5c00*/  ISETP.GT.U32.AND P1, PT, R0, R7, PT ;  /* 0x000000070000720c */ /* 0x000fc60003f24070 */
[----:B------:R-:W3:Y:S04]  /*5c10*/  LDL.LU R52, [R1+0x1fc] ;  /* 0x0001fc0001347983 */ /* 0x000ee80000300800 */
[----:B------:R-:W3:Y:S06]  /*5c20*/  LDL.LU R42, [R1+0x200] ;  /* 0x00020000012a7983 */ /* 0x000eec0000300800 */
[----:B------:R-:W-:-:S04]  /*5c30*/  @!P1 IMAD.IADD R7, R7, 0x1, -R0 ;  /* 0x0000000107079824 */ /* 0x000fc800078e0a00 */
[----:B------:R-:W-:Y:S02]  /*5c40*/  @!P2 IMAD.MOV R7, RZ, RZ, -R7 ;  /* 0x000000ffff07a224 */ /* 0x000fe400078e0a07 */
[----:B------:R-:W-:-:S03]  /*5c50*/  IMAD.HI.U32 R4, R54, R12, RZ ;  /* 0x0000000c36047227 */ /* 0x000fc600078e00ff */
[----:B------:R-:W-:Y:S01]  /*5c60*/  STL [R1+0xc48], R7 ;  /* 0x000c480701007387 */ /* 0x000fe20000100800 */
[----:B------:R-:W-:-:S03]  /*5c70*/  IMAD.MOV R4, RZ, RZ, -R4 ;  /* 0x000000ffff047224 */ /* 0x000fc600078e0a04 */
[----:B------:R-:W3:Y:S04]  /*5c80*/  LDL.LU R55, [R1+0x204] ;  /* 0x0002040001377983 */ /* 0x000ee80000300800 */
[----:B------:R-:W3:Y:S01]  /*5c90*/  LDL.LU R37, [R1+0x208] ;  /* 0x0002080001257983 */ /* 0x000ee20000300800 */
[----:B------:R-:W-:Y:S02]  /*5ca0*/  IMAD R12, R0, R4, R12 ;  /* 0x00000004000c7224 */ /* 0x000fe400078e020c */
[----:B------:R-:W-:Y:S01]  /*5cb0*/  IMAD.HI.U32 R4, R54, R13, RZ ;  /* 0x0000000d36047227 */ /* 0x000fe200078e00ff */
[----:B------:R-:W3:Y:S02]  /*5cc0*/  LDL.LU R47, [R1+0x20c] ;  /* 0x00020c00012f7983 */ /* 0x000ee40000300800 */
[----:B------:R-:W-:Y:S01]  /*5cd0*/  ISETP.GT.U32.AND P1, PT, R0, R12, PT ;  /* 0x0000000c0000720c */ /* 0x000fe20003f24070 */
[----:B------:R-:W-:Y:S01]  /*5ce0*/  IMAD.MOV R4, RZ, RZ, -R4 ;  /* 0x000000ffff047224 */ /* 0x000fe200078e0a04 */
[----:B------:R-:W-:Y:S01]  /*5cf0*/  ISETP.GE.AND P6, PT, R16, RZ, PT ;  /* 0x000000ff1000720c */ /* 0x000fe20003fc6270 */
[----:B------:R-:W-:Y:S01]  /*5d00*/  @!P0 IMAD.MOV R8, RZ, RZ, -R8 ;  /* 0x000000ffff088224 */ /* 0x000fe200078e0a08 */
[----:B------:R-:W3:Y:S01]  /*5d10*/  LDL.LU R32, [R1+0x270] ;  /* 0x0002700001207983 */ /* 0x000ee20000300800 */
[----:B------:R-:W-:-:S05]  /*5d20*/  IMAD R13, R0, R4, R13 ;  /* 0x00000004000d7224 */ /* 0x000fca00078e020d */
[----:B------:R-:W-:-:S03]  /*5d30*/  ISETP.GT.U32.AND P0, PT, R0, R13, PT ;  /* 0x0000000d0000720c */ /* 0x000fc60003f04070 */
[----:B------:R-:W-:Y:S01]  /*5d40*/  @!P1 IMAD.IADD R12, R12, 0x1, -R0 ;  /* 0x000000010c0c9824 */ /* 0x000fe200078e0a00 */
[----:B------:R-:W-:-:S04]  /*5d50*/  ISETP.GT.U32.AND P1, PT, R0, R11, PT ;  /* 0x0000000b0000720c */ /* 0x000fc80003f24070 */
[----:B------:R-:W-:-:S05]  /*5d60*/  ISETP.GT.U32.AND P2, PT, R0, R12, PT ;  /* 0x0000000c0000720c */ /* 0x000fca0003f44070 */
[----:B------:R-:W-:-:S04]  /*5d70*/  @!P0 IMAD.IADD R13, R13, 0x1, -R0 ;  /* 0x000000010d0d8824 */ /* 0x000fc800078e0a00 */
[----:B------:R-:W-:-:S04]  /*5d80*/  @!P1 IMAD.IADD R11, R11, 0x1, -R0 ;  /* 0x000000010b0b9824 */ /* 0x000fc800078e0a00 */
[----:B------:R-:W-:Y:S01]  /*5d90*/  @!P4 IMAD.MOV R11, RZ, RZ, -R11 ;  /* 0x000000ffff0bc224 */ /* 0x000fe200078e0a0b */
[----:B------:R-:W-:Y:S01]  /*5da0*/  ISETP.GT.U32.AND P4, PT, R0, R13, PT ;  /* 0x0000000d0000720c */ /* 0x000fe20003f84070 */
[----:B------:R-:W-:Y:S01]  /*5db0*/  @!P2 IMAD.IADD R12, R12, 0x1, -R0 ;  /* 0x000000010c0ca824 */ /* 0x000fe200078e0a00 */
[----:B----4-:R-:W-:Y:S02]  /*5dc0*/  IABS R15, R17 ;  /* 0x00000011000f7213 */ /* 0x010fe40000000000 */
[----:B------:R-:W-:-:S03]  /*5dd0*/  IABS R16, R18 ;  /* 0x0000001200107213 */ /* 0x000fc60000000000 */
[----:B------:R-:W-:-:S04]  /*5de0*/  IMAD.HI.U32 R6, R54, R15, RZ ;  /* 0x0000000f36067227 */ /* 0x000fc800078e00ff */
[----:B------:R-:W-:-:S04]  /*5df0*/  IMAD.HI.U32 R4, R54, R16, RZ ;  /* 0x0000001036047227 */ /* 0x000fc800078e00ff */
[----:B------:R-:W-:Y:S02]  /*5e00*/  IMAD.MOV R6, RZ, RZ, -R6 ;  /* 0x000000ffff067224 */ /* 0x000fe400078e0a06 */
[----:B------:R-:W-:Y:S02]  /*5e10*/  IMAD.MOV R4, RZ, RZ, -R4 ;  /* 0x000000ffff047224 */ /* 0x000fe400078e0a04 */
[C---:B------:R-:W-:Y:S02]  /*5e20*/  IMAD R15, R0.reuse, R6, R15 ;  /* 0x00000006000f7224 */ /* 0x040fe400078e020f */
[C---:B------:R-:W-:Y:S02]  /*5e30*/  IMAD R16, R0.reuse, R4, R16 ;  /* 0x0000000400107224 */ /* 0x040fe400078e0210 */
[----:B------:R-:W-:Y:S01]  /*5e40*/  @!P3 IMAD.MOV R12, RZ, RZ, -R12 ;  /* 0x000000ffff0cb224 */ /* 0x000fe200078e0a0c */
[C---:B------:R-:W-:Y:S01]  /*5e50*/  ISETP.GT.U32.AND P3, PT, R0.reuse, R15, PT ;  /* 0x0000000f0000720c */ /* 0x040fe20003f64070 */
[----:B------:R-:W-:Y:S01]  /*5e60*/  @!P4 IMAD.IADD R13, R13, 0x1, -R0 ;  /* 0x000000010d0dc824 */ /* 0x000fe200078e0a00 */
[----:B------:R-:W-:Y:S01]  /*5e70*/  ISETP.GT.U32.AND P4, PT, R0, R16, PT ;  /* 0x000000100000720c */ /* 0x000fe20003f84070 */
[----:B------:R-:W-:Y:S01]  /*5e80*/  @!P6 IMAD.MOV R10, RZ, RZ, -R10 ;  /* 0x000000ffff0ae224 */ /* 0x000fe200078e0a0a */
[----:B------:R-:W-:-:S09]  /*5e90*/  ISETP.GE.AND P6, PT, R17, RZ, PT ;  /* 0x000000ff1100720c */ /* 0x000fd20003fc6270 */
[--C-:B------:R-:W-:Y:S02]  /*5ea0*/  @!P3 IMAD.IADD R15, R15, 0x1, -R0.reuse ;  /* 0x000000010f0fb824 */ /* 0x100fe400078e0a00 */
[----:B------:R-:W-:-:S03]  /*5eb0*/  @!P4 IMAD.IADD R16, R16, 0x1, -R0 ;  /* 0x000000011010c824 */ /* 0x000fc600078e0a00 */
[----:B------:R-:W-:-:S13]  /*5ec0*/  ISETP.GT.U32.AND P4, PT, R0, R15, PT ;  /* 0x0000000f0000720c */ /* 0x000fda0003f84070 */
[----:B------:R-:W-:Y:S01]  /*5ed0*/  @!P4 IMAD.IADD R15, R15, 0x1, -R0 ;  /* 0x000000010f0fc824 */ /* 0x000fe200078e0a00 */
[----:B--2---:R-:W-:Y:S02]  /*5ee0*/  ISETP.GE.AND P0, PT, R56, RZ, PT ;  /* 0x000000ff3800720c */ /* 0x004fe40003f06270 */
[----:B------:R-:W-:Y:S02]  /*5ef0*/  IABS R17, R56 ;  /* 0x0000003800117213 */ /* 0x000fe40000000000 */
[----:B------:R-:W2:Y:S03]  /*5f00*/  LDL.LU R56, [R1+0x274] ;  /* 0x0002740001387983 */ /* 0x000ea60000300800 */
[----:B------:R-:W-:-:S04]  /*5f10*/  IMAD.HI.U32 R6, R54, R17, RZ ;  /* 0x0000001136067227 */ /* 0x000fc800078e00ff */
[----:B------:R-:W-:-:S04]  /*5f20*/  IMAD.MOV R6, RZ, RZ, -R6 ;  /* 0x000000ffff067224 */ /* 0x000fc800078e0a06 */
[----:B------:R-:W-:-:S05]  /*5f30*/  IMAD R17, R0, R6, R17 ;  /* 0x0000000600117224 */ /* 0x000fca00078e0211 */
[----:B------:R-:W-:Y:S02]  /*5f40*/  ISETP.GT.U32.AND P4, PT, R0, R17, PT ;  /* 0x000000110000720c */ /* 0x000fe40003f84070 */
[----:B---3--:R-:W-:-:S11]  /*5f50*/  IABS R22, R57 ;  /* 0x0000003900167213 */ /* 0x008fd60000000000 */
[----:B------:R-:W-:Y:S01]  /*5f60*/  @!P4 IMAD.IADD R17, R17, 0x1, -R0 ;  /* 0x000000011111c824 */ /* 0x000fe200078e0a00 */
[----:B------:R-:W-:Y:S02]  /*5f70*/  ISETP.GE.AND P4, PT, R57, RZ, PT ;  /* 0x000000ff3900720c */ /* 0x000fe40003f86270 */
[----:B------:R-:W3:Y:S01]  /*5f80*/  LDL.LU R57, [R1+0x278] ;  /* 0x0002780001397983 */ /* 0x000ee20000300800 */
[----:B------:R-:W-:-:S05]  /*5f90*/  IABS R4, R19 ;  /* 0x0000001300047213 */ /* 0x000fca0000000000 */
[----:B------:R-:W-:-:S04]  /*5fa0*/  IMAD.HI.U32 R9, R54, R4, RZ ;  /* 0x0000000436097227 */ /* 0x000fc800078e00ff */
[----:B------:R-:W-:-:S04]  /*5fb0*/  IMAD.MOV R9, RZ, RZ, -R9 ;  /* 0x000000ffff097224 */ /* 0x000fc800078e0a09 */
[----:B------:R-:W-:-:S05]  /*5fc0*/  IMAD R4, R0, R9, R4 ;  /* 0x0000000900047224 */ /* 0x000fca00078e0204 */
[----:B------:R-:W-:Y:S01]  /*5fd0*/  ISETP.GT.U32.AND P3, PT, R0, R4, PT ;  /* 0x000000040000720c */ /* 0x000fe20003f64070 */
[----:B------:R-:W-:Y:S01]  /*5fe0*/  IMAD.HI.U32 R14, R54, R22, RZ ;  /* 0x00000016360e7227 */ /* 0x000fe200078e00ff */
[----:B------:R-:W-:-:S03]  /*5ff0*/  IABS R20, R42 ;  /* 0x0000002a00147213 */ /* 0x000fc60000000000 */
[----:B------:R-:W-:Y:S02]  /*6000*/  IMAD.MOV R14, RZ, RZ, -R14 ;  /* 0x000000ffff0e7224 */ /* 0x000fe400078e0a0e */
[----:B------:R-:W-:-:S06]  /*6010*/  @!P5 IMAD.MOV R13, RZ, RZ, -R13 ;  /* 0x000000ffff0dd224 */ /* 0x000fcc00078e0a0d */
[----:B------:R-:W-:Y:S02]  /*6020*/  @!P3 IMAD.IADD R4, R4, 0x1, -R0 ;  /* 0x000000010404b824 */ /* 0x000fe400078e0a00 */
[----:B------:R-:W-:-:S03]  /*6030*/  IMAD.HI.U32 R6, R54, R20, RZ ;  /* 0x0000001436067227 */ /* 0x000fc600078e00ff */
[C---:B------:R-:W-:Y:S01]  /*6040*/  ISETP.GT.U32.AND P5, PT, R0.reuse, R4, PT ;  /* 0x000000040000720c */ /* 0x040fe20003fa4070 */
[----:B------:R-:W-:Y:S01]  /*6050*/  IMAD R22, R0, R14, R22 ;  /* 0x0000000e00167224 */ /* 0x000fe200078e0216 */
[----:B------:R-:W-:Y:S01]  /*6060*/  ISETP.GE.AND P1, PT, R18, RZ, PT ;  /* 0x000000ff1200720c */ /* 0x000fe20003f26270 */
[----:B------:R-:W-:Y:S01]  /*6070*/  IMAD.MOV R6, RZ, RZ, -R6 ;  /* 0x000000ffff067224 */ /* 0x000fe200078e0a06 */
[----:B------:R-:W-:Y:S01]  /*6080*/  IABS R18, R52 ;  /* 0x0000003400127213 */ /* 0x000fe20000000000 */
[----:B------:R-:W-:Y:S01]  /*6090*/  @!P6 IMAD.MOV R15, RZ, RZ, -R15 ;  /* 0x000000ffff0fe224 */ /* 0x000fe200078e0a0f */
[C---:B------:R-:W-:Y:S01]  /*60a0*/  ISETP.GT.U32.AND P3, PT, R0.reuse, R16, PT ;  /* 0x000000100000720c */ /* 0x040fe20003f64070 */
[C---:B------:R-:W-:Y:S01]  /*60b0*/  IMAD R20, R0.reuse, R6, R20 ;  /* 0x0000000600147224 */ /* 0x040fe200078e0214 */
[----:B------:R-:W-:Y:S01]  /*60c0*/  ISETP.GT.U32.AND P6, PT, R0, R22, PT ;  /* 0x000000160000720c */ /* 0x000fe20003fc4070 */
[----:B------:R-:W-:-:S04]  /*60d0*/  IMAD.HI.U32 R9, R54, R18, RZ ;  /* 0x0000001236097227 */ /* 0x000fc800078e00ff */
[----:B------:R-:W-:Y:S02]  /*60e0*/  IMAD.MOV R9, RZ, RZ, -R9 ;  /* 0x000000ffff097224 */ /* 0x000fe400078e0a09 */
[----:B------:R-:W-:Y:S01]  /*60f0*/  @!P5 IMAD.IADD R4, R4, 0x1, -R0 ;  /* 0x000000010404d824 */ /* 0x000fe200078e0a00 */
[C---:B------:R-:W-:Y:S01]  /*6100*/  ISETP.GT.U32.AND P5, PT, R0.reuse, R20, PT ;  /* 0x000000140000720c */ /* 0x040fe20003fa4070 */
[----:B------:R-:W-:Y:S01]  /*6110*/  IMAD R18, R0, R9, R18 ;  /* 0x0000000900127224 */ /* 0x000fe200078e0212 */
[----:B------:R-:W-:Y:S01]  /*6120*/  IABS R6, R37 ;  /* 0x0000002500067213 */ /* 0x000fe20000000000 */
[--C-:B------:R-:W-:Y:S01]  /*6130*/  @!P3 IMAD.IADD R16, R16, 0x1, -R0.reuse ;  /* 0x000000011010b824 */ /* 0x100fe200078e0a00 */
[----:B------:R-:W-:Y:S01]  /*6140*/  ISETP.GE.AND P2, PT, R19, RZ, PT ;  /* 0x000000ff1300720c */ /* 0x000fe20003f46270 */
[----:B------:R-:W-:Y:S01]  /*6150*/  @!P6 IMAD.IADD R22, R22, 0x1, -R0 ;  /* 0x000000011616e824 */ /* 0x000fe200078e0a00 */
[----:B------:R-:W-:Y:S01]  /*6160*/  ISETP.GT.U32.AND P3, PT, R0, R18, PT ;  /* 0x000000120000720c */ /* 0x000fe20003f64070 */
[----:B------:R-:W-:Y:S01]  /*6170*/  IMAD.HI.U32 R19, R54, R6, RZ ;  /* 0x0000000636137227 */ /* 0x000fe200078e00ff */
[----:B------:R-:W-:-:S03]  /*6180*/  ISETP.GT.U32.AND P6, PT, R0, R17, PT ;  /* 0x000000110000720c */ /* 0x000fc60003fc4070 */
[----:B------:R-:W-:Y:S02]  /*6190*/  IMAD.MOV R19, RZ, RZ, -R19 ;  /* 0x000000ffff137224 */ /* 0x000fe400078e0a13 */
[----:B------:R-:W-:Y:S02]  /*61a0*/  @!P5 IMAD.IADD R20, R20, 0x1, -R0 ;  /* 0x000000011414d824 */ /* 0x000fe400078e0a00 */
[C---:B------:R-:W-:Y:S02]  /*61b0*/  IMAD R6, R0.reuse, R19, R6 ;  /* 0x0000001300067224 */ /* 0x040fe400078e0206 */
[----:B------:R-:W-:Y:S01]  /*61c0*/  @!P1 IMAD.MOV R16, RZ, RZ, -R16 ;  /* 0x000000ffff109224 */ /* 0x000fe200078e0a10 */
[----:B------:R-:W-:Y:S01]  /*61d0*/  ISETP.GT.U32.AND P1, PT, R0, R20, PT ;  /* 0x000000140000720c */ /* 0x000fe20003f24070 */
[--C-:B------:R-:W-:Y:S01]  /*61e0*/  @!P3 IMAD.IADD R18, R18, 0x1, -R0.reuse ;  /* 0x000000011212b824 */ /* 0x100fe200078e0a00 */
[----:B------:R-:W-:Y:S01]  /*61f0*/  IABS R14, R47 ;  /* 0x0000002f000e7213 */ /* 0x000fe20000000000 */
[----:B------:R-:W-:Y:S01]  /*6200*/  @!P6 IMAD.IADD R17, R17, 0x1, -R0 ;  /* 0x000000011111e824 */ /* 0x000fe200078e0a00 */
[C---:B------:R-:W-:Y:S01]  /*6210*/  ISETP.GT.U32.AND P6, PT, R0.reuse, R6, PT ;  /* 0x000000060000720c */ /* 0x040fe20003fc4070 */
[----:B0-----:R-:W-:Y:S01]  /*6220*/  IMAD.MOV.U32 R2, RZ, RZ, R4 ;  /* 0x000000ffff027224 */ /* 0x001fe200078e0004 */
[----:B------:R-:W-:Y:S01]  /*6230*/  ISETP.GT.U32.AND P5, PT, R0, R18, PT ;  /* 0x000000120000720c */ /* 0x000fe20003fa4070 */
[----:B------:R-:W-:-:S04]  /*6240*/  IMAD.HI.U32 R9, R54, R14, RZ ;  /* 0x0000000e36097227 */ /* 0x000fc800078e00ff */
[----:B------:R-:W-:Y:S02]  /*6250*/  @!P2 IMAD.MOV R2, RZ, RZ, -R2 ;  /* 0x000000ffff02a224 */ /* 0x000fe400078e0a02 */
[----:B------:R-:W-:Y:S02]  /*6260*/  IMAD.MOV R9, RZ, RZ, -R9 ;  /* 0x000000ffff097224 */ /* 0x000fe400078e0a09 */
[----:B------:R-:W-:Y:S01]  /*6270*/  @!P1 IMAD.IADD R20, R20, 0x1, -R0 ;  /* 0x0000000114149824 */ /* 0x000fe200078e0a00 */
[----:B------:R0:W-:Y:S01]  /*6280*/  STL [R1+0xc8], R2 ;  /* 0x0000c80201007387 */ /* 0x0001e20000100800 */
[----:B------:R-:W-:Y:S01]  /*6290*/  ISETP.GE.AND P1, PT, R42, RZ, PT ;  /* 0x000000ff2a00720c */ /* 0x000fe20003f26270 */
[C---:B------:R-:W-:Y:S02]  /*62a0*/  IMAD R14, R0.reuse, R9, R14 ;  /* 0x00000009000e7224 */ /* 0x040fe400078e020e */
[----:B------:R-:W4:Y:S01]  /*62b0*/  LDL.LU R42, [R1+0x27c] ;  /* 0x00027c00012a7983 */ /* 0x000f220000300800 */
[----:B------:R-:W-:Y:S01]  /*62c0*/  ISETP.GT.U32.AND P3, PT, R0, R22, PT ;  /* 0x000000160000720c */ /* 0x000fe20003f64070 */
[----:B------:R-:W-:Y:S01]  /*62d0*/  @!P6 IMAD.IADD R6, R6, 0x1, -R0 ;  /* 0x000000010606e824 */ /* 0x000fe200078e0a00 */
[----:B------:R-:W-:-:S02]  /*62e0*/  ISETP.GE.AND P6, PT, R37, RZ, PT ;  /* 0x000000ff2500720c */ /* 0x000fc40003fc6270 */
[----:B------:R-:W4:Y:S01]  /*62f0*/  LDL.LU R37, [R1+0x280] ;  /* 0x0002800001257983 */ /* 0x000f220000300800 */
[----:B------:R-:W-:Y:S01]  /*6300*/  @!P5 IMAD.IADD R18, R18, 0x1, -R0 ;  /* 0x000000011212d824 */ /* 0x000fe200078e0a00 */
[----:B------:R-:W-:-:S07]  /*6310*/  ISETP.GT.U32.AND P5, PT, R0, R14, PT ;  /* 0x0000000e0000720c */ /* 0x000fce0003fa4070 */
[----:B------:R-:W-:Y:S01]  /*6320*/  @!P3 IMAD.IADD R22, R22, 0x1, -R0 ;  /* 0x000000011616b824 */ /* 0x000fe200078e0a00 */
[----:B------:R-:W-:-:S03]  /*6330*/  ISETP.GE.AND P3, PT, R52, RZ, PT ;  /* 0x000000ff3400720c */ /* 0x000fc60003f66270 */
[----:B0-----:R-:W-:Y:S02]  /*6340*/  IMAD.MOV.U32 R2, RZ, RZ, R22 ;  /* 0x000000ffff027224 */ /* 0x001fe400078e0016 */
[----:B------:R-:W-:Y:S02]  /*6350*/  @!P5 IMAD.IADD R14, R14, 0x1, -R0 ;  /* 0x000000010e0ed824 */ /* 0x000fe400078e0a00 */
[----:B------:R-:W-:Y:S01]  /*6360*/  @!P4 IMAD.MOV R2, RZ, RZ, -R2 ;  /* 0x000000ffff02c224 */ /* 0x000fe200078e0a02 */
[C---:B------:R-:W-:Y:S02]  /*6370*/  ISETP.GT.U32.AND P4, PT, R0.reuse, R6, PT ;  /* 0x000000060000720c */ /* 0x040fe40003f84070 */
[----:B------:R-:W-:Y:S01]  /*6380*/  ISETP.GT.U32.AND P5, PT, R0, R14, PT ;  /* 0x0000000e0000720c */ /* 0x000fe20003fa4070 */
[----:B------:R-:W-:Y:S01]  /*6390*/  IMAD.MOV.U32 R3, RZ, RZ, R18 ;  /* 0x000000ffff037224 */ /* 0x000fe200078e0012 */
[----:B------:R0:W-:Y:S01]  /*63a0*/  STL [R1+0xa0], R2 ;  /* 0x0000a00201007387 */ /* 0x0001e20000100800 */
[----:B------:R-:W-:-:S02]  /*63b0*/  IABS R21, R55 ;  /* 0x0000003700157213 */ /* 0x000fc40000000000 */
[----:B------:R-:W-:Y:S02]  /*63c0*/  @!P3 IMAD.MOV R3, RZ, RZ, -R3 ;  /* 0x000000ffff03b224 */ /* 0x000fe400078e0a03 */
[----:B0-----:R-:W-:Y:S02]  /*63d0*/  IMAD.MOV.U32 R2, RZ, RZ, R20 ;  /* 0x000000ffff027224 */ /* 0x001fe400078e0014 */
[----:B------:R-:W-:-:S04]  /*63e0*/  IMAD.HI.U32 R27, R54, R21, RZ ;  /* 0x00000015361b7227 */ /* 0x000fc800078e00ff */
[----:B------:R-:W-:Y:S01]  /*63f0*/  @!P1 IMAD.MOV R2, RZ, RZ, -R2 ;  /* 0x000000ffff029224 */ /* 0x000fe200078e0a02 */
[----:B------:R-:W-:Y:S01]  /*6400*/  STL [R1+0xbc], R3 ;  /* 0x0000bc0301007387 */ /* 0x000fe20000100800 */
[--C-:B------:R-:W-:Y:S01]  /*6410*/  @!P4 IMAD.IADD R6, R6, 0x1, -R0.reuse ;  /* 0x000000010606c824 */ /* 0x100fe200078e0a00 */
[----:B------:R-:W-:Y:S01]  /*6420*/  IABS R4, R32 ;  /* 0x0000002000047213 */ /* 0x000fe20000000000 */
[----:B------:R-:W-:Y:S01]  /*6430*/  @!P5 IMAD.IADD R14, R14, 0x1, -R0 ;  /* 0x000000010e0ed824 */ /* 0x000fe200078e0a00 */
[----:B------:R0:W-:Y:S01]  /*6440*/  STL [R1+0xc0], R2 ;  /* 0x0000c00201007387 */ /* 0x0001e20000100800 */
[----:B------:R-:W-:Y:S01]  /*6450*/  ISETP.GE.AND P4, PT, R32, RZ, PT ;  /* 0x000000ff2000720c */ /* 0x000fe20003f86270 */
[----:B------:R-:W-:Y:S02]  /*6460*/  IMAD.MOV R27, RZ, RZ, -R27 ;  /* 0x000000ffff1b7224 */ /* 0x000fe400078e0a1b */
[----:B------:R-:W4:Y:S02]  /*6470*/  LDL.LU R32, [R1+0x284] ;  /* 0x0002840001207983 */ /* 0x000f240000300800 */
[----:B------:R-:W-:-:S02]  /*6480*/  IMAD R21, R0, R27, R21 ;  /* 0x0000001b00157224 */ /* 0x000fc400078e0215 */
        /* <DEDUP_REMOVED lines=11> */
[----:B------:R-:W-:Y:S01]  /*6540*/  ISETP.GT.U32.AND P2, PT, R0, R21, PT ;  /* 0x000000150000720c */ /* 0x000fe20003f44070 */
[----:B------:R-:W-:-:S02]  /*6550*/  @!P0 IMAD.MOV R17, RZ, RZ, -R17 ;  /* 0x000000ffff118224 */ /* 0x000fc400078e0a11 */
[----:B------:R-:W-:Y:S01]  /*6560*/  IMAD.HI.U32 R9, R54, R19, RZ ;  /* 0x0000001336097227 */ /* 0x000fe200078e00ff */
[----:B------:R-:W3:Y:S09]  /*6570*/  LDL.LU R60, [R1+0x290] ;  /* 0x00029000013c7983 */ /* 0x000ef20000300800 */
[----:B------:R-:W-:Y:S01]  /*6580*/  @!P2 IMAD.IADD R21, R21, 0x1, -R0 ;  /* 0x000000011515a824 */ /* 0x000fe200078e0a00 */
[----:B------:R-:W-:Y:S01]  /*6590*/  ISETP.GE.AND P1, PT, R47, RZ, PT ;  /* 0x000000ff2f00720c */ /* 0x000fe20003f26270 */
[----:B------:R-:W-:Y:S01]  /*65a0*/  IMAD.MOV R9, RZ, RZ, -R9 ;  /* 0x000000ffff097224 */ /* 0x000fe200078e0a09 */
[----:B------:R-:W3:Y:S02]  /*65b0*/  LDL.LU R52, [R1+0x294] ;  /* 0x0002940001347983 */ /* 0x000ee40000300800 */
[C---:B------:R-:W-:Y:S01]  /*65c0*/  ISETP.GT.U32.AND P0, PT, R0.reuse, R21, PT ;  /* 0x000000150000720c */ /* 0x040fe20003f04070 */
[----:B------:R-:W-:Y:S01]  /*65d0*/  IMAD R19, R0, R9, R19 ;  /* 0x0000000900137224 */ /* 0x000fe200078e0213 */
[----:B------:R-:W-:Y:S01]  /*65e0*/  ISETP.GE.AND P2, PT, R55, RZ, PT ;  /* 0x000000ff3700720c */ /* 0x000fe20003f46270 */
[----:B------:R-:W-:-:S04]  /*65f0*/  IMAD.HI.U32 R9, R54, R18, RZ ;  /* 0x0000001236097227 */ /* 0x000fc800078e00ff */
[----:B------:R-:W-:-:S06]  /*6600*/  IMAD.MOV R9, RZ, RZ, -R9 ;  /* 0x000000ffff097224 */ /* 0x000fcc00078e0a09 */
[----:B------:R-:W-:Y:S01]  /*6610*/  @!P0 IMAD.IADD R21, R21, 0x1, -R0 ;  /* 0x0000000115158824 */ /* 0x000fe200078e0a00 */
[----:B------:R-:W-:-:S03]  /*6620*/  ISETP.GT.U32.AND P0, PT, R0, R19, PT ;  /* 0x000000130000720c */ /* 0x000fc60003f04070 */
[----:B0-----:R-:W-:Y:S02]  /*6630*/  IMAD.MOV.U32 R2, RZ, RZ, R21 ;  /* 0x000000ffff027224 */ /* 0x001fe400078e0015 */
[C---:B------:R-:W-:Y:S02]  /*6640*/  IMAD R18, R0.reuse, R9, R18 ;  /* 0x0000000900127224 */ /* 0x040fe400078e0212 */
[----:B------:R-:W-:Y:S01]  /*6650*/  @!P2 IMAD.MOV R2, RZ, RZ, -R2 ;  /* 0x000000ffff02a224 */ /* 0x000fe200078e0a02 */
[----:B------:R-:W-:Y:S01]  /*6660*/  ISETP.GT.U32.AND P2, PT, R0, R4, PT ;  /* 0x000000040000720c */ /* 0x000fe20003f44070 */
[----:B------:R-:W-:-:S04]  /*6670*/  IMAD.MOV.U32 R3, RZ, RZ, R6 ;  /* 0x000000ffff037224 */ /* 0x000fc800078e0006 */
[----:B------:R-:W-:Y:S01]  /*6680*/  @!P6 IMAD.MOV R3, RZ, RZ, -R3 ;  /* 0x000000ffff03e224 */ /* 0x000fe200078e0a03 */
[C---:B------:R-:W-:Y:S01]  /*6690*/  ISETP.GT.U32.AND P6, PT, R0.reuse, R18, PT ;  /* 0x000000120000720c */ /* 0x040fe20003fc4070 */
[----:B------:R-:W-:Y:S01]  /*66a0*/  @!P0 IMAD.IADD R19, R19, 0x1, -R0 ;  /* 0x0000000113138824 */ /* 0x000fe200078e0a00 */
[----:B------:R0:W-:Y:S04]  /*66b0*/  STL [R1+0xa4], R2 ;  /* 0x0000a40201007387 */ /* 0x0001e80000100800 */
[----:B------:R-:W-:Y:S01]  /*66c0*/  ISETP.GT.U32.AND P0, PT, R0, R19, PT ;  /* 0x000000130000720c */ /* 0x000fe20003f04070 */
[----:B0-----:R-:W-:Y:S02]  /*66d0*/  IMAD.MOV.U32 R2, RZ, RZ, R14 ;  /* 0x000000ffff027224 */ /* 0x001fe400078e000e */
[----:B------:R-:W-:-:S02]  /*66e0*/  @!P2 IMAD.IADD R4, R4, 0x1, -R0 ;  /* 0x000000010404a824 */ /* 0x000fc400078e0a00 */
[----:B------:R-:W-:Y:S01]  /*66f0*/  @!P1 IMAD.MOV R2, RZ, RZ, -R2 ;  /* 0x000000ffff029224 */ /* 0x000fe200078e0a02 */
[----:B------:R0:W-:Y:S01]  /*6700*/  STL [R1+0xb8], R3 ;  /* 0x0000b80301007387 */ /* 0x0001e20000100800 */
[----:B------:R-:W-:-:S03]  /*6710*/  @!P6 IMAD.IADD R18, R18, 0x1, -R0 ;  /* 0x000000011212e824 */ /* 0x000fc600078e0a00 */
[----:B------:R1:W-:Y:S03]  /*6720*/  STL [R1+0xa8], R2 ;  /* 0x0000a80201007387 */ /* 0x0003e60000100800 */
[----:B------:R-:W-:Y:S01]  /*6730*/  @!P0 IMAD.IADD R19, R19, 0x1, -R0 ;  /* 0x0000000113138824 */ /* 0x000fe200078e0a00 */
[----:B------:R-:W-:Y:S01]  /*6740*/  ISETP.GT.U32.AND P6, PT, R0, R18, PT ;  /* 0x000000120000720c */ /* 0x000fe20003fc4070 */
[----:B0-----:R-:W3:Y:S01]  /*6750*/  LDL.LU R3, [R1+0x298] ;  /* 0x0002980001037983 */ /* 0x001ee20000300800 */
[----:B-1----:R-:W-:Y:S01]  /*6760*/  IMAD.MOV.U32 R2, RZ, RZ, R4 ;  /* 0x000000ffff027224 */ /* 0x002fe200078e0004 */
[----:B----4-:R-:W-:-:S03]  /*6770*/  IABS R22, R42 ;  /* 0x0000002a00167213 */ /* 0x010fc60000000000 */
[----:B------:R-:W-:Y:S01]  /*6780*/  @!P4 IMAD.MOV R2, RZ, RZ, -R2 ;  /* 0x000000ffff02c224 */ /* 0x000fe200078e0a02 */
[----:B------:R-:W-:Y:S01]  /*6790*/  IABS R20, R37 ;  /* 0x0000002500147213 */ /* 0x000fe20000000000 */
[----:B------:R-:W-:-:S03]  /*67a0*/  IMAD.HI.U32 R9, R54, R22, RZ ;  /* 0x0000001636097227 */ /* 0x000fc600078e00ff */
[----:B------:R0:W-:Y:S01]  /*67b0*/  STL [R1+0xb0], R2 ;  /* 0x0000b00201007387 */ /* 0x0001e20000100800 */
[----:B------:R-:W-:-:S03]  /*67c0*/  IMAD.HI.U32 R6, R54, R20, RZ ;  /* 0x0000001436067227 */ /* 0x000fc600078e00ff */
[----:B------:R-:W4:Y:S01]  /*67d0*/  LDL.LU R55, [R1+0x29c] ;  /* 0x00029c0001377983 */ /* 0x000f220000300800 */
[----:B------:R-:W-:-:S03]  /*67e0*/  IMAD.MOV R9, RZ, RZ, -R9 ;  /* 0x000000ffff097224 */ /* 0x000fc600078e0a09 */
[----:B------:R-:W4:Y:S01]  /*67f0*/  LDL.LU R47, [R1+0x2a0] ;  /* 0x0002a000012f7983 */ /* 0x000f220000300800 */
[----:B------:R-:W-:Y:S02]  /*6800*/  IMAD.MOV R6, RZ, RZ, -R6 ;  /* 0x000000ffff067224 */ /* 0x000fe400078e0a06 */
[C---:B------:R-:W-:Y:S02]  /*6810*/  IMAD R22, R0.reuse, R9, R22 ;  /* 0x0000000900167224 */ /* 0x040fe400078e0216 */
[----:B0-----:R-:W-:Y:S02]  /*6820*/  IMAD.MOV.U32 R2, RZ, RZ, R19 ;  /* 0x000000ffff027224 */ /* 0x001fe400078e0013 */
[C---:B------:R-:W-:Y:S02]  /*6830*/  IMAD R20, R0.reuse, R6, R20 ;  /* 0x0000000600147224 */ /* 0x040fe400078e0214 */
[----:B------:R-:W-:Y:S01]  /*6840*/  @!P5 IMAD.MOV R2, RZ, RZ, -R2 ;  /* 0x000000ffff02d224 */ /* 0x000fe200078e0a02 */
[----:B------:R-:W-:Y:S01]  /*6850*/  ISETP.GT.U32.AND P5, PT, R0, R22, PT ;  /* 0x000000160000720c */ /* 0x000fe20003fa4070 */
[----:B------:R-:W-:Y:S01]  /*6860*/  @!P6 IMAD.IADD R18, R18, 0x1, -R0 ;  /* 0x000000011212e824 */ /* 0x000fe200078e0a00 */
[----:B------:R-:W-:-:S02]  /*6870*/  ISETP.GT.U32.AND P6, PT, R0, R20, PT ;  /* 0x000000140000720c */ /* 0x000fc40003fc4070 */
[----:B------:R-:W-:-:S09]  /*6880*/  ISETP.GE.AND P1, PT, R42, RZ, PT ;  /* 0x000000ff2a00720c */ /* 0x000fd20003f26270 */
[--C-:B------:R-:W-:Y:S02]  /*6890*/  @!P5 IMAD.IADD R22, R22, 0x1, -R0.reuse ;  /* 0x000000011616d824 */ /* 0x100fe400078e0a00 */
[----:B------:R-:W-:-:S03]  /*68a0*/  @!P6 IMAD.IADD R20, R20, 0x1, -R0 ;  /* 0x000000011414e824 */ /* 0x000fc600078e0a00 */
[----:B------:R-:W-:Y:S01]  /*68b0*/  ISETP.GT.U32.AND P6, PT, R0, R22, PT ;  /* 0x000000160000720c */ /* 0x000fe20003fc4070 */
[----:B------:R0:W-:Y:S04]  /*68c0*/  STL [R1+0xac], R2 ;  /* 0x0000ac0201007387 */ /* 0x0001e80000100800 */
[----:B------:R-:W4:Y:S01]  /*68d0*/  LDL.LU R42, [R1+0x2a4] ;  /* 0x0002a400012a7983 */ /* 0x000f220000300800 */
[----:B0-----:R-:W-:-:S04]  /*68e0*/  IMAD.MOV.U32 R2, RZ, RZ, R18 ;  /* 0x000000ffff027224 */ /* 0x001fc800078e0012 */
[----:B------:R-:W-:Y:S01]  /*68f0*/  @!P3 IMAD.MOV R2, RZ, RZ, -R2 ;  /* 0x000000ffff02b224 */ /* 0x000fe200078e0a02 */
[----:B------:R-:W-:Y:S02]  /*6900*/  ISETP.GT.U32.AND P3, PT, R0, R20, PT ;  /* 0x000000140000720c */ /* 0x000fe40003f64070 */
[----:B------:R-:W-:Y:S01]  /*6910*/  @!P6 IMAD.IADD R22, R22, 0x1, -R0 ;  /* 0x000000011616e824 */ /* 0x000fe200078e0a00 */
[----:B------:R-:W-:-:S10]  /*6920*/  ISETP.GE.AND P2, PT, R37, RZ, PT ;  /* 0x000000ff2500720c */ /* 0x000fd40003f46270 */
[----:B------:R-:W-:Y:S01]  /*6930*/  @!P3 IMAD.IADD R20, R20, 0x1, -R0 ;  /* 0x000000011414b824 */ /* 0x000fe200078e0a00 */
[----:B--2---:R-:W-:-:S05]  /*6940*/  IABS R4, R56 ;  /* 0x0000003800047213 */ /* 0x004fca0000000000 */
[----:B------:R-:W-:Y:S01]  /*6950*/  IMAD.HI.U32 R19, R54, R4, RZ ;  /* 0x0000000436137227 */ /* 0x000fe200078e00ff */
[----:B------:R-:W-:Y:S02]  /*6960*/  ISETP.GE.AND P4, PT, R56, RZ, PT ;  /* 0x000000ff3800720c */ /* 0x000fe40003f86270 */
[----:B------:R-:W2:Y:S01]  /*6970*/  LDL.LU R56, [R1+0x2a8] ;  /* 0x0002a80001387983 */ /* 0x000ea20000300800 */
[----:B------:R-:W-:-:S03]  /*6980*/  IMAD.MOV R19, RZ, RZ, -R19 ;  /* 0x000000ffff137224 */ /* 0x000fc600078e0a13 */
[----:B------:R0:W-:Y:S01]  /*6990*/  STL [R1+0x88], R2 ;  /* 0x0000880201007387 */ /* 0x0001e20000100800 */
[----:B------:R-:W-:Y:S02]  /*69a0*/  IMAD R4, R0, R19, R4 ;  /* 0x0000001300047224 */ /* 0x000fe400078e0204 */
[----:B0-----:R-:W-:-:S03]  /*69b0*/  IMAD.MOV.U32 R2, RZ, RZ, R22 ;  /* 0x000000ffff027224 */ /* 0x001fc600078e0016 */
[----:B------:R-:W-:Y:S01]  /*69c0*/  ISETP.GT.U32.AND P6, PT, R0, R4, PT ;  /* 0x000000040000720c */ /* 0x000fe20003fc4070 */
[----:B------:R-:W-:-:S05]  /*69d0*/  @!P1 IMAD.MOV R2, RZ, RZ, -R2 ;  /* 0x000000ffff029224 */ /* 0x000fca00078e0a02 */
[----:B------:R0:W-:Y:S01]  /*69e0*/  STL [R1+0x8c], R2 ;  /* 0x00008c0201007387 */ /* 0x0001e20000100800 */
[----:B---3--:R-:W-:Y:S01]  /*69f0*/  IABS R14, R57 ;  /* 0x00000039000e7213 */ /* 0x008fe20000000000 */
[----:B0-----:R-:W-:-:S04]  /*6a00*/  IMAD.MOV.U32 R2, RZ, RZ, R20 ;  /* 0x000000ffff027224 */ /* 0x001fc800078e0014 */
[----:B------:R-:W-:Y:S02]  /*6a10*/  @!P2 IMAD.MOV R2, RZ, RZ, -R2 ;  /* 0x000000ffff02a224 */ /* 0x000fe400078e0a02 */
[----:B------:R-:W-:Y:S01]  /*6a20*/  @!P6 IMAD.IADD R4, R4, 0x1, -R0 ;  /* 0x000000010404e824 */ /* 0x000fe200078e0a00 */
[----:B------:R-:W-:Y:S02]  /*6a30*/  ISETP.GE.AND P6, PT, R57, RZ, PT ;  /* 0x000000ff3900720c */ /* 0x000fe40003fc6270 */
[----:B------:R0:W-:Y:S04]  /*6a40*/  STL [R1+0x7c], R2 ;  /* 0x00007c0201007387 */ /* 0x0001e80000100800 */
[----:B------:R-:W3:Y:S01]  /*6a50*/  LDL.LU R57, [R1+0x2ac] ;  /* 0x0002ac0001397983 */ /* 0x000ee20000300800 */
[----:B------:R-:W-:-:S05]  /*6a60*/  IABS R6, R32 ;  /* 0x0000002000067213 */ /* 0x000fca0000000000 */
[----:B------:R-:W-:-:S04]  /*6a70*/  IMAD.HI.U32 R27, R54, R6, RZ ;  /* 0x00000006361b7227 */ /* 0x000fc800078e00ff */
[----:B------:R-:W-:-:S04]  /*6a80*/  IMAD.MOV R27, RZ, RZ, -R27 ;  /* 0x000000ffff1b7224 */ /* 0x000fc800078e0a1b */
[----:B------:R-:W-:Y:S01]  /*6a90*/  IMAD R6, R0, R27, R6 ;  /* 0x0000001b00067224 */ /* 0x000fe200078e0206 */
[----:B------:R-:W-:-:S04]  /*6aa0*/  IABS R9, R60 ;  /* 0x0000003c00097213 */ /* 0x000fc80000000000 */
[----:B------:R-:W-:Y:S01]  /*6ab0*/  ISETP.GT.U32.AND P5, PT, R0, R6, PT ;  /* 0x000000060000720c */ /* 0x000fe20003fa4070 */
[----:B------:R-:W-:Y:S01]  /*6ac0*/  IMAD.HI.U32 R27, R54, R9, RZ ;  /* 0x00000009361b7227 */ /* 0x000fe200078e00ff */
[----:B------:R-:W-:-:S03]  /*6ad0*/  ISETP.GE.AND P0, PT, R32, RZ, PT ;  /* 0x000000ff2000720c */ /* 0x000fc60003f06270 */
[----:B------:R-:W-:Y:S01]  /*6ae0*/  IMAD.MOV R27, RZ, RZ, -R27 ;  /* 0x000000ffff1b7224 */ /* 0x000fe200078e0a1b */
[----:B------:R-:W-:Y:S01]  /*6af0*/  IABS R21, R52 ;  /* 0x0000003400157213 */ /* 0x000fe20000000000 */
[----:B------:R-:W-:-:S04]  /*6b00*/  IMAD.HI.U32 R32, R54, R14, RZ ;  /* 0x0000000e36207227 */ /* 0x000fc800078e00ff */
[----:B------:R-:W-:Y:S02]  /*6b10*/  IMAD R9, R0, R27, R9 ;  /* 0x0000001b00097224 */ /* 0x000fe400078e0209 */
[----:B------:R-:W-:Y:S02]  /*6b20*/  @!P5 IMAD.IADD R6, R6, 0x1, -R0 ;  /* 0x000000010606d824 */ /* 0x000fe400078e0a00 */
[----:B------:R-:W-:Y:S01]  /*6b30*/  IMAD.MOV R32, RZ, RZ, -R32 ;  /* 0x000000ffff207224 */ /* 0x000fe200078e0a20 */
[----:B------:R-:W-:Y:S01]  /*6b40*/  ISETP.GT.U32.AND P3, PT, R0, R9, PT ;  /* 0x000000090000720c */ /* 0x000fe20003f64070 */
[----:B------:R-:W-:Y:S01]  /*6b50*/  IMAD.HI.U32 R19, R54, R21, RZ ;  /* 0x0000001536137227 */ /* 0x000fe200078e00ff */
[----:B------:R-:W-:-:S03]  /*6b60*/  ISETP.GT.U32.AND P5, PT, R0, R6, PT ;  /* 0x000000060000720c */ /* 0x000fc60003fa4070 */
[----:B------:R-:W-:Y:S02]  /*6b70*/  IMAD R14, R0, R32, R14 ;  /* 0x00000020000e7224 */ /* 0x000fe400078e020e */
[----:B------:R-:W-:-:S03]  /*6b80*/  IMAD.MOV R19, RZ, RZ, -R19 ;  /* 0x000000ffff137224 */ /* 0x000fc600078e0a13 */
[C---:B------:R-:W-:Y:S01]  /*6b90*/  ISETP.GT.U32.AND P1, PT, R0.reuse, R14, PT ;  /* 0x0000000e0000720c */ /* 0x040fe20003f24070 */
[----:B------:R-:W-:Y:S02]  /*6ba0*/  IMAD R21, R0, R19, R21 ;  /* 0x0000001300157224 */ /* 0x000fe400078e0215 */
[--C-:B------:R-:W-:Y:S01]  /*6bb0*/  @!P3 IMAD.IADD R9, R9, 0x1, -R0.reuse ;  /* 0x000000010909b824 */ /* 0x100fe200078e0a00 */
[----:B------:R-:W-:Y:S01]  /*6bc0*/  IABS R27, R3 ;  /* 0x00000003001b7213 */ /* 0x000fe20000000000 */
[----:B------:R-:W-:Y:S01]  /*6bd0*/  @!P5 IMAD.IADD R6, R6, 0x1, -R0 ;  /* 0x000000010606d824 */ /* 0x000fe200078e0a00 */
[----:B------:R-:W-:-:S03]  /*6be0*/  ISETP.GT.U32.AND P5, PT, R0, R21, PT ;  /* 0x000000150000720c */ /* 0x000fc60003fa4070 */
[----:B------:R-:W-:Y:S01]  /*6bf0*/  IMAD.HI.U32 R22, R54, R27, RZ ;  /* 0x0000001b36167227 */ /* 0x000fe200078e00ff */
[----:B------:R-:W-:-:S03]  /*6c00*/  ISETP.GT.U32.AND P2, PT, R0, R9, PT ;  /* 0x000000090000720c */ /* 0x000fc60003f44070 */
[----:B------:R-:W-:Y:S02]  /*6c10*/  IMAD.MOV R22, RZ, RZ, -R22 ;  /* 0x000000ffff167224 */ /* 0x000fe400078e0a16 */
[----:B------:R-:W-:Y:S01]  /*6c20*/  @!P1 IMAD.IADD R14, R14, 0x1, -R0 ;  /* 0x000000010e0e9824 */ /* 0x000fe200078e0a00 */
[C---:B------:R-:W-:Y:S01]  /*6c30*/  ISETP.GT.U32.AND P1, PT, R0.reuse, R4, PT ;  /* 0x000000040000720c */ /* 0x040fe20003f24070 */
[----:B------:R-:W-:Y:S02]  /*6c40*/  IMAD R22, R0, R22, R27 ;  /* 0x0000001600167224 */ /* 0x000fe400078e021b */
[----:B0-----:R-:W-:Y:S01]  /*6c50*/  IMAD.MOV.U32 R2, RZ, RZ, R6 ;  /* 0x000000ffff027224 */ /* 0x001fe200078e0006 */
[----:B----4-:R-:W-:Y:S02]  /*6c60*/  IABS R19, R55 ;  /* 0x0000003700137213 */ /* 0x010fe40000000000 */
[----:B------:R-:W-:-:S03]  /*6c70*/  IABS R18, R47 ;  /* 0x0000002f00127213 */ /* 0x000fc60000000000 */
[----:B------:R-:W-:-:S04]  /*6c80*/  IMAD.HI.U32 R37, R54, R19, RZ ;  /* 0x0000001336257227 */ /* 0x000fc800078e00ff */
[----:B------:R-:W-:-:S04]  /*6c90*/  IMAD.HI.U32 R32, R54, R18, RZ ;  /* 0x0000001236207227 */ /* 0x000fc800078e00ff */
[----:B------:R-:W-:Y:S01]  /*6ca0*/  IMAD.MOV R32, RZ, RZ, -R32 ;  /* 0x000000ffff207224 */ /* 0x000fe200078e0a20 */
[C---:B------:R-:W-:Y:S01]  /*6cb0*/  ISETP.GT.U32.AND P3, PT, R0.reuse, R14, PT ;  /* 0x0000000e0000720c */ /* 0x040fe20003f64070 */
[----:B------:R-:W-:Y:S02]  /*6cc0*/  IMAD.MOV R37, RZ, RZ, -R37 ;  /* 0x000000ffff257224 */ /* 0x000fe400078e0a25 */
[C---:B------:R-:W-:Y:S02]  /*6cd0*/  IMAD R32, R0.reuse, R32, R18 ;  /* 0x0000002000207224 */ /* 0x040fe400078e0212 */
[----:B------:R-:W-:Y:S02]  /*6ce0*/  @!P5 IMAD.IADD R21, R21, 0x1, -R0 ;  /* 0x000000011515d824 */ /* 0x000fe400078e0a00 */
[----:B------:R-:W-:Y:S01]  /*6cf0*/  @!P0 IMAD.MOV R2, RZ, RZ, -R2 ;  /* 0x000000ffff028224 */ /* 0x000fe200078e0a02 */
[C---:B------:R-:W-:Y:S01]  /*6d00*/  ISETP.GT.U32.AND P0, PT, R0.reuse, R22, PT ;  /* 0x000000160000720c */ /* 0x040fe20003f04070 */
[C---:B------:R-:W-:Y:S01]  /*6d10*/  IMAD R19, R0.reuse, R37, R19 ;  /* 0x0000002500137224 */ /* 0x040fe200078e0213 */
[C---:B------:R-:W-:Y:S01]  /*6d20*/  ISETP.GT.U32.AND P5, PT, R0.reuse, R21, PT ;  /* 0x000000150000720c */ /* 0x040fe20003fa4070 */
[--C-:B------:R-:W-:Y:S01]  /*6d30*/  @!P2 IMAD.IADD R9, R9, 0x1, -R0.reuse ;  /* 0x000000010909a824 */ /* 0x100fe200078e0a00 */
[----:B------:R-:W-:Y:S01]  /*6d40*/  ISETP.GT.U32.AND P2, PT, R0, R32, PT ;  /* 0x000000200000720c */ /* 0x000fe20003f44070 */
[--C-:B------:R-:W-:Y:S01]  /*6d50*/  @!P1 IMAD.IADD R4, R4, 0x1, -R0.reuse ;  /* 0x0000000104049824 */ /* 0x100fe200078e0a00 */
[----:B------:R-:W-:Y:S01]  /*6d60*/  ISETP.GT.U32.AND P1, PT, R0, R19, PT ;  /* 0x000000130000720c */ /* 0x000fe20003f24070 */
[----:B------:R-:W-:Y:S01]  /*6d70*/  @!P3 IMAD.IADD R14, R14, 0x1, -R0 ;  /* 0x000000010e0eb824 */ /* 0x000fe200078e0a00 */
[----:B------:R0:W-:Y:S01]  /*6d80*/  STL [R1+0x78], R2 ;  /* 0x0000780201007387 */ /* 0x0001e20000100800 */
[----:B------:R-:W-:-:S04]  /*6d90*/  ISETP.GE.AND P3, PT, R60, RZ, PT ;  /* 0x000000ff3c00720c */ /* 0x000fc80003f66270 */
[----:B------:R-:W-:Y:S01]  /*6da0*/  @!P0 IMAD.IADD R22, R22, 0x1, -R0 ;  /* 0x0000000116168824 */ /* 0x000fe200078e0a00 */
[----:B------:R-:W-:Y:S02]  /*6db0*/  IABS R18, R42 ;  /* 0x0000002a00127213 */ /* 0x000fe40000000000 */
[----:B------:R-:W-:Y:S01]  /*6dc0*/  ISETP.GE.AND P0, PT, R3, RZ, PT ;  /* 0x000000ff0300720c */ /* 0x000fe20003f06270 */
[----:B------:R-:W-:Y:S02]  /*6dd0*/  IMAD.MOV.U32 R3, RZ, RZ, R4 ;  /* 0x000000ffff037224 */ /* 0x000fe400078e0004 */
[----:B------:R-:W-:-:S04]  /*6de0*/  IMAD.HI.U32 R27, R54, R18, RZ ;  /* 0x00000012361b7227 */ /* 0x000fc800078e00ff */
[----:B------:R-:W-:Y:S01]  /*6df0*/  @!P5 IMAD.IADD R21, R21, 0x1, -R0 ;  /* 0x000000011515d824 */ /* 0x000fe200078e0a00 */
[----:B------:R-:W-:Y:S01]  /*6e00*/  ISETP.GE.AND P5, PT, R52, RZ, PT ;  /* 0x000000ff3400720c */ /* 0x000fe20003fa6270 */
[----:B0-----:R-:W-:Y:S01]  /*6e10*/  IMAD.MOV.U32 R2, RZ, RZ, R14 ;  /* 0x000000ffff027224 */ /* 0x001fe200078e000e */
[----:B------:R-:W4:Y:S01]  /*6e20*/  LDL.LU R52, [R1+0x2b0] ;  /* 0x0002b00001347983 */ /* 0x000f220000300800 */
[--C-:B------:R-:W-:Y:S02]  /*6e30*/  @!P2 IMAD.IADD R32, R32, 0x1, -R0.reuse ;  /* 0x000000012020a824 */ /* 0x100fe400078e0a00 */
[----:B------:R-:W-:Y:S02]  /*6e40*/  @!P4 IMAD.MOV R3, RZ, RZ, -R3 ;  /* 0x000000ffff03c224 */ /* 0x000fe400078e0a03 */
[----:B------:R-:W-:Y:S01]  /*6e50*/  IMAD.MOV R27, RZ, RZ, -R27 ;  /* 0x000000ffff1b7224 */ /* 0x000fe200078e0a1b */
[C---:B------:R-:W-:Y:S01]  /*6e60*/  ISETP.GT.U32.AND P4, PT, R0.reuse, R32, PT ;  /* 0x000000200000720c */ /* 0x040fe20003f84070 */
[----:B------:R-:W-:Y:S01]  /*6e70*/  @!P1 IMAD.IADD R19, R19, 0x1, -R0 ;  /* 0x0000000113139824 */ /* 0x000fe200078e0a00 */
[----:B------:R-:W-:Y:S01]  /*6e80*/  ISETP.GE.AND P1, PT, R55, RZ, PT ;  /* 0x000000ff3700720c */ /* 0x000fe20003f26270 */
[----:B------:R-:W-:Y:S01]  /*6e90*/  @!P6 IMAD.MOV R2, RZ, RZ, -R2 ;  /* 0x000000ffff02e224 */ /* 0x000fe200078e0a02 */
[----:B------:R-:W4:Y:S01]  /*6ea0*/  LDL.LU R55, [R1+0x2b4] ;  /* 0x0002b40001377983 */ /* 0x000f220000300800 */
[----:B------:R-:W-:-:S03]  /*6eb0*/  IMAD R18, R0, R27, R18 ;  /* 0x0000001b00127224 */ /* 0x000fc600078e0212 */
[----:B------:R0:W-:Y:S04]  /*6ec0*/  STL [R1+0x74], R3 ;  /* 0x0000740301007387 */ /* 0x0001e80000100800 */
[----:B------:R1:W-:Y:S01]  /*6ed0*/  STL [R1+0x70], R2 ;  /* 0x0000700201007387 */ /* 0x0003e20000100800 */
[----:B0-----:R-:W-:Y:S02]  /*6ee0*/  IMAD.MOV.U32 R3, RZ, RZ, R9 ;  /* 0x000000ffff037224 */ /* 0x001fe400078e0009 */
[----:B-1----:R-:W-:Y:S02]  /*6ef0*/  IMAD.MOV.U32 R2, RZ, RZ, R21 ;  /* 0x000000ffff027224 */ /* 0x002fe400078e0015 */
[----:B------:R-:W-:Y:S01]  /*6f00*/  @!P3 IMAD.MOV R3, RZ, RZ, -R3 ;  /* 0x000000ffff03b224 */ /* 0x000fe200078e0a03 */
[----:B------:R-:W-:Y:S01]  /*6f10*/  ISETP.GT.U32.AND P3, PT, R0, R18, PT ;  /* 0x000000120000720c */ /* 0x000fe20003f64070 */
[----:B------:R-:W-:-:S02]  /*6f20*/  @!P5 IMAD.MOV R2, RZ, RZ, -R2 ;  /* 0x000000ffff02d224 */ /* 0x000fc400078e0a02 */
[--C-:B------:R-:W-:Y:S01]  /*6f30*/  @!P4 IMAD.IADD R32, R32, 0x1, -R0.reuse ;  /* 0x000000012020c824 */ /* 0x100fe200078e0a00 */
[----:B------:R-:W-:Y:S04]  /*6f40*/  STL [R1+0x6c], R3 ;  /* 0x00006c0301007387 */ /* 0x000fe80000100800 */
[----:B------:R0:W-:Y:S05]  /*6f50*/  STL [R1+0x68], R2 ;  /* 0x0000680201007387 */ /* 0x0001ea0000100800 */
[----:B------:R-:W-:Y:S01]  /*6f60*/  @!P3 IMAD.IADD R18, R18, 0x1, -R0 ;  /* 0x000000011212b824 */ /* 0x000fe200078e0a00 */
[----:B--2---:R-:W-:-:S02]  /*6f70*/  IABS R6, R56 ;  /* 0x0000003800067213 */ /* 0x004fc40000000000 */
[----:B------:R-:W-:Y:S02]  /*6f80*/  ISETP.GE.AND P4, PT, R56, RZ, PT ;  /* 0x000000ff3800720c */ /* 0x000fe40003f86270 */
[----:B------:R-:W2:Y:S01]  /*6f90*/  LDL.LU R56, [R1+0x2b8] ;  /* 0x0002b80001387983 */ /* 0x000ea20000300800 */
[----:B---3--:R-:W-:Y:S02]  /*6fa0*/  IABS R9, R57 ;  /* 0x0000003900097213 */ /* 0x008fe40000000000 */
[----:B------:R-:W-:Y:S02]  /*6fb0*/  ISETP.GE.AND P3, PT, R57, RZ, PT ;  /* 0x000000ff3900720c */ /* 0x000fe40003f66270 */
[----:B------:R-:W3:Y:S01]  /*6fc0*/  LDL.LU R57, [R1+0x2bc] ;  /* 0x0002bc0001397983 */ /* 0x000ee20000300800 */
[----:B------:R-:W-:Y:S01]  /*6fd0*/  ISETP.GT.U32.AND P2, PT, R0, R22, PT ;  /* 0x000000160000720c */ /* 0x000fe20003f44070 */
[----:B------:R-:W-:Y:S01]  /*6fe0*/  IMAD.HI.U32 R20, R54, R6, RZ ;  /* 0x0000000636147227 */ /* 0x000fe200078e00ff */
[----:B------:R-:W-:-:S03]  /*6ff0*/  ISETP.GT.U32.AND P6, PT, R0, R19, PT ;  /* 0x000000130000720c */ /* 0x000fc60003fc4070 */
[----:B------:R-:W-:-:S04]  /*7000*/  IMAD.MOV R4, RZ, RZ, -R20 ;  /* 0x000000ffff047224 */ /* 0x000fc800078e0a14 */
[----:B------:R-:W-:Y:S01]  /*7010*/  IMAD R14, R0, R4, R6 ;  /* 0x00000004000e7224 */ /* 0x000fe200078e0206 */
[----:B------:R-:W-:Y:S02]  /*7020*/  ISETP.GE.AND P5, PT, R47, RZ, PT ;  /* 0x000000ff2f00720c */ /* 0x000fe40003fa6270 */
[----:B------:R-:W3:Y:S01]  /*7030*/  LDL.LU R47, [R1+0x2c0] ;  /* 0x0002c000012f7983 */ /* 0x000ee20000300800 */
[--C-:B------:R-:W-:Y:S01]  /*7040*/  @!P2 IMAD.IADD R22, R22, 0x1, -R0.reuse ;  /* 0x000000011616a824 */ /* 0x100fe200078e0a00 */
[----:B------:R-:W-:Y:S01]  /*7050*/  ISETP.GT.U32.AND P2, PT, R0, R14, PT ;  /* 0x0000000e0000720c */ /* 0x000fe20003f44070 */
[----:B------:R-:W-:Y:S01]  /*7060*/  @!P6 IMAD.IADD R19, R19, 0x1, -R0 ;  /* 0x000000011313e824 */ /* 0x000fe200078e0a00 */
[----:B------:R-:W-:Y:S01]  /*7070*/  ISETP.GE.AND P6, PT, R42, RZ, PT ;  /* 0x000000ff2a00720c */ /* 0x000fe20003fc6270 */
[----:B------:R-:W3:Y:S04]  /*7080*/  LDL.LU R61, [R1+0x2c4] ;  /* 0x0002c400013d7983 */ /* 0x000ee80000300800 */
[----:B------:R-:W3:Y:S01]  /*7090*/  LDL.LU R42, [R1+0x2c8] ;  /* 0x0002c800012a7983 */ /* 0x000ee20000300800 */
[----:B------:R-:W-:-:S02]  /*70a0*/  IMAD.MOV.U32 R6, RZ, RZ, R9 ;  /* 0x000000ffff067224 */ /* 0x000fc400078e0009 */
[----:B0-----:R-:W-:Y:S02]  /*70b0*/  IMAD.MOV.U32 R2, RZ, RZ, R22 ;  /* 0x000000ffff027224 */ /* 0x001fe400078e0016 */
[----:B------:R-:W-:-:S04]  /*70c0*/  IMAD.HI.U32 R9, R54, R6, RZ ;  /* 0x0000000636097227 */ /* 0x000fc800078e00ff */
[----:B------:R-:W-:Y:S02]  /*70d0*/  @!P2 IMAD.IADD R14, R14, 0x1, -R0 ;  /* 0x000000010e0ea824 */ /* 0x000fe400078e0a00 */
[----:B------:R-:W-:Y:S01]  /*70e0*/  @!P0 IMAD.MOV R2, RZ, RZ, -R2 ;  /* 0x000000ffff028224 */ /* 0x000fe200078e0a02 */
[C---:B------:R-:W-:Y:S01]  /*70f0*/  ISETP.GT.U32.AND P0, PT, R0.reuse, R18, PT ;  /* 0x000000120000720c */ /* 0x040fe20003f04070 */
[----:B------:R-:W-:Y:S01]  /*7100*/  IMAD.MOV R9, RZ, RZ, -R9 ;  /* 0x000000ffff097224 */ /* 0x000fe200078e0a09 */
[C---:B------:R-:W-:Y:S01]  /*7110*/  ISETP.GT.U32.AND P2, PT, R0.reuse, R14, PT ;  /* 0x0000000e0000720c */ /* 0x040fe20003f44070 */
[----:B------:R-:W-:Y:S01]  /*7120*/  IMAD.MOV.U32 R3, RZ, RZ, R19 ;  /* 0x000000ffff037224 */ /* 0x000fe200078e0013 */
[----:B------:R0:W-:Y:S01]  /*7130*/  STL [R1+0x5c], R2 ;  /* 0x00005c0201007387 */ /* 0x0001e20000100800 */
[----:B------:R-:W-:Y:S02]  /*7140*/  IMAD R6, R0, R9, R6 ;  /* 0x0000000900067224 */ /* 0x000fe400078e0206 */
[----:B------:R-:W-:-:S02]  /*7150*/  @!P1 IMAD.MOV R3, RZ, RZ, -R3 ;  /* 0x000000ffff039224 */ /* 0x000fc400078e0a03 */
[----:B0-----:R-:W-:Y:S01]  /*7160*/  IMAD.MOV.U32 R2, RZ, RZ, R32 ;  /* 0x000000ffff027224 */ /* 0x001fe200078e0020 */
[----:B------:R-:W-:-:S03]  /*7170*/  ISETP.GT.U32.AND P1, PT, R0, R6, PT ;  /* 0x000000060000720c */ /* 0x000fc60003f24070 */
[----:B------:R-:W-:Y:S02]  /*7180*/  @!P0 IMAD.IADD R18, R18, 0x1, -R0 ;  /* 0x0000000112128824 */ /* 0x000fe400078e0a00 */
[----:B------:R-:W-:Y:S01]  /*7190*/  @!P5 IMAD.MOV R2, RZ, RZ, -R2 ;  /* 0x000000ffff02d224 */ /* 0x000fe200078e0a02 */
[----:B------:R-:W-:Y:S01]  /*71a0*/  STL [R1+0x58], R3 ;  /* 0x0000580301007387 */ /* 0x000fe20000100800 */
[----:B------:R-:W-:-:S03]  /*71b0*/  @!P2 IMAD.IADD R14, R14, 0x1, -R0 ;  /* 0x000000010e0ea824 */ /* 0x000fc600078e0a00 */
[----:B------:R0:W-:Y:S02]  /*71c0*/  STL [R1+0x54], R2 ;  /* 0x0000540201007387 */ /* 0x0001e40000100800 */
[----:B0-----:R-:W-:-:S04]  /*71d0*/  IMAD.MOV.U32 R2, RZ, RZ, R18 ;  /* 0x000000ffff027224 */ /* 0x001fc800078e0012 */
[----:B------:R-:W-:Y:S02]  /*71e0*/  @!P6 IMAD.MOV R2, RZ, RZ, -R2 ;  /* 0x000000ffff02e224 */ /* 0x000fe400078e0a02 */
[----:B------:R-:W-:Y:S01]  /*71f0*/  @!P1 IMAD.IADD R6, R6, 0x1, -R0 ;  /* 0x0000000106069824 */ /* 0x000fe200078e0a00 */
[----:B----4-:R-:W-:-:S05]  /*7200*/  IABS R20, R52 ;  /* 0x0000003400147213 */ /* 0x010fca0000000000 */
[----:B------:R-:W-:-:S04]  /*7210*/  IMAD.HI.U32 R9, R54, R20, RZ ;  /* 0x0000001436097227 */ /* 0x000fc800078e00ff */
[----:B------:R-:W-:-:S04]  /*7220*/  IMAD.MOV R9, RZ, RZ, -R9 ;  /* 0x000000ffff097224 */ /* 0x000fc800078e0a09 */
[----:B------:R-:W-:Y:S01]  /*7230*/  IMAD R20, R0, R9, R20 ;  /* 0x0000000900147224 */ /* 0x000fe200078e0214 */
[----:B--2---:R-:W-:Y:S02]  /*7240*/  ISETP.GE.AND P2, PT, R56, RZ, PT ;  /* 0x000000ff3800720c */ /* 0x004fe40003f46270 */
[----:B------:R-:W-:Y:S02]  /*7250*/  IABS R9, R56 ;  /* 0x0000003800097213 */ /* 0x000fe40000000000 */
[----:B------:R-:W2:Y:S04]  /*7260*/  LDL.LU R56, [R1+0x2cc] ;  /* 0x0002cc0001387983 */ /* 0x000ea80000300800 */
[----:B------:R0:W-:Y:S01]  /*7270*/  STL [R1+0x50], R2 ;  /* 0x0000500201007387 */ /* 0x0001e20000100800 */
[----:B---3--:R-:W-:-:S02]  /*7280*/  ISETP.GE.AND P1, PT, R57, RZ, PT ;  /* 0x000000ff3900720c */ /* 0x008fc40003f26270 */
[----:B------:R-:W-:Y:S02]  /*7290*/  IABS R37, R57 ;  /* 0x0000003900257213 */ /* 0x000fe40000000000 */
[----:B------:R-:W3:Y:S04]  /*72a0*/  LDL.LU R57, [R1+0x2d0] ;  /* 0x0002d00001397983 */ /* 0x000ee80000300800 */
[----:B------:R-:W4:Y:S01]  /*72b0*/  LDL.LU R60, [R1+0x2d4] ;  /* 0x0002d400013c7983 */ /* 0x000f220000300800 */
[----:B------:R-:W-:Y:S02]  /*72c0*/  IABS R4, R55 ;  /* 0x0000003700047213 */ /* 0x000fe40000000000 */
[----:B------:R-:W-:-:S03]  /*72d0*/  ISETP.GT.U32.AND P6, PT, R0, R6, PT ;  /* 0x000000060000720c */ /* 0x000fc60003fc4070 */
[----:B------:R-:W-:-:S04]  /*72e0*/  IMAD.HI.U32 R19, R54, R4, RZ ;  /* 0x0000000436137227 */ /* 0x000fc800078e00ff */
[----:B------:R-:W-:Y:S02]  /*72f0*/  IMAD.MOV R19, RZ, RZ, -R19 ;  /* 0x000000ffff137224 */ /* 0x000fe400078e0a13 */
[----:B0-----:R-:W-:Y:S02]  /*7300*/  IMAD.MOV.U32 R2, RZ, RZ, R14 ;  /* 0x000000ffff027224 */ /* 0x001fe400078e000e */
[C---:B------:R-:W-:Y:S02]  /*7310*/  IMAD R4, R0.reuse, R19, R4 ;  /* 0x0000001300047224 */ /* 0x040fe400078e0204 */
[----:B------:R-:W-:Y:S01]  /*7320*/  @!P4 IMAD.MOV R2, RZ, RZ, -R2 ;  /* 0x000000ffff02c224 */ /* 0x000fe200078e0a02 */
[----:B------:R-:W-:Y:S01]  /*7330*/  ISETP.GT.U32.AND P4, PT, R0, R20, PT ;  /* 0x000000140000720c */ /* 0x000fe20003f84070 */
[----:B------:R-:W-:-:S04]  /*7340*/  IMAD.HI.U32 R18, R54, R9, RZ ;  /* 0x0000000936127227 */ /* 0x000fc800078e00ff */
[----:B------:R-:W-:Y:S01]  /*7350*/  @!P6 IMAD.IADD R6, R6, 0x1, -R0 ;  /* 0x000000010606e824 */ /* 0x000fe200078e0a00 */
[----:B------:R-:W-:Y:S01]  /*7360*/  ISETP.GT.U32.AND P6, PT, R0, R4, PT ;  /* 0x000000040000720c */ /* 0x000fe20003fc4070 */
[----:B------:R-:W-:-:S04]  /*7370*/  IMAD.MOV R18, RZ, RZ, -R18 ;  /* 0x000000ffff127224 */ /* 0x000fc800078e0a12 */
[----:B------:R-:W-:Y:S02]  /*7380*/  IMAD R9, R0, R18, R9 ;  /* 0x0000001200097224 */ /* 0x000fe400078e0209 */
[----:B------:R-:W-:-:S03]  /*7390*/  @!P4 IMAD.IADD R20, R20, 0x1, -R0 ;  /* 0x000000011414c824 */ /* 0x000fc600078e0a00 */
[----:B------:R-:W-:Y:S01]  /*73a0*/  ISETP.GT.U32.AND P4, PT, R0, R9, PT ;  /* 0x000000090000720c */ /* 0x000fe20003f84070 */
[----:B------:R-:W-:-:S04]  /*73b0*/  IMAD.HI.U32 R14, R54, R37, RZ ;  /* 0x00000025360e7227 */ /* 0x000fc800078e00ff */
[----:B------:R-:W-:Y:S01]  /*73c0*/  @!P6 IMAD.IADD R4, R4, 0x1, -R0 ;  /* 0x000000010404e824 */ /* 0x000fe200078e0a00 */
[----:B------:R-:W-:Y:S01]  /*73d0*/  ISETP.GT.U32.AND P6, PT, R0, R20, PT ;  /* 0x000000140000720c */ /* 0x000fe20003fc4070 */
[----:B------:R-:W-:Y:S01]  /*73e0*/  IMAD.MOV R14, RZ, RZ, -R14 ;  /* 0x000000ffff0e7224 */ /* 0x000fe200078e0a0e */
[----:B------:R0:W-:Y:S01]  /*73f0*/  STL [R1+0x4c], R2 ;  /* 0x00004c0201007387 */ /* 0x0001e20000100800 */
[----:B------:R-:W-:Y:S02]  /*7400*/  ISETP.GE.AND P5, PT, R52, RZ, PT ;  /* 0x000000ff3400720c */ /* 0x000fe40003fa6270 */
[----:B------:R-:W-:Y:S01]  /*7410*/  IMAD R37, R0, R14, R37 ;  /* 0x0000000e00257224 */ /* 0x000fe200078e0225 */
[----:B------:R-:W-:Y:S01]  /*7420*/  IABS R19, R42 ;  /* 0x0000002a00137213 */ /* 0x000fe20000000000 */
[----:B------:R-:W-:Y:S01]  /*7430*/  @!P4 IMAD.IADD R9, R9, 0x1, -R0 ;  /* 0x000000010909c824 */ /* 0x000fe200078e0a00 */
[----:B------:R-:W4:Y:S01]  /*7440*/  LDL.LU R52, [R1+0x2d8] ;  /* 0x0002d80001347983 */ /* 0x000f220000300800 */
[----:B0-----:R-:W-:-:S03]  /*7450*/  IMAD.MOV.U32 R2, RZ, RZ, R6 ;  /* 0x000000ffff027224 */ /* 0x001fc600078e0006 */
[----:B------:R-:W-:Y:S01]  /*7460*/  ISETP.GT.U32.AND P4, PT, R0, R9, PT ;  /* 0x000000090000720c */ /* 0x000fe20003f84070 */
[----:B------:R-:W-:Y:S01]  /*7470*/  @!P6 IMAD.IADD R20, R20, 0x1, -R0 ;  /* 0x000000011414e824 */ /* 0x000fe200078e0a00 */
[----:B------:R-:W-:Y:S01]  /*7480*/  ISETP.GT.U32.AND P6, PT, R0, R37, PT ;  /* 0x000000250000720c */ /* 0x000fe20003fc4070 */
[----:B------:R-:W-:Y:S01]  /*7490*/  @!P3 IMAD.MOV R2, RZ, RZ, -R2 ;  /* 0x000000ffff02b224 */ /* 0x000fe200078e0a02 */
[----:B------:R-:W-:Y:S01]  /*74a0*/  ISETP.GE.AND P0, PT, R55, RZ, PT ;  /* 0x000000ff3700720c */ /* 0x000fe20003f06270 */
[C---:B------:R-:W-:Y:S01]  /*74b0*/  IMAD.HI.U32 R14, R54.reuse, R19, RZ ;  /* 0x00000013360e7227 */ /* 0x040fe200078e00ff */
[----:B------:R-:W-:Y:S01]  /*74c0*/  IABS R32, R47 ;  /* 0x0000002f00207213 */ /* 0x000fe20000000000 */
[----:B------:R-:W4:Y:S02]  /*74d0*/  LDL.LU R55, [R1+0x2dc] ;  /* 0x0002dc0001377983 */ /* 0x000f240000300800 */
[----:B------:R-:W-:Y:S02]  /*74e0*/  IMAD.MOV R14, RZ, RZ, -R14 ;  /* 0x000000ffff0e7224 */ /* 0x000fe400078e0a0e */
[----:B------:R0:W-:Y:S01]  /*74f0*/  STL [R1+0x3c], R2 ;  /* 0x00003c0201007387 */ /* 0x0001e20000100800 */
[----:B------:R-:W-:Y:S01]  /*7500*/  IMAD.HI.U32 R21, R54, R32, RZ ;  /* 0x0000002036157227 */ /* 0x000fe200078e00ff */
[----:B------:R-:W-:-:S03]  /*7510*/  IABS R27, R61 ;  /* 0x0000003d001b7213 */ /* 0x000fc60000000000 */
[C---:B------:R-:W-:Y:S02]  /*7520*/  IMAD R19, R0.reuse, R14, R19 ;  /* 0x0000000e00137224 */ /* 0x040fe400078e0213 */
[----:B0-----:R-:W-:Y:S02]  /*7530*/  IMAD.MOV.U32 R2, RZ, RZ, R20 ;  /* 0x000000ffff027224 */ /* 0x001fe400078e0014 */
[----:B------:R-:W-:Y:S02]  /*7540*/  IMAD.MOV R21, RZ, RZ, -R21 ;  /* 0x000000ffff157224 */ /* 0x000fe400078e0a15 */
[----:B------:R-:W-:Y:S01]  /*7550*/  @!P5 IMAD.MOV R2, RZ, RZ, -R2 ;  /* 0x000000ffff02d224 */ /* 0x000fe200078e0a02 */
[C---:B------:R-:W-:Y:S01]  /*7560*/  ISETP.GT.U32.AND P3, PT, R0.reuse, R4, PT ;  /* 0x000000040000720c */ /* 0x040fe20003f64070 */
[--C-:B------:R-:W-:Y:S01]  /*7570*/  @!P4 IMAD.IADD R9, R9, 0x1, -R0.reuse ;  /* 0x000000010909c824 */ /* 0x100fe200078e0a00 */
[----:B------:R-:W-:Y:S01]  /*7580*/  ISETP.GT.U32.AND P4, PT, R0, R19, PT ;  /* 0x000000130000720c */ /* 0x000fe20003f84070 */
[----:B------:R-:W-:Y:S01]  /*7590*/  @!P6 IMAD.IADD R37, R37, 0x1, -R0 ;  /* 0x000000012525e824 */ /* 0x000fe200078e0a00 */
[----:B------:R0:W-:Y:S01]  /*75a0*/  STL [R1+0x40], R2 ;  /* 0x0000400201007387 */ /* 0x0001e20000100800 */
[----:B------:R-:W-:Y:S01]  /*75b0*/  ISETP.GE.AND P6, PT, R47, RZ, PT ;  /* 0x000000ff2f00720c */ /* 0x000fe20003fc6270 */
[----:B------:R-:W-:-:S02]  /*75c0*/  IMAD.HI.U32 R18, R54, R27, RZ ;  /* 0x0000001b36127227 */ /* 0x000fc400078e00ff */
[----:B------:R-:W4:Y:S02]  /*75d0*/  LDL.LU R47, [R1+0x2e0] ;  /* 0x0002e000012f7983 */ /* 0x000f240000300800 */
[----:B------:R-:W-:Y:S02]  /*75e0*/  IMAD R32, R0, R21, R32 ;  /* 0x0000001500207224 */ /* 0x000fe400078e0220 */
[----:B------:R-:W-:-:S03]  /*75f0*/  IMAD.MOV R18, RZ, RZ, -R18 ;  /* 0x000000ffff127224 */ /* 0x000fc600078e0a12 */
[C---:B------:R-:W-:Y:S01]  /*7600*/  ISETP.GT.U32.AND P5, PT, R0.reuse, R32, PT ;  /* 0x000000200000720c */ /* 0x040fe20003fa4070 */
[----:B------:R-:W-:Y:S02]  /*7610*/  IMAD R27, R0, R18, R27 ;  /* 0x00000012001b7224 */ /* 0x000fe400078e021b */
[--C-:B------:R-:W-:Y:S02]  /*7620*/  @!P3 IMAD.IADD R4, R4, 0x1, -R0.reuse ;  /* 0x000000010404b824 */ /* 0x100fe400078e0a00 */
[----:B------:R-:W-:Y:S01]  /*7630*/  @!P4 IMAD.IADD R19, R19, 0x1, -R0 ;  /* 0x000000011313c824 */ /* 0x000fe200078e0a00 */
[----:B------:R-:W-:Y:S01]  /*7640*/  ISETP.GT.U32.AND P3, PT, R0, R27, PT ;  /* 0x0000001b0000720c */ /* 0x000fe20003f64070 */
[----:B------:R-:W-:-:S03]  /*7650*/  @!P0 IMAD.MOV R4, RZ, RZ, -R4 ;  /* 0x000000ffff048224 */ /* 0x000fc600078e0a04 */
[----:B------:R-:W-:-:S03]  /*7660*/  ISETP.GT.U32.AND P0, PT, R0, R19, PT ;  /* 0x000000130000720c */ /* 0x000fc60003f04070 */
[----:B------:R-:W-:Y:S01]  /*7670*/  @!P5 IMAD.IADD R32, R32, 0x1, -R0 ;  /* 0x000000012020d824 */ /* 0x000fe200078e0a00 */
[----:B------:R-:W-:Y:S01]  /*7680*/  ISETP.GT.U32.AND P5, PT, R0, R37, PT ;  /* 0x000000250000720c */ /* 0x000fe20003fa4070 */
[----:B------:R-:W-:-:S04]  /*7690*/  IMAD.MOV.U32 R3, RZ, RZ, R9 ;  /* 0x000000ffff037224 */ /* 0x000fc800078e0009 */
[--C-:B------:R-:W-:Y:S01]  /*76a0*/  @!P3 IMAD.IADD R27, R27, 0x1, -R0.reuse ;  /* 0x000000011b1bb824 */ /* 0x100fe200078e0a00 */
[C---:B------:R-:W-:Y:S01]  /*76b0*/  ISETP.GT.U32.AND P3, PT, R0.reuse, R32, PT ;  /* 0x000000200000720c */ /* 0x040fe20003f64070 */
[----:B------:R-:W-:Y:S02]  /*76c0*/  @!P2 IMAD.MOV R3, RZ, RZ, -R3 ;  /* 0x000000ffff03a224 */ /* 0x000fe400078e0a03 */
[--C-:B------:R-:W-:Y:S01]  /*76d0*/  @!P0 IMAD.IADD R19, R19, 0x1, -R0.reuse ;  /* 0x0000000113138824 */ /* 0x100fe200078e0a00 */
[----:B------:R-:W-:Y:S02]  /*76e0*/  ISETP.GT.U32.AND P4, PT, R0, R27, PT ;  /* 0x0000001b0000720c */ /* 0x000fe40003f84070 */
[----:B------:R-:W-:Y:S01]  /*76f0*/  ISETP.GE.AND P0, PT, R42, RZ, PT ;  /* 0x000000ff2a00720c */ /* 0x000fe20003f06270 */
[----:B------:R-:W-:Y:S01]  /*7700*/  @!P5 IMAD.IADD R37, R37, 0x1, -R0 ;  /* 0x000000012525d824 */ /* 0x000fe200078e0a00 */
[----:B------:R-:W4:Y:S03]  /*7710*/  LDL.LU R42, [R1+0x2e4] ;  /* 0x0002e400012a7983 */ /* 0x000f260000300800 */
[----:B------:R-:W-:-:S02]  /*7720*/  IMAD.MOV.U32 R5, RZ, RZ, R37 ;  /* 0x000000ffff057224 */ /* 0x000fc400078e0025 */
[--C-:B------:R-:W-:Y:S02]  /*7730*/  @!P3 IMAD.IADD R32, R32, 0x1, -R0.reuse ;  /* 0x000000012020b824 */ /* 0x100fe400078e0a00 */
[----:B------:R-:W-:Y:S01]  /*7740*/  @!P1 IMAD.MOV R5, RZ, RZ, -R5 ;  /* 0x000000ffff059224 */ /* 0x000fe200078e0a05 */
[----:B------:R-:W-:Y:S01]  /*7750*/  ISETP.GE.AND P3, PT, R61, RZ, PT ;  /* 0x000000ff3d00720c */ /* 0x000fe20003f66270 */
[----:B------:R-:W-:Y:S02]  /*7760*/  @!P4 IMAD.IADD R27, R27, 0x1, -R0 ;  /* 0x000000011b1bc824 */ /* 0x000fe400078e0a00 */
[----:B0-----:R-:W-:Y:S01]  /*7770*/  IMAD.MOV.U32 R2, RZ, RZ, R32 ;  /* 0x000000ffff027224 */ /* 0x001fe200078e0020 */
[----:B------:R0:W-:Y:S03]  /*7780*/  STL [R1+0x18], R5 ;  /* 0x0000180501007387 */ /* 0x0001e60000100800 */
[----:B------:R-:W-:-:S02]  /*7790*/  @!P6 IMAD.MOV R2, RZ, RZ, -R2 ;  /* 0x000000ffff02e224 */ /* 0x000fc400078e0a02 */
[----:B0-----:R-:W-:-:S04]  /*77a0*/  IMAD.MOV.U32 R5, RZ, RZ, R27 ;  /* 0x000000ffff057224 */ /* 0x001fc800078e001b */
[----:B------:R-:W-:Y:S01]  /*77b0*/  @!P3 IMAD.MOV R5, RZ, RZ, -R5 ;  /* 0x000000ffff05b224 */ /* 0x000fe200078e0a05 */
[----:B--2---:R-:W-:-:S05]  /*77c0*/  IABS R18, R56 ;  /* 0x0000003800127213 */ /* 0x004fca0000000000 */
[----:B------:R-:W-:-:S04]  /*77d0*/  IMAD.HI.U32 R22, R54, R18, RZ ;  /* 0x0000001236167227 */ /* 0x000fc800078e00ff */
[----:B------:R-:W-:-:S04]  /*77e0*/  IMAD.MOV R22, RZ, RZ, -R22 ;  /* 0x000000ffff167224 */ /* 0x000fc800078e0a16 */
[----:B------:R-:W-:-:S05]  /*77f0*/  IMAD R18, R0, R22, R18 ;  /* 0x0000001600127224 */ /* 0x000fca00078e0212 */
[----:B------:R-:W-:Y:S02]  /*7800*/  ISETP.GT.U32.AND P2, PT, R0, R18, PT ;  /* 0x000000120000720c */ /* 0x000fe40003f44070 */
[----:B---3--:R-:W-:-:S05]  /*7810*/  IABS R14, R57 ;  /* 0x00000039000e7213 */ /* 0x008fca0000000000 */
[----:B------:R-:W-:Y:S01]  /*7820*/  IMAD.HI.U32 R21, R54, R14, RZ ;  /* 0x0000000e36157227 */ /* 0x000fe200078e00ff */
[----:B----4-:R-:W-:-:S03]  /*7830*/  IABS R6, R60 ;  /* 0x0000003c00067213 */ /* 0x010fc60000000000 */
[----:B------:R-:W-:Y:S02]  /*7840*/  IMAD.MOV R21, RZ, RZ, -R21 ;  /* 0x000000ffff157224 */ /* 0x000fe400078e0a15 */
[----:B------:R-:W-:-:S04]  /*7850*/  IMAD.HI.U32 R20, R54, R6, RZ ;  /* 0x0000000636147227 */ /* 0x000fc800078e00ff */
[----:B------:R-:W-:Y:S02]  /*7860*/  IMAD R14, R0, R21, R14 ;  /* 0x00000015000e7224 */ /* 0x000fe400078e020e */
[----:B------:R-:W-:-:S03]  /*7870*/  IMAD.MOV R20, RZ, RZ, -R20 ;  /* 0x000000ffff147224 */ /* 0x000fc600078e0a14 */
[C---:B------:R-:W-:Y:S01]  /*7880*/  ISETP.GT.U32.AND P5, PT, R0.reuse, R14, PT ;  /* 0x0000000e0000720c */ /* 0x040fe20003fa4070 */
[----:B------:R-:W-:Y:S02]  /*7890*/  IMAD R6, R0, R20, R6 ;  /* 0x0000001400067224 */ /* 0x000fe400078e0206 */
[----:B------:R-:W-:Y:S01]  /*78a0*/  @!P2 IMAD.IADD R18, R18, 0x1, -R0 ;  /* 0x000000011212a824 */ /* 0x000fe200078e0a00 */
[----:B------:R-:W-:Y:S02]  /*78b0*/  ISETP.GE.AND P2, PT, R56, RZ, PT ;  /* 0x000000ff3800720c */ /* 0x000fe40003f46270 */
[C---:B------:R-:W-:Y:S01]  /*78c0*/  ISETP.GT.U32.AND P4, PT, R0.reuse, R6, PT ;  /* 0x000000060000720c */ /* 0x040fe20003f84070 */
[----:B------:R-:W2:Y:S01]  /*78d0*/  LDL.LU R56, [R1+0x2e8] ;  /* 0x0002e80001387983 */ /* 0x000ea20000300800 */
[----:B------:R-:W-:-:S05]  /*78e0*/  ISETP.GT.U32.AND P1, PT, R0, R18, PT ;  /* 0x000000120000720c */ /* 0x000fca0003f24070 */
[--C-:B------:R-:W-:Y:S01]  /*78f0*/  @!P5 IMAD.IADD R14, R14, 0x1, -R0.reuse ;  /* 0x000000010e0ed824 */ /* 0x100fe200078e0a00 */
[----:B------:R-:W-:Y:S02]  /*7900*/  ISETP.GE.AND P5, PT, R57, RZ, PT ;  /* 0x000000ff3900720c */ /* 0x000fe40003fa6270 */
[----:B------:R-:W3:Y:S04]  /*7910*/  LDL.LU R57, [R1+0x2ec] ;  /* 0x0002ec0001397983 */ /* 0x000ee80000300800 */
[----:B------:R0:W-:Y:S01]  /*7920*/  STL [R1+0x1c], R2 ;  /* 0x00001c0201007387 */ /* 0x0001e20000100800 */
[--C-:B------:R-:W-:Y:S01]  /*7930*/  @!P4 IMAD.IADD R6, R6, 0x1, -R0.reuse ;  /* 0x000000010606c824 */ /* 0x100fe200078e0a00 */
[----:B------:R-:W-:Y:S01]  /*7940*/  ISETP.GT.U32.AND P4, PT, R0, R14, PT ;  /* 0x0000000e0000720c */ /* 0x000fe20003f84070 */
[----:B------:R-:W-:-:S02]  /*7950*/  @!P1 IMAD.IADD R18, R18, 0x1, -R0 ;  /* 0x0000000112129824 */ /* 0x000fc400078e0a00 */
[----:B0-----:R-:W-:Y:S01]  /*7960*/  IMAD.MOV.U32 R2, RZ, RZ, R19 ;  /* 0x000000ffff027224 */ /* 0x001fe200078e0013 */
[----:B------:R-:W-:Y:S03]  /*7970*/  STL [R1+0x20], R5 ;  /* 0x0000200501007387 */ /* 0x000fe60000100800 */
[----:B------:R-:W-:Y:S01]  /*7980*/  @!P0 IMAD.MOV R2, RZ, RZ, -R2 ;  /* 0x000000ffff028224 */ /* 0x000fe200078e0a02 */
[----:B------:R-:W4:Y:S04]  /*7990*/  LDL.LU R33, [R1+0x2f0] ;  /* 0x0002f00001217983 */ /* 0x000f280000300800 */
[----:B------:R0:W-:Y:S01]  /*79a0*/  STL [R1+0x24], R2 ;  /* 0x0000240201007387 */ /* 0x0001e20000100800 */
[----:B------:R-:W-:Y:S01]  /*79b0*/  ISETP.GT.U32.AND P6, PT, R0, R6, PT ;  /* 0x000000060000720c */ /* 0x000fe20003fc4070 */
[----:B------:R-:W-:-:S02]  /*79c0*/  @!P4 IMAD.IADD R14, R14, 0x1, -R0 ;  /* 0x000000010e0ec824 */ /* 0x000fc400078e0a00 */
[----:B0-----:R-:W-:-:S04]  /*79d0*/  IMAD.MOV.U32 R2, RZ, RZ, R18 ;  /* 0x000000ffff027224 */ /* 0x001fc800078e0012 */
[----:B------:R-:W-:Y:S01]  /*79e0*/  @!P2 IMAD.MOV R2, RZ, RZ, -R2 ;  /* 0x000000ffff02a224 */ /* 0x000fe200078e0a02 */
[----:B------:R-:W-:-:S04]  /*79f0*/  ISETP.GE.AND P0, PT, R60, RZ, PT ;  /* 0x000000ff3c00720c */ /* 0x000fc80003f06270 */
[----:B------:R0:W-:Y:S04]  /*7a00*/  STL [R1+0x28], R2 ;  /* 0x0000280201007387 */ /* 0x0001e80000100800 */
[----:B------:R-:W3:Y:S01]  /*7a10*/  LDL.LU R31, [R1+0x2f4] ;  /* 0x0002f400011f7983 */ /* 0x000ee20000300800 */
[----:B0-----:R-:W-:Y:S02]  /*7a20*/  IMAD.MOV.U32 R2, RZ, RZ, R14 ;  /* 0x000000ffff027224 */ /* 0x001fe400078e000e */
[----:B------:R-:W-:Y:S02]  /*7a30*/  @!P6 IMAD.IADD R6, R6, 0x1, -R0 ;  /* 0x000000010606e824 */ /* 0x000fe400078e0a00 */
[----:B------:R-:W-:-:S05]  /*7a40*/  @!P5 IMAD.MOV R2, RZ, RZ, -R2 ;  /* 0x000000ffff02d224 */ /* 0x000fca00078e0a02 */
[----:B------:R0:W-:Y:S04]  /*7a50*/  STL [R1+0x2c], R2 ;  /* 0x00002c0201007387 */ /* 0x0001e80000100800 */
[----:B------:R-:W3:Y:S01]  /*7a60*/  LDL.LU R30, [R1+0x2f8] ;  /* 0x0002f800011e7983 */ /* 0x000ee20000300800 */
[----:B0-----:R-:W-:-:S04]  /*7a70*/  IMAD.MOV.U32 R2, RZ, RZ, R6 ;  /* 0x000000ffff027224 */ /* 0x001fc800078e0006 */
[----:B------:R-:W-:-:S05]  /*7a80*/  @!P0 IMAD.MOV R2, RZ, RZ, -R2 ;  /* 0x000000ffff028224 */ /* 0x000fca00078e0a02 */
[----:B------:R0:W-:Y:S04]  /*7a90*/  STL [R1+0x30], R2 ;  /* 0x0000300201007387 */ /* 0x0001e80000100800 */
[----:B------:R-:W3:Y:S04]  /*7aa0*/  LDL.LU R29, [R1+0x2fc] ;  /* 0x0002fc00011d7983 */ /* 0x000ee80000300800 */
[----:B------:R-:W3:Y:S04]  /*7ab0*/  LDL.LU R28, [R1+0x300] ;  /* 0x00030000011c7983 */ /* 0x000ee80000300800 */
[----:B------:R-:W3:Y:S04]  /*7ac0*/  LDL.LU R26, [R1+0x304] ;  /* 0x00030400011a7983 */ /* 0x000ee80000300800 */
[----:B------:R-:W3:Y:S04]  /*7ad0*/  LDL.LU R25, [R1+0x308] ;  /* 0x0003080001197983 */ /* 0x000ee80000300800 */
[----:B------:R-:W3:Y:S04]  /*7ae0*/  LDL.LU R24, [R1+0x30c] ;  /* 0x00030c0001187983 */ /* 0x000ee80000300800 */
[----:B------:R-:W3:Y:S04]  /*7af0*/  LDL.LU R23, [R1+0x310] ;  /* 0x0003100001177983 */ /* 0x000ee80000300800 */
[----:B------:R-:W3:Y:S04]  /*7b00*/  LDL.LU R58, [R1+0x314] ;  /* 0x00031400013a7983 */ /* 0x000ee80000300800 */
[----:B------:R-:W3:Y:S04]  /*7b10*/  LDL.LU R61, [R1+0x318] ;  /* 0x00031800013d7983 */ /* 0x000ee80000300800 */
[----:B------:R-:W3:Y:S01]  /*7b20*/  LDL.LU R59, [R1+0x31c] ;  /* 0x00031c00013b7983 */ /* 0x000ee20000300800 */
[----:B------:R-:W-:-:S02]  /*7b30*/  IABS R20, R52 ;  /* 0x0000003400147213 */ /* 0x000fc40000000000 */
[----:B------:R-:W-:-:S03]  /*7b40*/  IABS R21, R55 ;  /* 0x0000003700157213 */ /* 0x000fc60000000000 */
[----:B------:R-:W-:-:S04]  /*7b50*/  IMAD.HI.U32 R22, R54, R20, RZ ;  /* 0x0000001436167227 */ /* 0x000fc800078e00ff */
[----:B------:R-:W-:Y:S02]  /*7b60*/  IMAD.MOV R22, RZ, RZ, -R22 ;  /* 0x000000ffff167224 */ /* 0x000fe400078e0a16 */
[----:B------:R-:W-:-:S04]  /*7b70*/  IMAD.HI.U32 R9, R54, R21, RZ ;  /* 0x0000001536097227 */ /* 0x000fc800078e00ff */
[----:B------:R-:W-:Y:S01]  /*7b80*/  IMAD R20, R0, R22, R20 ;  /* 0x0000001600147224 */ /* 0x000fe200078e0214 */
[----:B------:R-:W-:Y:S01]  /*7b90*/  IABS R22, R47 ;  /* 0x0000002f00167213 */ /* 0x000fe20000000000 */
[----:B------:R-:W-:-:S04]  /*7ba0*/  IMAD.MOV R9, RZ, RZ, -R9 ;  /* 0x000000ffff097224 */ /* 0x000fc800078e0a09 */
[----:B------:R-:W-:Y:S02]  /*7bb0*/  IMAD R21, R0, R9, R21 ;  /* 0x0000000900157224 */ /* 0x000fe400078e0215 */
[----:B------:R-:W-:-:S04]  /*7bc0*/  IMAD.HI.U32 R9, R54, R22, RZ ;  /* 0x0000001636097227 */ /* 0x000fc800078e00ff */
[----:B------:R-:W-:-:S04]  /*7bd0*/  IMAD.MOV R9, RZ, RZ, -R9 ;  /* 0x000000ffff097224 */ /* 0x000fc800078e0a09 */
[----:B------:R-:W-:-:S05]  /*7be0*/  IMAD R22, R0, R9, R22 ;  /* 0x0000000900167224 */ /* 0x000fca00078e0216 */
[----:B------:R-:W-:Y:S02]  /*7bf0*/  ISETP.GT.U32.AND P0, PT, R0, R22, PT ;  /* 0x000000160000720c */ /* 0x000fe40003f04070 */
[----:B------:R-:W-:-:S05]  /*7c00*/  IABS R27, R42 ;  /* 0x0000002a001b7213 */ /* 0x000fca0000000000 */
[----:B------:R-:W-:-:S06]  /*7c10*/  IMAD.HI.U32 R18, R54, R27, RZ ;  /* 0x0000001b36127227 */ /* 0x000fcc00078e00ff */
[----:B------:R-:W-:-:S05]  /*7c20*/  @!P0 IMAD.IADD R22, R22, 0x1, -R0 ;  /* 0x0000000116168824 */ /* 0x000fca00078e0a00 */
[----:B------:R-:W-:Y:S01]  /*7c30*/  ISETP.GT.U32.AND P0, PT, R0, R22, PT ;  /* 0x000000160000720c */ /* 0x000fe20003f04070 */
[----:B------:R-:W-:-:S04]  /*7c40*/  IMAD.MOV R18, RZ, RZ, -R18 ;  /* 0x000000ffff127224 */ /* 0x000fc800078e0a12 */
[----:B------:R-:W-:-:S08]  /*7c50*/  IMAD R27, R0, R18, R27 ;  /* 0x00000012001b7224 */ /* 0x000fd000078e021b */
[----:B------:R-:W-:Y:S01]  /*7c60*/  @!P0 IMAD.IADD R22, R22, 0x1, -R0 ;  /* 0x0000000116168824 */ /* 0x000fe200078e0a00 */
[C---:B------:R-:W-:Y:S02]  /*7c70*/  ISETP.GT.U32.AND P0, PT, R0.reuse, R27, PT ;  /* 0x0000001b0000720c */ /* 0x040fe40003f04070 */
[----:B------:R-:W-:Y:S02]  /*7c80*/  ISETP.GT.U32.AND P3, PT, R0, R20, PT ;  /* 0x000000140000720c */ /* 0x000fe40003f64070 */
[----:B------:R-:W-:-:S09]  /*7c90*/  ISETP.GE.AND P5, PT, R42, RZ, PT ;  /* 0x000000ff2a00720c */ /* 0x000fd20003fa6270 */
[--C-:B------:R-:W-:Y:S01]  /*7ca0*/  @!P0 IMAD.IADD R27, R27, 0x1, -R0.reuse ;  /* 0x000000011b1b8824 */ /* 0x100fe200078e0a00 */
[----:B------:R-:W-:Y:S01]  /*7cb0*/  ISETP.GT.U32.AND P1, PT, R0, R21, PT ;  /* 0x000000150000720c */ /* 0x000fe20003f24070 */
[----:B------:R-:W-:Y:S01]  /*7cc0*/  @!P3 IMAD.IADD R20, R20, 0x1, -R0 ;  /* 0x000000011414b824 */ /* 0x000fe200078e0a00 */
[----:B------:R-:W-:-:S04]  /*7cd0*/  ISETP.GE.AND P3, PT, R47, RZ, PT ;  /* 0x000000ff2f00720c */ /* 0x000fc80003f66270 */
[----:B------:R-:W-:Y:S02]  /*7ce0*/  ISETP.GT.U32.AND P2, PT, R0, R20, PT ;  /* 0x000000140000720c */ /* 0x000fe40003f44070 */
[----:B------:R-:W-:-:S05]  /*7cf0*/  ISETP.GE.AND P4, PT, R52, RZ, PT ;  /* 0x000000ff3400720c */ /* 0x000fca0003f86270 */
[----:B------:R-:W-:Y:S02]  /*7d00*/  @!P1 IMAD.IADD R21, R21, 0x1, -R0 ;  /* 0x0000000115159824 */ /* 0x000fe400078e0a00 */
[----:B------:R-:W-:-:S03]  /*7d10*/  @!P3 IMAD.MOV R22, RZ, RZ, -R22 ;  /* 0x000000ffff16b224 */ /* 0x000fc600078e0a16 */
[----:B------:R-:W-:Y:S02]  /*7d20*/  ISETP.GT.U32.AND P1, PT, R0, R21, PT ;  /* 0x000000150000720c */ /* 0x000fe40003f24070 */
[----:B------:R-:W-:Y:S01]  /*7d30*/  ISETP.GE.AND P6, PT, R55, RZ, PT ;  /* 0x000000ff3700720c */ /* 0x000fe20003fc6270 */
[----:B------:R-:W-:-:S04]  /*7d40*/  @!P2 IMAD.IADD R20, R20, 0x1, -R0 ;  /* 0x000000011414a824 */ /* 0x000fc800078e0a00 */
[----:B------:R-:W-:-:S06]  /*7d50*/  @!P4 IMAD.MOV R20, RZ, RZ, -R20 ;  /* 0x000000ffff14c224 */ /* 0x000fcc00078e0a14 */
[----:B------:R-:W-:Y:S01]  /*7d60*/  @!P1 IMAD.IADD R21, R21, 0x1, -R0 ;  /* 0x0000000115159824 */ /* 0x000fe200078e0a00 */
[----:B--2---:R-:W-:-:S05]  /*7d70*/  IABS R32, R56 ;  /* 0x0000003800207213 */ /* 0x004fca0000000000 */
[----:B------:R-:W-:-:S04]  /*7d80*/  IMAD.HI.U32 R14, R54, R32, RZ ;  /* 0x00000020360e7227 */ /* 0x000fc800078e00ff */
[----:B------:R-:W-:-:S04]  /*7d90*/  IMAD.MOV R14, RZ, RZ, -R14 ;  /* 0x000000ffff0e7224 */ /* 0x000fc800078e0a0e */
[----:B------:R-:W-:-:S05]  /*7da0*/  IMAD R32, R0, R14, R32 ;  /* 0x0000000e00207224 */ /* 0x000fca00078e0220 */
[----:B------:R-:W-:Y:S02]  /*7db0*/  ISETP.GT.U32.AND P0, PT, R0, R32, PT ;  /* 0x000000200000720c */ /* 0x000fe40003f04070 */
[----:B----4-:R-:W-:-:S11]  /*7dc0*/  IABS R42, R33 ;  /* 0x00000021002a7213 */ /* 0x010fd60000000000 */
[----:B------:R-:W-:Y:S02]  /*7dd0*/  @!P0 IMAD.IADD R32, R32, 0x1, -R0 ;  /* 0x0000000120208824 */ /* 0x000fe400078e0a00 */
[----:B------:R-:W-:Y:S01]  /*7de0*/  IMAD.HI.U32 R9, R54, R42, RZ ;  /* 0x0000002a36097227 */ /* 0x000fe200078e00ff */
[----:B------:R-:W-:-:S03]  /*7df0*/  ISETP.GT.U32.AND P0, PT, R0, R27, PT ;  /* 0x0000001b0000720c */ /* 0x000fc60003f04070 */
[----:B------:R-:W-:Y:S01]  /*7e00*/  IMAD.MOV R9, RZ, RZ, -R9 ;  /* 0x000000ffff097224 */ /* 0x000fe200078e0a09 */
[----:B---3--:R-:W-:-:S03]  /*7e10*/  IABS R37, R57 ;  /* 0x0000003900257213 */ /* 0x008fc60000000000 */
[----:B------:R-:W-:Y:S02]  /*7e20*/  IMAD R42, R0, R9, R42 ;  /* 0x00000009002a7224 */ /* 0x000fe400078e022a */
[----:B------:R-:W-:Y:S01]  /*7e30*/  IMAD.HI.U32 R6, R54, R37, RZ ;  /* 0x0000002536067227 */ /* 0x000fe200078e00ff */
[----:B------:R-:W-:-:S05]  /*7e40*/  IABS R47, R31 ;  /* 0x0000001f002f7213 */ /* 0x000fca0000000000 */
[----:B------:R-:W-:-:S04]  /*7e50*/  IMAD.HI.U32 R18, R54, R47, RZ ;  /* 0x0000002f36127227 */ /* 0x000fc800078e00ff */
[----:B------:R-:W-:Y:S01]  /*7e60*/  IMAD.MOV R19, RZ, RZ, -R18 ;  /* 0x000000ffff137224 */ /* 0x000fe200078e0a12 */
[----:B------:R-:W-:-:S03]  /*7e70*/  ISETP.GT.U32.AND P3, PT, R0, R42, PT ;  /* 0x0000002a0000720c */ /* 0x000fc60003f64070 */
[C---:B------:R-:W-:Y:S02]  /*7e80*/  IMAD R47, R0.reuse, R19, R47 ;  /* 0x00000013002f7224 */ /* 0x040fe400078e022f */
[----:B------:R-:W-:Y:S02]  /*7e90*/  IMAD.MOV R6, RZ, RZ, -R6 ;  /* 0x000000ffff067224 */ /* 0x000fe400078e0a06 */
[--C-:B------:R-:W-:Y:S01]  /*7ea0*/  @!P0 IMAD.IADD R27, R27, 0x1, -R0.reuse ;  /* 0x000000011b1b8824 */ /* 0x100fe200078e0a00 */
[C---:B------:R-:W-:Y:S01]  /*7eb0*/  ISETP.GT.U32.AND P0, PT, R0.reuse, R47, PT ;  /* 0x0000002f0000720c */ /* 0x040fe20003f04070 */
[----:B------:R-:W-:Y:S01]  /*7ec0*/  IMAD R37, R0, R6, R37 ;  /* 0x0000000600257224 */ /* 0x000fe200078e0225 */
[----:B------:R-:W-:Y:S02]  /*7ed0*/  IABS R6, R30 ;  /* 0x0000001e00067213 */ /* 0x000fe40000000000 */
[----:B------:R-:W-:Y:S01]  /*7ee0*/  ISETP.GE.AND P2, PT, R56, RZ, PT ;  /* 0x000000ff3800720c */ /* 0x000fe20003f46270 */
[----:B------:R-:W-:Y:S01]  /*7ef0*/  @!P3 IMAD.IADD R42, R42, 0x1, -R0 ;  /* 0x000000012a2ab824 */ /* 0x000fe200078e0a00 */
[----:B------:R-:W-:Y:S01]  /*7f00*/  ISETP.GT.U32.AND P4, PT, R0, R37, PT ;  /* 0x000000250000720c */ /* 0x000fe20003f84070 */
[----:B------:R-:W-:-:S04]  /*7f10*/  IMAD.HI.U32 R52, R54, R6, RZ ;  /* 0x0000000636347227 */ /* 0x000fc800078e00ff */
[----:B------:R-:W-:Y:S01]  /*7f20*/  IMAD.MOV R19, RZ, RZ, -R52 ;  /* 0x000000ffff137224 */ /* 0x000fe200078e0a34 */
[----:B------:R-:W-:Y:S01]  /*7f30*/  IABS R9, R29 ;  /* 0x0000001d00097213 */ /* 0x000fe20000000000 */
[----:B------:R-:W-:-:S04]  /*7f40*/  @!P0 IMAD.IADD R47, R47, 0x1, -R0 ;  /* 0x000000012f2f8824 */ /* 0x000fc800078e0a00 */
[----:B------:R-:W-:Y:S01]  /*7f50*/  IMAD.HI.U32 R56, R54, R9, RZ ;  /* 0x0000000936387227 */ /* 0x000fe200078e00ff */
[----:B------:R-:W-:-:S03]  /*7f60*/  IABS R55, R26 ;  /* 0x0000001a00377213 */ /* 0x000fc60000000000 */
[----:B------:R-:W-:Y:S01]  /*7f70*/  IMAD.MOV R52, RZ, RZ, -R56 ;  /* 0x000000ffff347224 */ /* 0x000fe200078e0a38 */
[C---:B------:R-:W-:Y:S01]  /*7f80*/  ISETP.GT.U32.AND P0, PT, R0.reuse, R42, PT ;  /* 0x0000002a0000720c */ /* 0x040fe20003f04070 */
[----:B------:R-:W-:Y:S02]  /*7f90*/  IMAD.MOV.U32 R18, RZ, RZ, R55 ;  /* 0x000000ffff127224 */ /* 0x000fe400078e0037 */
[----:B------:R-:W-:Y:S01]  /*7fa0*/  @!P6 IMAD.MOV R21, RZ, RZ, -R21 ;  /* 0x000000ffff15e224 */ /* 0x000fe200078e0a15 */
[----:B------:R-:W-:Y:S01]  /*7fb0*/  ISETP.GT.U32.AND P6, PT, R0, R32, PT ;  /* 0x000000200000720c */ /* 0x000fe20003fc4070 */
[----:B------:R-:W-:-:S04]  /*7fc0*/  IMAD.HI.U32 R55, R54, R18, RZ ;  /* 0x0000001236377227 */ /* 0x000fc800078e00ff */
[C---:B------:R-:W-:Y:S02]  /*7fd0*/  IMAD R9, R0.reuse, R52, R9 ;  /* 0x0000003400097224 */ /* 0x040fe400078e0209 */
[----:B------:R-:W-:Y:S01]  /*7fe0*/  IMAD.MOV R55, RZ, RZ, -R55 ;  /* 0x000000ffff377224 */ /* 0x000fe200078e0a37 */
[----:B------:R-:W-:Y:S01]  /*7ff0*/  IABS R14, R28 ;  /* 0x0000001c000e7213 */ /* 0x000fe20000000000 */
[----:B------:R-:W-:Y:S01]  /*8000*/  @!P4 IMAD.IADD R37, R37, 0x1, -R0 ;  /* 0x000000012525c824 */ /* 0x000fe200078e0a00 */
[C---:B------:R-:W-:Y:S01]  /*8010*/  ISETP.GT.U32.AND P4, PT, R0.reuse, R9, PT ;  /* 0x000000090000720c */ /* 0x040fe20003f84070 */
[C---:B------:R-:W-:Y:S02]  /*8020*/  IMAD R18, R0.reuse, R55, R18 ;  /* 0x0000003700127224 */ /* 0x040fe400078e0212 */
[----:B------:R-:W-:Y:S01]  /*8030*/  IMAD R6, R0, R19, R6 ;  /* 0x0000001300067224 */ /* 0x000fe200078e0206 */
[----:B------:R-:W-:Y:S01]  /*8040*/  IABS R19, R25 ;  /* 0x0000001900137213 */ /* 0x000fe20000000000 */
[----:B------:R-:W-:Y:S01]  /*8050*/  @!P0 IMAD.IADD R42, R42, 0x1, -R0 ;  /* 0x000000012a2a8824 */ /* 0x000fe200078e0a00 */
[----:B------:R-:W-:Y:S01]  /*8060*/  ISETP.GE.AND P1, PT, R57, RZ, PT ;  /* 0x000000ff3900720c */ /* 0x000fe20003f26270 */
[----:B------:R-:W-:Y:S01]  /*8070*/  IMAD.HI.U32 R57, R54, R14, RZ ;  /* 0x0000000e36397227 */ /* 0x000fe200078e00ff */
[----:B------:R-:W-:-:S02]  /*8080*/  ISETP.GT.U32.AND P3, PT, R0, R37, PT ;  /* 0x000000250000720c */ /* 0x000fc40003f64070 */
[----:B------:R-:W-:Y:S01]  /*8090*/  ISETP.GT.U32.AND P0, PT, R0, R18, PT ;  /* 0x000000120000720c */ /* 0x000fe20003f04070 */
[----:B------:R-:W-:Y:S01]  /*80a0*/  @!P6 IMAD.IADD R32, R32, 0x1, -R0 ;  /* 0x000000012020e824 */ /* 0x000fe200078e0a00 */
[----:B------:R-:W-:Y:S01]  /*80b0*/  ISETP.GT.U32.AND P6, PT, R0, R6, PT ;  /* 0x000000060000720c */ /* 0x000fe20003fc4070 */
[----:B------:R-:W-:-:S04]  /*80c0*/  IMAD.HI.U32 R52, R54, R19, RZ ;  /* 0x0000001336347227 */ /* 0x000fc800078e00ff */
[----:B------:R-:W-:Y:S01]  /*80d0*/  IMAD.MOV R56, RZ, RZ, -R57 ;  /* 0x000000ffff387224 */ /* 0x000fe200078e0a39 */
[----:B------:R-:W-:Y:S01]  /*80e0*/  IABS R57, R24 ;  /* 0x0000001800397213 */ /* 0x000fe20000000000 */
[----:B------:R-:W-:Y:S02]  /*80f0*/  IMAD.MOV R52, RZ, RZ, -R52 ;  /* 0x000000ffff347224 */ /* 0x000fe400078e0a34 */
[C---:B------:R-:W-:Y:S01]  /*8100*/  IMAD R14, R0.reuse, R56, R14 ;  /* 0x00000038000e7224 */ /* 0x040fe200078e020e */
[----:B------:R-:W-:Y:S01]  /*8110*/  IABS R56, R23 ;  /* 0x0000001700387213 */ /* 0x000fe20000000000 */
[----:B------:R-:W-:Y:S02]  /*8120*/  @!P4 IMAD.IADD R9, R9, 0x1, -R0 ;  /* 0x000000010909c824 */ /* 0x000fe400078e0a00 */
[----:B------:R-:W-:Y:S02]  /*8130*/  IMAD R19, R0, R52, R19 ;  /* 0x0000003400137224 */ /* 0x000fe400078e0213 */
[----:B------:R-:W-:-:S04]  /*8140*/  IMAD.HI.U32 R52, R54, R57, RZ ;  /* 0x0000003936347227 */ /* 0x000fc800078e00ff */
[----:B------:R-:W-:Y:S01]  /*8150*/  @!P5 IMAD.MOV R27, RZ, RZ, -R27 ;  /* 0x000000ffff1bd224 */ /* 0x000fe200078e0a1b */
[----:B------:R-:W-:Y:S01]  /*8160*/  ISETP.GT.U32.AND P5, PT, R0, R9, PT ;  /* 0x000000090000720c */ /* 0x000fe20003fa4070 */
[----:B------:R-:W-:Y:S01]  /*8170*/  IMAD.HI.U32 R60, R54, R56, RZ ;  /* 0x00000038363c7227 */ /* 0x000fe200078e00ff */
[----:B------:R-:W-:-:S03]  /*8180*/  IABS R55, R58 ;  /* 0x0000003a00377213 */ /* 0x000fc60000000000 */
[--C-:B------:R-:W-:Y:S02]  /*8190*/  @!P3 IMAD.IADD R37, R37, 0x1, -R0.reuse ;  /* 0x000000012525b824 */ /* 0x100fe400078e0a00 */
[--C-:B------:R-:W-:Y:S02]  /*81a0*/  @!P0 IMAD.IADD R18, R18, 0x1, -R0.reuse ;  /* 0x0000000112128824 */ /* 0x100fe400078e0a00 */
[----:B------:R-:W-:Y:S01]  /*81b0*/  @!P6 IMAD.IADD R6, R6, 0x1, -R0 ;  /* 0x000000010606e824 */ /* 0x000fe200078e0a00 */
[C---:B------:R-:W-:Y:S01]  /*81c0*/  ISETP.GT.U32.AND P6, PT, R0.reuse, R47, PT ;  /* 0x0000002f0000720c */ /* 0x040fe20003fc4070 */
[----:B------:R-:W-:Y:S02]  /*81d0*/  IMAD.MOV R52, RZ, RZ, -R52 ;  /* 0x000000ffff347224 */ /* 0x000fe400078e0a34 */
[----:B0-----:R-:W-:Y:S02]  /*81e0*/  IMAD.MOV R2, RZ, RZ, -R60 ;  /* 0x000000ffff027224 */ /* 0x001fe400078e0a3c */
[----:B------:R-:W-:Y:S01]  /*81f0*/  @!P1 IMAD.MOV R37, RZ, RZ, -R37 ;  /* 0x000000ffff259224 */ /* 0x000fe200078e0a25 */
[C---:B------:R-:W-:Y:S01]  /*8200*/  ISETP.GT.U32.AND P1, PT, R0.reuse, R18, PT ;  /* 0x000000120000720c */ /* 0x040fe20003f24070 */
[C---:B------:R-:W-:Y:S01]  /*8210*/  IMAD R57, R0.reuse, R52, R57 ;  /* 0x0000003400397224 */ /* 0x040fe200078e0239 */
[----:B------:R-:W-:Y:S01]  /*8220*/  ISETP.GT.U32.AND P4, PT, R0, R6, PT ;  /* 0x000000060000720c */ /* 0x000fe20003f84070 */
[----:B------:R-:W-:-:S04]  /*8230*/  IMAD.HI.U32 R52, R54, R55, RZ ;  /* 0x0000003736347227 */ /* 0x000fc800078e00ff */
[C---:B------:R-:W-:Y:S02]  /*8240*/  IMAD R56, R0.reuse, R2, R56 ;  /* 0x0000000200387224 */ /* 0x040fe400078e0238 */
[----:B------:R-:W-:Y:S02]  /*8250*/  IMAD.MOV R60, RZ, RZ, -R52 ;  /* 0x000000ffff3c7224 */ /* 0x000fe400078e0a34 */
[--C-:B------:R-:W-:Y:S01]  /*8260*/  @!P5 IMAD.IADD R9, R9, 0x1, -R0.reuse ;  /* 0x000000010909d824 */ /* 0x100fe200078e0a00 */
[C---:B------:R-:W-:Y:S01]  /*8270*/  ISETP.GT.U32.AND P5, PT, R0.reuse, R56, PT ;  /* 0x000000380000720c */ /* 0x040fe20003fa4070 */
[C---:B------:R-:W-:Y:S01]  /*8280*/  IMAD R55, R0.reuse, R60, R55 ;  /* 0x0000003c00377224 */ /* 0x040fe200078e0237 */
[C---:B------:R-:W-:Y:S01]  /*8290*/  ISETP.GT.U32.AND P3, PT, R0.reuse, R14, PT ;  /* 0x0000000e0000720c */ /* 0x040fe20003f64070 */
[--C-:B------:R-:W-:Y:S01]  /*82a0*/  @!P6 IMAD.IADD R47, R47, 0x1, -R0.reuse ;  /* 0x000000012f2fe824 */ /* 0x100fe200078e0a00 */
[----:B------:R-:W-:Y:S01]  /*82b0*/  ISETP.GT.U32.AND P6, PT, R0, R19, PT ;  /* 0x000000130000720c */ /* 0x000fe20003fc4070 */
[--C-:B------:R-:W-:Y:S01]  /*82c0*/  @!P1 IMAD.IADD R18, R18, 0x1, -R0.reuse ;  /* 0x0000000112129824 */ /* 0x100fe200078e0a00 */
[----:B------:R-:W-:Y:S01]  /*82d0*/  ISETP.GE.AND P1, PT, R26, RZ, PT ;  /* 0x000000ff1a00720c */ /* 0x000fe20003f26270 */
[----:B------:R-:W-:Y:S01]  /*82e0*/  @!P4 IMAD.IADD R6, R6, 0x1, -R0 ;  /* 0x000000010606c824 */ /* 0x000fe200078e0a00 */
[----:B------:R-:W-:-:S02]  /*82f0*/  ISETP.GT.U32.AND P4, PT, R0, R57, PT ;  /* 0x000000390000720c */ /* 0x000fc40003f84070 */
[----:B------:R-:W-:Y:S02]  /*8300*/  ISETP.GT.U32.AND P0, PT, R0, R55, PT ;  /* 0x000000370000720c */ /* 0x000fe40003f04070 */
[----:B------:R-:W-:Y:S01]  /*8310*/  IABS R52, R61 ;  /* 0x0000003d00347213 */ /* 0x000fe20000000000 */
[--C-:B------:R-:W-:Y:S01]  /*8320*/  @!P5 IMAD.IADD R56, R56, 0x1, -R0.reuse ;  /* 0x000000013838d824 */ /* 0x100fe200078e0a00 */
[----:B------:R-:W-:Y:S01]  /*8330*/  ISETP.GE.AND P5, PT, R29, RZ, PT ;  /* 0x000000ff1d00720c */ /* 0x000fe20003fa6270 */
[--C-:B------:R-:W-:Y:S01]  /*8340*/  @!P3 IMAD.IADD R14, R14, 0x1, -R0.reuse ;  /* 0x000000010e0eb824 */ /* 0x100fe200078e0a00 */
[----:B------:R-:W0:Y:S01]  /*8350*/  S2R R29, SR_TID.X ;  /* 0x00000000001d7919 */ /* 0x000e220000002100 */
[----:B------:R-:W-:Y:S01]  /*8360*/  @!P6 IMAD.IADD R19, R19, 0x1, -R0 ;  /* 0x000000011313e824 */ /* 0x000fe200078e0a00 */
[----:B------:R-:W-:Y:S01]  /*8370*/  ISETP.GE.AND P6, PT, R31, RZ, PT ;  /* 0x000000ff1f00720c */ /* 0x000fe20003fc6270 */
[----:B------:R-:W-:-:S04]  /*8380*/  IMAD.HI.U32 R2, R54, R52, RZ ;  /* 0x0000003436027227 */ /* 0x000fc800078e00ff */
[----:B------:R-:W-:Y:S01]  /*8390*/  @!P1 IMAD.MOV R18, RZ, RZ, -R18 ;  /* 0x000000ffff129224 */ /* 0x000fe200078e0a12 */
[----:B------:R-:W-:Y:S01]  /*83a0*/  ISETP.GE.AND P1, PT, R61, RZ, PT ;  /* 0x000000ff3d00720c */ /* 0x000fe20003f26270 */
[--C-:B------:R-:W-:Y:S01]  /*83b0*/  @!P4 IMAD.IADD R57, R57, 0x1, -R0.reuse ;  /* 0x000000013939c824 */ /* 0x100fe200078e0a00 */
[----:B------:R-:W-:Y:S01]  /*83c0*/  ISETP.GE.AND P4, PT, R30, RZ, PT ;  /* 0x000000ff1e00720c */ /* 0x000fe20003f86270 */
[----:B------:R-:W-:Y:S01]  /*83d0*/  @!P0 IMAD.IADD R55, R55, 0x1, -R0 ;  /* 0x0000000137378824 */ /* 0x000fe200078e0a00 */
[----:B------:R-:W-:Y:S01]  /*83e0*/  ISETP.GT.U32.AND P0, PT, R0, R14, PT ;  /* 0x0000000e0000720c */ /* 0x000fe20003f04070 */
[----:B------:R-:W1:Y:S01]  /*83f0*/  LDC R61, c[0x0][0x230] ;  /* 0x00008c00ff3d7b82 */ /* 0x000e620000000800 */
[----:B------:R-:W-:Y:S01]  /*8400*/  IMAD.MOV R2, RZ, RZ, -R2 ;  /* 0x000000ffff027224 */ /* 0x000fe200078e0a02 */
[----:B------:R-:W-:-:S03]  /*8410*/  ISETP.GE.AND P3, PT, R33, RZ, PT ;  /* 0x000000ff2100720c */ /* 0x000fc60003f66270 */
[C---:B------:R-:W-:Y:S02]  /*8420*/  IMAD R52, R0.reuse, R2, R52 ;  /* 0x0000000200347224 */ /* 0x040fe400078e0234 */
[----:B------:R-:W-:Y:S02]  /*8430*/  @!P5 IMAD.MOV R9, RZ, RZ, -R9 ;  /* 0x000000ffff09d224 */ /* 0x000fe400078e0a09 */
[----:B------:R-:W-:Y:S01]  /*8440*/  @!P6 IMAD.MOV R47, RZ, RZ, -R47 ;  /* 0x000000ffff2fe224 */ /* 0x000fe200078e0a2f */
[C---:B------:R-:W-:Y:S02]  /*8450*/  ISETP.GT.U32.AND P5, PT, R0.reuse, R52, PT ;  /* 0x000000340000720c */ /* 0x040fe40003fa4070 */
[C---:B------:R-:W-:Y:S01]  /*8460*/  ISETP.GT.U32.AND P6, PT, R0.reuse, R56, PT ;  /* 0x000000380000720c */ /* 0x040fe20003fc4070 */
[----:B------:R-:W-:Y:S01]  /*8470*/  @!P4 IMAD.MOV R6, RZ, RZ, -R6 ;  /* 0x000000ffff06c224 */ /* 0x000fe200078e0a06 */
[----:B------:R-:W-:Y:S01]  /*8480*/  ISETP.GT.U32.AND P4, PT, R0, R55, PT ;  /* 0x000000370000720c */ /* 0x000fe20003f84070 */
[----:B------:R-:W-:Y:S01]  /*8490*/  @!P0 IMAD.IADD R14, R14, 0x1, -R0 ;  /* 0x000000010e0e8824 */ /* 0x000fe200078e0a00 */
[----:B------:R-:W-:Y:S01]  /*84a0*/  ISETP.GE.AND P0, PT, R28, RZ, PT ;  /* 0x000000ff1c00720c */ /* 0x000fe20003f06270 */
[----:B------:R-:W-:Y:S01]  /*84b0*/  @!P3 IMAD.MOV R42, RZ, RZ, -R42 ;  /* 0x000000ffff2ab224 */ /* 0x000fe200078e0a2a */
[----:B------:R-:W-:Y:S01]  /*84c0*/  ISETP.GT.U32.AND P3, PT, R0, R57, PT ;  /* 0x000000390000720c */ /* 0x000fe20003f64070 */
[----:B------:R-:W2:Y:S01]  /*84d0*/  LDL.LU R28, [R1+0x164] ;  /* 0x00016400011c7983 */ /* 0x000ea20000300800 */
[----:B------:R-:W-:-:S03]  /*84e0*/  IABS R60, R59 ;  /* 0x0000003b003c7213 */ /* 0x000fc60000000000 */
[--C-:B------:R-:W-:Y:S02]  /*84f0*/  @!P5 IMAD.IADD R52, R52, 0x1, -R0.reuse ;  /* 0x000000013434d824 */ /* 0x100fe400078e0a00 */
[----:B-1----:R-:W-:Y:S01]  /*8500*/  VIADD R61, R61, 0x1f ;  /* 0x0000001f3d3d7836 */ /* 0x002fe20000000000 */
[C---:B0-----:R-:W-:Y:S01]  /*8510*/  LOP3.LUT R2, R29.reuse, 0x7, RZ, 0xc0, !PT ;  /* 0x000000071d027812 */ /* 0x041fe200078ec0ff */
[----:B------:R-:W-:Y:S01]  /*8520*/  @!P6 IMAD.IADD R56, R56, 0x1, -R0 ;  /* 0x000000013838e824 */ /* 0x000fe200078e0a00 */
[----:B------:R-:W-:Y:S01]  /*8530*/  ISETP.GE.AND P6, PT, R24, RZ, PT ;  /* 0x000000ff1800720c */ /* 0x000fe20003fc6270 */
[----:B------:R-:W-:Y:S01]  /*8540*/  IMAD.HI.U32 R54, R54, R60, RZ ;  /* 0x0000003c36367227 */ /* 0x000fe200078e00ff */
[----:B------:R-:W3:Y:S03]  /*8550*/  LDL.LU R26, [R1+0x16c] ;  /* 0x00016c00011a7983 */ /* 0x000ee60000300800 */
[----:B------:R-:W-:-:S02]  /*8560*/  IMAD.SHL.U32 R24, R29, 0x8, RZ ;  /* 0x000000081d187824 */ /* 0x000fc400078e00ff */
[----:B------:R-:W-:Y:S01]  /*8570*/  @!P4 IMAD.IADD R55, R55, 0x1, -R0 ;  /* 0x000000013737c824 */ /* 0x000fe200078e0a00 */
[----:B------:R-:W-:Y:S01]  /*8580*/  ISETP.GE.AND P4, PT, R23, RZ, PT ;  /* 0x000000ff1700720c */ /* 0x000fe20003f86270 */
[----:B------:R-:W-:Y:S01]  /*8590*/  @!P0 IMAD.MOV R14, RZ, RZ, -R14 ;  /* 0x000000ffff0e8224 */ /* 0x000fe200078e0a0e */
[----:B------:R-:W-:Y:S01]  /*85a0*/  ISETP.GT.U32.AND P0, PT, R0, R52, PT ;  /* 0x000000340000720c */ /* 0x000fe20003f04070 */
[----:B------:R-:W-:Y:S01]  /*85b0*/  IMAD.MOV R54, RZ, RZ, -R54 ;  /* 0x000000ffff367224 */ /* 0x000fe200078e0a36 */
[----:B------:R-:W-:Y:S02]  /*85c0*/  SHF.R.S32.HI R23, RZ, 0x1f, R61 ;  /* 0x0000001fff177819 */ /* 0x000fe4000001143d */
[----:B------:R-:W-:Y:S01]  /*85d0*/  LOP3.LUT R24, R24, 0x30, RZ, 0xc0, !PT ;  /* 0x0000003018187812 */ /* 0x000fe200078ec0ff */
[----:B------:R-:W-:Y:S01]  /*85e0*/  @!P3 IMAD.IADD R57, R57, 0x1, -R0 ;  /* 0x000000013939b824 */ /* 0x000fe200078e0a00 */
[----:B------:R-:W-:Y:S01]  /*85f0*/  LEA.HI R23, R23, R61, RZ, 0x5 ;  /* 0x0000003d17177211 */ /* 0x000fe200078f28ff */
[----:B------:R-:W-:Y:S01]  /*8600*/  IMAD R54, R0, R54, R60 ;  /* 0x0000003600367224 */ /* 0x000fe200078e023c */
[----:B------:R-:W-:Y:S01]  /*8610*/  ISETP.GE.AND P3, PT, R25, RZ, PT ;  /* 0x000000ff1900720c */ /* 0x000fe20003f66270 */
[C---:B------:R-:W-:Y:S01]  /*8620*/  IMAD R60, R2.reuse, 0x90, RZ ;  /* 0x00000090023c7824 */ /* 0x040fe200078e02ff */
[----:B------:R-:W4:Y:S01]  /*8630*/  LDL.LU R25, [R1+0x168] ;  /* 0x0001680001197983 */ /* 0x000f220000300800 */
[----:B------:R-:W-:-:S03]  /*8640*/  IMAD R2, R2, 0x40, R24 ;  /* 0x0000004002027824 */ /* 0x000fc600078e0218 */
[----:B------:R-:W4:Y:S01]  /*8650*/  LDL.LU R24, [R1+0x154] ;  /* 0x0001540001187983 */ /* 0x000f220000300800 */
[----:B------:R-:W-:Y:S01]  /*8660*/  ISETP.GE.AND P5, PT, R58, RZ, PT ;  /* 0x000000ff3a00720c */ /* 0x000fe20003fa6270 */
[----:B------:R-:W-:Y:S02]  /*8670*/  @!P0 IMAD.IADD R52, R52, 0x1, -R0 ;  /* 0x0000000134348824 */ /* 0x000fe400078e0a00 */
[----:B------:R-:W4:Y:S01]  /*8680*/  LDL.LU R23, [R1+0x150] ;  /* 0x0001500001177983 */ /* 0x000f220000300800 */
[----:B------:R-:W-:-:S03]  /*8690*/  ISETP.GE.AND P0, PT, R59, RZ, PT ;  /* 0x000000ff3b00720c */ /* 0x000fc60003f06270 */
[----:B------:R-:W4:Y:S04]  /*86a0*/  LDL.LU R58, [R1+0x14c] ;  /* 0x00014c00013a7983 */ /* 0x000f280000300800 */
[----:B------:R-:W4:Y:S04]  /*86b0*/  LDL.LU R59, [R1+0x108] ;  /* 0x00010800013b7983 */ /* 0x000f280000300800 */
[----:B------:R-:W4:Y:S01]  /*86c0*/  LDL.LU R61, [R1+0x114] ;  /* 0x00011400013d7983 */ /* 0x000f220000300800 */
[----:B------:R-:W-:Y:S01]  /*86d0*/  @!P2 IMAD.MOV R32, RZ, RZ, -R32 ;  /* 0x000000ffff20a224 */ /* 0x000fe200078e0a20 */
[----:B------:R-:W-:-:S13]  /*86e0*/  ISETP.GT.U32.AND P2, PT, R0, R19, PT ;  /* 0x000000130000720c */ /* 0x000fda0003f44070 */
[----:B------:R-:W-:Y:S01]  /*86f0*/  @!P2 IMAD.IADD R19, R19, 0x1, -R0 ;  /* 0x000000011313a824 */ /* 0x000fe200078e0a00 */
[----:B------:R-:W-:Y:S01]  /*8700*/  ISETP.GT.U32.AND P2, PT, R0, R54, PT ;  /* 0x000000360000720c */ /* 0x000fe20003f44070 */
[C---:B------:R-:W-:Y:S02]  /*8710*/  IMAD.SHL.U32 R5, R29.reuse, 0x2, RZ ;  /* 0x000000021d057824 */ /* 0x040fe400078e00ff */
[----:B------:R-:W-:-:S03]  /*8720*/  IMAD.SHL.U32 R7, R29, 0x40, RZ ;  /* 0x000000401d077824 */ /* 0x000fc600078e00ff */
[----:B------:R-:W-:-:S07]  /*8730*/  LOP3.LUT R60, R60, 0x10, R5, 0x78, !PT ;  /* 0x000000103c3c7812 */ /* 0x000fce00078e7805 */
[----:B------:R-:W-:Y:S01]  /*8740*/  @!P2 IMAD.IADD R54, R54, 0x1, -R0 ;  /* 0x000000013636a824 */ /* 0x000fe200078e0a00 */
[----:B------:R-:W-:-:S04]  /*8750*/  LOP3.LUT R7, R60, 0x400, R7, 0xf8, !PT ;  /* 0x000004003c077812 */ /* 0x000fc800078ef807 */
[----:B------:R-:W-:Y:S02]  /*8760*/  ISETP.GT.U32.AND P2, PT, R0, R54, PT ;  /* 0x000000360000720c */ /* 0x000fe40003f44070 */
[----:B------:R-:W-:Y:S02]  /*8770*/  LOP3.LUT R60, R2, 0x30, R5, 0x78, !PT ;  /* 0x00000030023c7812 */ /* 0x000fe400078e7805 */
[----:B------:R-:W-:-:S03]  /*8780*/  LOP3.LUT R29, R29, 0x1f, RZ, 0xc0, !PT ;  /* 0x0000001f1d1d7812 */ /* 0x000fc600078ec0ff */
[----:B------:R0:W-:Y:S01]  /*8790*/  STL [R1+0xb24], R60 ;  /* 0x000b243c01007387 */ /* 0x0001e20000100800 */
[----:B------:R-:W-:-:S05]  /*87a0*/  @!P3 IMAD.MOV R19, RZ, RZ, -R19 ;  /* 0x000000ffff13b224 */ /* 0x000fca00078e0a13 */
[----:B------:R-:W-:Y:S02]  /*87b0*/  @!P2 IMAD.IADD R54, R54, 0x1, -R0 ;  /* 0x000000013636a824 */ /* 0x000fe400078e0a00 */
[----:B0-----:R-:W-:Y:S01]  /*87c0*/  IMAD R60, R29, UR5, RZ ;  /* 0x000000051d3c7c24 */ /* 0x001fe2000f8e02ff */
[----:B------:R-:W-:Y:S02]  /*87d0*/  ISETP.NE.AND P2, PT, R53, RZ, PT ;  /* 0x000000ff3500720c */ /* 0x000fe40003f45270 */
[----:B------:R-:W-:Y:S02]  /*87e0*/  LOP3.LUT R53, RZ, R53, RZ, 0x33, !PT ;  /* 0x00000035ff357212 */ /* 0x000fe400078e33ff */
[----:B------:R-:W-:Y:S01]  /*87f0*/  LEA R0, P3, R60, UR6, 0x1 ;  /* 0x000000063c007c11 */ /* 0x000fe2000f8608ff */
[----:B------:R-:W-:Y:S01]  /*8800*/  @!P0 IMAD.MOV R54, RZ, RZ, -R54 ;  /* 0x000000ffff368224 */ /* 0x000fe200078e0a36 */
[C---:B------:R-:W-:Y:S01]  /*8810*/  SEL R4, R53.reuse, R4, !P2 ;  /* 0x0000000435047207 */ /* 0x040fe20005000000 */
[----:B------:R-:W-:Y:S01]  /*8820*/  @!P1 IMAD.MOV R52, RZ, RZ, -R52 ;  /* 0x000000ffff349224 */ /* 0x000fe200078e0a34 */
[----:B------:R-:W-:Y:S01]  /*8830*/  ULDC UR6, c[0x0][0x240] ;  /* 0x0000900000067ab9 */ /* 0x000fe20000000800 */
[----:B------:R3:W-:Y:S01]  /*8840*/  STL [R1+0xb5c], R0 ;  /* 0x000b5c0001007387 */ /* 0x0007e20000100800 */
[----:B--2---:R-:W-:-:S05]  /*8850*/  SEL R2, R53, R28, !P2 ;  /* 0x0000001c35027207 */ /* 0x004fca0005000000 */
[----:B------:R0:W-:Y:S01]  /*8860*/  STL [R1+0xd0], R2 ;  /* 0x0000d00201007387 */ /* 0x0001e20000100800 */
[----:B---3--:R-:W-:-:S05]  /*8870*/  SEL R0, R53, R26, !P2 ;  /* 0x0000001a35007207 */ /* 0x008fca0005000000 */
[----:B------:R1:W-:Y:S01]  /*8880*/  STL [R1+0xe4], R0 ;  /* 0x0000e40001007387 */ /* 0x0003e20000100800 */
[C---:B----4-:R-:W-:Y:S02]  /*8890*/  SEL R5, R53.reuse, R25, !P2 ;  /* 0x0000001935057207 */ /* 0x050fe40005000000 */
[----:B0-----:R-:W-:-:S03]  /*88a0*/  SEL R2, R53, R24, !P2 ;  /* 0x0000001835027207 */ /* 0x001fc60005000000 */
[----:B------:R0:W-:Y:S01]  /*88b0*/  STL [R1+0xe8], R5 ;  /* 0x0000e80501007387 */ /* 0x0001e20000100800 */
[----:B-1----:R-:W-:-:S03]  /*88c0*/  SEL R0, R53, R23, !P2 ;  /* 0x0000001735007207 */ /* 0x002fc60005000000 */
[----:B------:R1:W-:Y:S01]  /*88d0*/  STL [R1+0xec], R2 ;  /* 0x0000ec0201007387 */ /* 0x0003e20000100800 */
[----:B0-----:R-:W-:-:S03]  /*88e0*/  SEL R5, R53, R58, !P2 ;  /* 0x0000003a35057207 */ /* 0x001fc60005000000 */
[----:B------:R0:W-:Y:S01]  /*88f0*/  STL [R1+0xf4], R0 ;  /* 0x0000f40001007387 */ /* 0x0001e20000100800 */
[----:B-1----:R-:W-:-:S03]  /*8900*/  SEL R2, R53, R59, !P2 ;  /* 0x0000003b35027207 */ /* 0x002fc60005000000 */
[----:B------:R1:W-:Y:S04]  /*8910*/  STL [R1+0xf8], R5 ;  /* 0x0000f80501007387 */ /* 0x0003e80000100800 */
[----:B------:R-:W2:Y:S01]  /*8920*/  LDL.LU R7, [R1+0x118] ;  /* 0x0001180001077983 */ /* 0x000ea20000300800 */
[----:B0-----:R-:W-:-:S03]  /*8930*/  SEL R0, R53, R61, !P2 ;  /* 0x0000003d35007207 */ /* 0x001fc60005000000 */
[----:B------:R0:W-:Y:S04]  /*8940*/  STL [R1+0x108], R2 ;  /* 0x0001080201007387 */ /* 0x0001e80000100800 */
[----:B-1----:R-:W3:Y:S04]  /*8950*/  LDL.LU R5, [R1+0x128] ;  /* 0x0001280001057983 */ /* 0x002ee80000300800 */
[----:B------:R1:W-:Y:S04]  /*8960*/  STL [R1+0x114], R0 ;  /* 0x0001140001007387 */ /* 0x0003e80000100800 */
[----:B------:R-:W4:Y:S04]  /*8970*/  LDL.LU R50, [R1+0x148] ;  /* 0x0001480001327983 */ /* 0x000f280000300800 */
[----:B0-----:R-:W4:Y:S04]  /*8980*/  LDL.LU R2, [R1+0x144] ;  /* 0x0001440001027983 */ /* 0x001f280000300800 */
[----:B------:R-:W4:Y:S04]  /*8990*/  LDL.LU R51, [R1+0x140] ;  /* 0x0001400001337983 */ /* 0x000f280000300800 */
        /* <DEDUP_REMOVED lines=25> */
[----:B-1----:R-:W4:Y:S01]  /*8b30*/  LDL.LU R0, [R1] ;  /* 0x0000000001007983 */ /* 0x002f220000300800 */
[----:B--2---:R-:W-:-:S05]  /*8b40*/  SEL R7, R53, R7, !P2 ;  /* 0x0000000735077207 */ /* 0x004fca0005000000 */
[----:B------:R0:W-:Y:S01]  /*8b50*/  STL [R1+0x118], R7 ;  /* 0x0001180701007387 */ /* 0x0001e20000100800 */
[----:B---3--:R-:W-:-:S03]  /*8b60*/  SEL R5, R53, R5, !P2 ;  /* 0x0000000535057207 */ /* 0x008fc60005000000 */
[----:B0-----:R-:W2:Y:S01]  /*8b70*/  LDL.LU R7, [R1+0xc48] ;  /* 0x000c480001077983 */ /* 0x001ea20000300800 */
[----:B----4-:R-:W-:-:S03]  /*8b80*/  SEL R50, R53, R50, !P2 ;  /* 0x0000003235327207 */ /* 0x010fc60005000000 */
[----:B------:R0:W-:Y:S01]  /*8b90*/  STL [R1+0x128], R5 ;  /* 0x0001280501007387 */ /* 0x0001e20000100800 */
[C---:B------:R-:W-:Y:S02]  /*8ba0*/  SEL R2, R53.reuse, R2, !P2 ;  /* 0x0000000235027207 */ /* 0x040fe40005000000 */
[C---:B------:R-:W-:Y:S01]  /*8bb0*/  SEL R51, R53.reuse, R51, !P2 ;  /* 0x0000003335337207 */ /* 0x040fe20005000000 */
[----:B0-----:R-:W3:Y:S01]  /*8bc0*/  LDL.LU R5, [R1+0xc44] ;  /* 0x000c440001057983 */ /* 0x001ee20000300800 */
[----:B------:R-:W-:-:S03]  /*8bd0*/  SEL R49, R53, R49, !P2 ;  /* 0x0000003135317207 */ /* 0x000fc60005000000 */
[----:B------:R0:W-:Y:S01]  /*8be0*/  STL [R1+0x1c4], R50 ;  /* 0x0001c43201007387 */ /* 0x0001e20000100800 */
[C---:B------:R-:W-:Y:S02]  /*8bf0*/  SEL R48, R53.reuse, R48, !P2 ;  /* 0x0000003035307207 */ /* 0x040fe40005000000 */
[C---:B------:R-:W-:Y:S01]  /*8c00*/  SEL R46, R53.reuse, R46, !P2 ;  /* 0x0000002e352e7207 */ /* 0x040fe20005000000 */
[----:B0-----:R-:W4:Y:S04]  /*8c10*/  LDL.LU R50, [R1+0xc40] ;  /* 0x000c400001327983 */ /* 0x001f280000300800 */
[----:B------:R0:W-:Y:S01]  /*8c20*/  STL [R1+0x1c0], R2 ;  /* 0x0001c00201007387 */ /* 0x0001e20000100800 */
[C---:B------:R-:W-:Y:S02]  /*8c30*/  SEL R45, R53.reuse, R45, !P2 ;  /* 0x0000002d352d7207 */ /* 0x040fe40005000000 */
[C---:B------:R-:W-:Y:S01]  /*8c40*/  SEL R44, R53.reuse, R44, !P2 ;  /* 0x0000002c352c7207 */ /* 0x040fe20005000000 */
[----:B0-----:R-:W2:Y:S04]  /*8c50*/  LDL.LU R2, [R1+0xc3c] ;  /* 0x000c3c0001027983 */ /* 0x001ea80000300800 */
[----:B------:R0:W-:Y:S01]  /*8c60*/  STL [R1+0x1bc], R51 ;  /* 0x0001bc3301007387 */ /* 0x0001e20000100800 */
[----:B------:R-:W-:-:S03]  /*8c70*/  SEL R43, R53, R43, !P2 ;  /* 0x0000002b352b7207 */ /* 0x000fc60005000000 */
[----:B0-----:R-:W3:Y:S04]  /*8c80*/  LDL.LU R51, [R1+0xc38] ;  /* 0x000c380001337983 */ /* 0x001ee80000300800 */
[----:B------:R0:W-:Y:S01]  /*8c90*/  STL [R1+0x1b8], R49 ;  /* 0x0001b83101007387 */ /* 0x0001e20000100800 */
[----:B------:R-:W-:-:S03]  /*8ca0*/  SEL R41, R53, R41, !P2 ;  /* 0x0000002935297207 */ /* 0x000fc60005000000 */
[----:B0-----:R-:W4:Y:S04]  /*8cb0*/  LDL.LU R49, [R1+0xc34] ;  /* 0x000c340001317983 */ /* 0x001f280000300800 */
        /* <DEDUP_REMOVED lines=54> */
[----:B------:R0:W-:Y:S04]  /*9020*/  STL [R1+0x16c], R25 ;  /* 0x00016c1901007387 */ /* 0x0001e80000100800 */
[----:B0-----:R-:W3:Y:S04]  /*9030*/  LDL.LU R25, [R1+0xbe8] ;  /* 0x000be80001197983 */ /* 0x001ee80000300800 */
[----:B------:R0:W-:Y:S04]  /*9040*/  STL [R1+0x168], R24 ;  /* 0x0001681801007387 */ /* 0x0001e80000100800 */
        /* <DEDUP_REMOVED lines=8> */
[----:B0-----:R-:W4:Y:S01]  /*90d0*/  LDL.LU R61, [R1+0xbd4] ;  /* 0x000bd400013d7983 */ /* 0x001f220000300800 */
[----:B------:R-:W-:-:S05]  /*90e0*/  SEL R0, R53, R0, !P2 ;  /* 0x0000000035007207 */ /* 0x000fca0005000000 */
[----:B------:R3:W-:Y:S01]  /*90f0*/  STL [R1+0x154], R0 ;  /* 0x0001540001007387 */ /* 0x0007e20000100800 */
[C---:B--2---:R-:W-:Y:S02]  /*9100*/  SEL R2, R53.reuse, R2, !P2 ;  /* 0x0000000235027207 */ /* 0x044fe40005000000 */
[C---:B---3--:R-:W-:Y:S02]  /*9110*/  SEL R0, R53.reuse, R59, !P2 ;  /* 0x0000003b35007207 */ /* 0x048fe40005000000 */
[C---:B----4-:R-:W-:Y:S02]  /*9120*/  SEL R59, R53.reuse, R58, !P2 ;  /* 0x0000003a353b7207 */ /* 0x050fe40005000000 */
[C---:B------:R-:W-:Y:S02]  /*9130*/  SEL R58, R53.reuse, R23, !P2 ;  /* 0x00000017353a7207 */ /* 0x040fe40005000000 */
[----:B------:R-:W-:-:S05]  /*9140*/  SEL R61, R53, R61, !P2 ;  /* 0x0000003d353d7207 */ /* 0x000fca0005000000 */
[----:B------:R-:W-:Y:S04]  /*9150*/  STL [R1+0x150], R61 ;  /* 0x0001503d01007387 */ /* 0x000fe80000100800 */
[----:B------:R0:W-:Y:S01]  /*9160*/  STL [R1+0x14c], R0 ;  /* 0x00014c0001007387 */ /* 0x0001e20000100800 */
[----:B------:R-:W-:-:S03]  /*9170*/  SEL R23, R53, R25, !P2 ;  /* 0x0000001935177207 */ /* 0x000fc60005000000 */
[----:B------:R-:W-:Y:S01]  /*9180*/  STL [R1+0x148], R59 ;  /* 0x0001483b01007387 */ /* 0x000fe20000100800 */
[----:B0-----:R-:W-:-:S03]  /*9190*/  SEL R0, R53, R24, !P2 ;  /* 0x0000001835007207 */ /* 0x001fc60005000000 */
[----:B------:R-:W-:Y:S01]  /*91a0*/  STL [R1+0x144], R58 ;  /* 0x0001443a01007387 */ /* 0x000fe20000100800 */
[----:B------:R-:W-:-:S03]  /*91b0*/  SEL R24, R53, R26, !P2 ;  /* 0x0000001a35187207 */ /* 0x000fc60005000000 */
[----:B------:R0:W-:Y:S04]  /*91c0*/  STL [R1+0x140], R0 ;  /* 0x0001400001007387 */ /* 0x0001e80000100800 */
[----:B------:R1:W-:Y:S01]  /*91d0*/  STL [R1+0x13c], R23 ;  /* 0x00013c1701007387 */ /* 0x0003e20000100800 */
        /* <DEDUP_REMOVED lines=8> */
[----:B------:R2:W-:Y:S01]  /*9260*/  STL [R1+0x124], R0 ;  /* 0x0001240001007387 */ /* 0x0005e20000100800 */
[C---:B0-----:R-:W-:Y:S02]  /*9270*/  SEL R23, R53.reuse, R33, !P2 ;  /* 0x0000002135177207 */ /* 0x041fe40005000000 */
[----:B-1----:R-:W-:-:S03]  /*9280*/  SEL R24, R53, R34, !P2 ;  /* 0x0000002235187207 */ /* 0x002fc60005000000 */
[----:B------:R0:W-:Y:S01]  /*9290*/  STL [R1+0x120], R23 ;  /* 0x0001201701007387 */ /* 0x0001e20000100800 */
[----:B--2---:R-:W-:-:S03]  /*92a0*/  SEL R0, R53, R35, !P2 ;  /* 0x0000002335007207 */ /* 0x004fc60005000000 */
[----:B------:R1:W-:Y:S04]  /*92b0*/  STL [R1+0x11c], R24 ;  /* 0x00011c1801007387 */ /* 0x0003e80000100800 */
[----:B------:R2:W-:Y:S01]  /*92c0*/  STL [R1+0x110], R0 ;  /* 0x0001100001007387 */ /* 0x0005e20000100800 */
[C---:B0-----:R-:W-:Y:S02]  /*92d0*/  SEL R23, R53.reuse, R36, !P2 ;  /* 0x0000002435177207 */ /* 0x041fe40005000000 */
[----:B-1----:R-:W-:-:S03]  /*92e0*/  SEL R24, R53, R38, !P2 ;  /* 0x0000002635187207 */ /* 0x002fc60005000000 */
[----:B------:R0:W-:Y:S01]  /*92f0*/  STL [R1+0x10c], R23 ;  /* 0x00010c1701007387 */ /* 0x0001e20000100800 */
[----:B--2---:R-:W-:-:S03]  /*9300*/  SEL R0, R53, R39, !P2 ;  /* 0x0000002735007207 */ /* 0x004fc60005000000 */
[----:B------:R-:W-:Y:S04]  /*9310*/  STL [R1+0x104], R24 ;  /* 0x0001041801007387 */ /* 0x000fe80000100800 */
[----:B------:R-:W2:Y:S01]  /*9320*/  LDL.LU R31, [R1+0xc8] ;  /* 0x0000c800011f7983 */ /* 0x000ea20000300800 */
[----:B0-----:R-:W-:-:S03]  /*9330*/  SEL R23, R53, R40, !P2 ;  /* 0x0000002835177207 */ /* 0x001fc60005000000 */
[----:B------:R0:W-:Y:S04]  /*9340*/  STL [R1+0x100], R0 ;  /* 0x0001000001007387 */ /* 0x0001e80000100800 */
[----:B------:R1:W-:Y:S04]  /*9350*/  STL [R1+0xfc], R23 ;  /* 0x0000fc1701007387 */ /* 0x0003e80000100800 */
[----:B------:R-:W3:Y:S01]  /*9360*/  LDL.LU R29, [R1+0xa0] ;  /* 0x0000a000011d7983 */ /* 0x000ee20000300800 */
[C---:B0-----:R-:W-:Y:S02]  /*9370*/  SEL R0, R53.reuse, R41, !P2 ;  /* 0x0000002935007207 */ /* 0x041fe40005000000 */
[----:B-1----:R-:W-:-:S03]  /*9380*/  SEL R23, R53, R43, !P2 ;  /* 0x0000002b35177207 */ /* 0x002fc60005000000 */
[----:B------:R0:W-:Y:S01]  /*9390*/  STL [R1+0xf0], R0 ;  /* 0x0000f00001007387 */ /* 0x0001e20000100800 */
[----:B------:R-:W-:-:S03]  /*93a0*/  SEL R24, R53, R45, !P2 ;  /* 0x0000002d35187207 */ /* 0x000fc60005000000 */
[----:B------:R1:W-:Y:S04]  /*93b0*/  STL [R1+0xe0], R23 ;  /* 0x0000e01701007387 */ /* 0x0003e80000100800 */
[----:B------:R-:W4:Y:S01]  /*93c0*/  LDL.LU R26, [R1+0xbc] ;  /* 0x0000bc00011a7983 */ /* 0x000f220000300800 */
[C---:B0-----:R-:W-:Y:S02]  /*93d0*/  SEL R0, R53.reuse, R44, !P2 ;  /* 0x0000002c35007207 */ /* 0x041fe40005000000 */
[----:B------:R-:W-:-:S03]  /*93e0*/  SEL R25, R53, R46, !P2 ;  /* 0x0000002e35197207 */ /* 0x000fc60005000000 */
[----:B------:R0:W-:Y:S04]  /*93f0*/  STL [R1+0xdc], R0 ;  /* 0x0000dc0001007387 */ /* 0x0001e80000100800 */
[----:B-1----:R-:W4:Y:S04]  /*9400*/  LDL.LU R23, [R1+0xc0] ;  /* 0x0000c00001177983 */ /* 0x002f280000300800 */
[----:B0-----:R-:W4:Y:S04]  /*9410*/  LDL.LU R0, [R1+0xa4] ;  /* 0x0000a40001007983 */ /* 0x001f280000300800 */
[----:B------:R0:W-:Y:S04]  /*9420*/  STL [R1+0xd8], R24 ;  /* 0x0000d81801007387 */ /* 0x0001e80000100800 */
[----:B------:R-:W4:Y:S01]  /*9430*/  LDL.LU R61, [R1+0xb8] ;  /* 0x0000b800013d7983 */ /* 0x000f220000300800 */
[----:B0-----:R-:W-:-:S03]  /*9440*/  SEL R24, R53, R48, !P2 ;  /* 0x0000003035187207 */ /* 0x001fc60005000000 */
[----:B------:R0:W-:Y:S04]  /*9450*/  STL [R1+0xd4], R25 ;  /* 0x0000d41901007387 */ /* 0x0001e80000100800 */
[----:B------:R1:W-:Y:S04]  /*9460*/  STL [R1+0xcc], R24 ;  /* 0x0000cc1801007387 */ /* 0x0003e80000100800 */
[----:B------:R-:W4:Y:S01]  /*9470*/  LDL.LU R59, [R1+0xa8] ;  /* 0x0000a800013b7983 */ /* 0x000f220000300800 */
[C---:B0-----:R-:W-:Y:S02]  /*9480*/  SEL R25, R53.reuse, R49, !P2 ;  /* 0x0000003135197207 */ /* 0x041fe40005000000 */
[----:B-1----:R-:W-:-:S03]  /*9490*/  SEL R24, R53, R51, !P2 ;  /* 0x0000003335187207 */ /* 0x002fc60005000000 */
[----:B------:R0:W-:Y:S04]  /*94a0*/  STL [R1+0xc4], R25 ;  /* 0x0000c41901007387 */ /* 0x0001e80000100800 */
[----:B------:R1:W-:Y:S04]  /*94b0*/  STL [R1+0xb4], R24 ;  /* 0x0000b41801007387 */ /* 0x0003e80000100800 */
[----:B------:R-:W4:Y:S01]  /*94c0*/  LDL.LU R58, [R1+0xb0] ;  /* 0x0000b000013a7983 */ /* 0x000f220000300800 */
[----:B0-----:R-:W-:-:S03]  /*94d0*/  SEL R25, R53, R50, !P2 ;  /* 0x0000003235197207 */ /* 0x001fc60005000000 */
[----:B------:R0:W-:Y:S04]  /*94e0*/  STL [R1+0x9c], R2 ;  /* 0x00009c0201007387 */ /* 0x0001e80000100800 */
[----:B-1----:R-:W4:Y:S01]  /*94f0*/  LDL.LU R24, [R1+0xac] ;  /* 0x0000ac0001187983 */ /* 0x002f220000300800 */
[----:B0-----:R-:W-:-:S03]  /*9500*/  SEL R2, R53, R5, !P2 ;  /* 0x0000000535027207 */ /* 0x001fc60005000000 */
[----:B------:R0:W-:Y:S01]  /*9510*/  STL [R1+0x98], R25 ;  /* 0x0000981901007387 */ /* 0x0001e20000100800 */
[----:B------:R-:W-:-:S03]  /*9520*/  SEL R5, R53, R7, !P2 ;  /* 0x0000000735057207 */ /* 0x000fc60005000000 */
[----:B------:R1:W-:Y:S01]  /*9530*/  STL [R1+0x94], R2 ;  /* 0x0000940201007387 */ /* 0x0003e20000100800 */
[----:B------:R-:W-:-:S03]  /*9540*/  SEL R7, R53, R10, !P2 ;  /* 0x0000000a35077207 */ /* 0x000fc60005000000 */
[----:B0-----:R-:W4:Y:S01]  /*9550*/  LDL.LU R25, [R1+0x88] ;  /* 0x0000880001197983 */ /* 0x001f220000300800 */
[----:B-1----:R-:W-:-:S03]  /*9560*/  SEL R2, R53, R8, !P2 ;  /* 0x0000000835027207 */ /* 0x002fc60005000000 */
[----:B------:R0:W-:Y:S04]  /*9570*/  STL [R1+0x90], R5 ;  /* 0x0000900501007387 */ /* 0x0001e80000100800 */
[----:B------:R1:W-:Y:S04]  /*9580*/  STL [R1+0x84], R2 ;  /* 0x0000840201007387 */ /* 0x0003e80000100800 */
[----:B------:R1:W-:Y:S01]  /*9590*/  STL [R1+0x80], R7 ;  /* 0x0000800701007387 */ /* 0x0003e20000100800 */
[----:B0-----:R-:W-:-:S03]  /*95a0*/  SEL R5, R53, R11, !P2 ;  /* 0x0000000b35057207 */ /* 0x001fc60005000000 */
[----:B------:R-:W4:Y:S01]  /*95b0*/  LDL.LU R28, [R1+0x8c] ;  /* 0x00008c00011c7983 */ /* 0x000f220000300800 */
[C---:B-1----:R-:W-:Y:S02]  /*95c0*/  SEL R2, R53.reuse, R12, !P2 ;  /* 0x0000000c35027207 */ /* 0x042fe40005000000 */
[C---:B------:R-:W-:Y:S01]  /*95d0*/  SEL R7, R53.reuse, R13, !P2 ;  /* 0x0000000d35077207 */ /* 0x040fe20005000000 */
[----:B------:R-:W-:Y:S04]  /*95e0*/  STL [R1+0x64], R5 ;  /* 0x0000640501007387 */ /* 0x000fe80000100800 */
[----:B------:R0:W-:Y:S04]  /*95f0*/  STL [R1+0x60], R2 ;  /* 0x0000600201007387 */ /* 0x0001e80000100800 */
[----:B------:R-:W-:Y:S04]  /*9600*/  STL [R1+0x48], R7 ;  /* 0x0000480701007387 */ /* 0x000fe80000100800 */
[----:B------:R-:W4:Y:S01]  /*9610*/  LDL.LU R30, [R1+0x7c] ;  /* 0x00007c00011e7983 */ /* 0x000f220000300800 */
[----:B0-----:R-:W-:-:S02]  /*9620*/  SEL R2, R53, R15, !P2 ;  /* 0x0000000f35027207 */ /* 0x001fc40005000000 */
[----:B------:R-:W-:-:S03]  /*9630*/  SEL R5, R53, R16, !P2 ;  /* 0x0000001035057207 */ /* 0x000fc60005000000 */
[----:B------:R-:W-:Y:S04]  /*9640*/  STL [R1+0x44], R2 ;  /* 0x0000440201007387 */ /* 0x000fe80000100800 */
[----:B------:R0:W-:Y:S04]  /*9650*/  STL [R1+0x38], R5 ;  /* 0x0000380501007387 */ /* 0x0001e80000100800 */
[----:B------:R-:W4:Y:S01]  /*9660*/  LDL.LU R36, [R1+0x78] ;  /* 0x0000780001247983 */ /* 0x000f220000300800 */
[C---:B0-----:R-:W-:Y:S02]  /*9670*/  SEL R5, R53.reuse, R17, !P2 ;  /* 0x0000001135057207 */ /* 0x041fe40005000000 */
[----:B--2---:R-:W-:-:S05]  /*9680*/  SEL R2, R53, R31, !P2 ;  /* 0x0000001f35027207 */ /* 0x004fca0005000000 */
[----:B------:R3:W-:Y:S04]  /*9690*/  STL [R1+0x14], R2 ;  /* 0x0000140201007387 */ /* 0x0007e80000100800 */
[----:B------:R4:W-:Y:S04]  /*96a0*/  STL [R1+0x10], R5 ;  /* 0x0000100501007387 */ /* 0x0009e80000100800 */
[----:B------:R-:W2:Y:S01]  /*96b0*/  LDL.LU R34, [R1+0x74] ;  /* 0x0000740001227983 */ /* 0x000ea20000300800 */
[----:B---3--:R-:W-:-:S05]  /*96c0*/  SEL R2, R53, R29, !P2 ;  /* 0x0000001d35027207 */ /* 0x008fca0005000000 */
[----:B------:R0:W-:Y:S04]  /*96d0*/  STL [R1+0xc], R2 ;  /* 0x00000c0201007387 */ /* 0x0001e80000100800 */
[----:B------:R-:W3:Y:S01]  /*96e0*/  LDL.LU R31, [R1+0x70] ;  /* 0x00007000011f7983 */ /* 0x000ee20000300800 */
[----:B----4-:R-:W-:-:S05]  /*96f0*/  SEL R5, R53, R26, !P2 ;  /* 0x0000001a35057207 */ /* 0x010fca0005000000 */
[----:B------:R1:W-:Y:S04]  /*9700*/  STL [R1+0x8], R5 ;  /* 0x0000080501007387 */ /* 0x0003e80000100800 */
[----:B------:R-:W4:Y:S01]  /*9710*/  LDL.LU R33, [R1+0x6c] ;  /* 0x00006c0001217983 */ /* 0x000f220000300800 */
[C---:B0-----:R-:W-:Y:S02]  /*9720*/  SEL R2, R53.reuse, R23, !P2 ;  /* 0x0000001735027207 */ /* 0x041fe40005000000 */
[----:B------:R-:W-:-:S03]  /*9730*/  SEL R0, R53, R0, !P2 ;  /* 0x0000000035007207 */ /* 0x000fc60005000000 */
[----:B------:R-:W-:Y:S04]  /*9740*/  STL [R1+0x4], R2 ;  /* 0x0000040201007387 */ /* 0x000fe80000100800 */
[----:B------:R-:W-:Y:S01]  /*9750*/  STL [R1+0xb60], R0 ;  /* 0x000b600001007387 */ /* 0x000fe20000100800 */
[----:B------:R-:W-:-:S03]  /*9760*/  SEL R61, R53, R61, !P2 ;  /* 0x0000003d353d7207 */ /* 0x000fc60005000000 */
[----:B------:R-:W4:Y:S04]  /*9770*/  LDL.LU R35, [R1+0x68] ;  /* 0x0000680001237983 */ /* 0x000f280000300800 */
[----:B------:R-:W-:Y:S01]  /*9780*/  STL [R1+0xb64], R61 ;  /* 0x000b643d01007387 */ /* 0x000fe20000100800 */
[----:B------:R-:W-:-:S05]  /*9790*/  SEL R59, R53, R59, !P2 ;  /* 0x0000003b353b7207 */ /* 0x000fca0005000000 */
[----:B------:R-:W-:Y:S04]  /*97a0*/  STL [R1+0xb68], R59 ;  /* 0x000b683b01007387 */ /* 0x000fe80000100800 */
[----:B------:R-:W4:Y:S01]  /*97b0*/  LDL.LU R23, [R1+0x5c] ;  /* 0x00005c0001177983 */ /* 0x000f220000300800 */
[----:B------:R-:W-:-:S05]  /*97c0*/  SEL R58, R53, R58, !P2 ;  /* 0x0000003a353a7207 */ /* 0x000fca0005000000 */
[----:B------:R-:W-:Y:S01]  /*97d0*/  STL [R1+0xb6c], R58 ;  /* 0x000b6c3a01007387 */ /* 0x000fe20000100800 */
[----:B------:R-:W-:-:S03]  /*97e0*/  SEL R7, R53, R24, !P2 ;  /* 0x0000001835077207 */ /* 0x000fc60005000000 */
[----:B------:R-:W4:Y:S04]  /*97f0*/  LDL.LU R24, [R1+0x58] ;  /* 0x0000580001187983 */ /* 0x000f280000300800 */
[----:B------:R-:W-:Y:S01]  /*9800*/  STL [R1+0xb70], R7 ;  /* 0x000b700701007387 */ /* 0x000fe20000100800 */
[----:B------:R-:W-:-:S03]  /*9810*/  SEL R8, R53, R25, !P2 ;  /* 0x0000001935087207 */ /* 0x000fc60005000000 */
[----:B------:R-:W4:Y:S04]  /*9820*/  LDL.LU R25, [R1+0x54] ;  /* 0x0000540001197983 */ /* 0x000f280000300800 */
[----:B------:R-:W4:Y:S04]  /*9830*/  LDL.LU R26, [R1+0x50] ;  /* 0x00005000011a7983 */ /* 0x000f280000300800 */
[----:B------:R-:W-:Y:S01]  /*9840*/  STL [R1+0xb74], R8 ;  /* 0x000b740801007387 */ /* 0x000fe20000100800 */
[----:B------:R-:W-:-:S03]  /*9850*/  SEL R10, R53, R28, !P2 ;  /* 0x0000001c350a7207 */ /* 0x000fc60005000000 */
[----:B------:R-:W4:Y:S04]  /*9860*/  LDL.LU R28, [R1+0x4c] ;  /* 0x00004c00011c7983 */ /* 0x000f280000300800 */
[----:B------:R-:W4:Y:S04]  /*9870*/  LDL.LU R29, [R1+0x3c] ;  /* 0x00003c00011d7983 */ /* 0x000f280000300800 */
[----:B------:R-:W-:Y:S01]  /*9880*/  STL [R1+0xb78], R10 ;  /* 0x000b780a01007387 */ /* 0x000fe20000100800 */
[----:B------:R-:W-:-:S03]  /*9890*/  SEL R11, R53, R30, !P2 ;  /* 0x0000001e350b7207 */ /* 0x000fc60005000000 */
[----:B------:R-:W1:Y:S04]  /*98a0*/  LDL.LU R30, [R1+0x40] ;  /* 0x00004000011e7983 */ /* 0x000e680000300800 */
[----:B------:R-:W-:Y:S01]  /*98b0*/  STL [R1+0xb7c], R11 ;  /* 0x000b7c0b01007387 */ /* 0x000fe20000100800 */
[----:B------:R-:W-:-:S05]  /*98c0*/  SEL R12, R53, R36, !P2 ;  /* 0x00000024350c7207 */ /* 0x000fca0005000000 */
[----:B------:R-:W-:Y:S01]  /*98d0*/  STL [R1+0xb80], R12 ;  /* 0x000b800c01007387 */ /* 0x000fe20000100800 */
[----:B--2---:R-:W-:-:S05]  /*98e0*/  SEL R13, R53, R34, !P2 ;  /* 0x00000022350d7207 */ /* 0x004fca0005000000 */
[----:B------:R-:W-:Y:S01]  /*98f0*/  STL [R1+0xb84], R13 ;  /* 0x000b840d01007387 */ /* 0x000fe20000100800 */
[----:B---3--:R-:W-:-:S03]  /*9900*/  SEL R15, R53, R31, !P2 ;  /* 0x0000001f350f7207 */ /* 0x008fc60005000000 */
[----:B------:R-:W2:Y:S04]  /*9910*/  LDL.LU R31, [R1+0x18] ;  /* 0x00001800011f7983 */ /* 0x000ea80000300800 */
[----:B------:R-:W-:Y:S01]  /*9920*/  STL [R1+0xb88], R15 ;  /* 0x000b880f01007387 */ /* 0x000fe20000100800 */
[----:B----4-:R-:W-:-:S03]  /*9930*/  SEL R16, R53, R33, !P2 ;  /* 0x0000002135107207 */ /* 0x010fc60005000000 */
[----:B------:R-:W3:Y:S04]  /*9940*/  LDL.LU R33, [R1+0x1c] ;  /* 0x00001c0001217983 */ /* 0x000ee80000300800 */
[----:B------:R-:W4:Y:S04]  /*9950*/  LDL.LU R34, [R1+0x20] ;  /* 0x0000200001227983 */ /* 0x000f280000300800 */
[----:B------:R-:W-:Y:S01]  /*9960*/  STL [R1+0xb8c], R16 ;  /* 0x000b8c1001007387 */ /* 0x000fe20000100800 */
[----:B------:R-:W-:-:S03]  /*9970*/  SEL R17, R53, R35, !P2 ;  /* 0x0000002335117207 */ /* 0x000fc60005000000 */
[----:B------:R-:W4:Y:S04]  /*9980*/  LDL.LU R35, [R1+0x24] ;  /* 0x0000240001237983 */ /* 0x000f280000300800 */
[----:B------:R-:W4:Y:S04]  /*9990*/  LDL.LU R36, [R1+0x28] ;  /* 0x0000280001247983 */ /* 0x000f280000300800 */
[----:B------:R-:W-:Y:S04]  /*99a0*/  STL [R1+0xb90], R17 ;  /* 0x000b901101007387 */ /* 0x000fe80000100800 */
[----:B------:R-:W4:Y:S04]  /*99b0*/  LDL.LU R38, [R1+0x2c] ;  /* 0x00002c0001267983 */ /* 0x000f280000300800 */
[----:B------:R-:W4:Y:S01]  /*99c0*/  LDL.LU R39, [R1+0x30] ;  /* 0x0000300001277983 */ /* 0x000f220000300800 */
[----:B------:R-:W-:-:S05]  /*99d0*/  SEL R23, R53, R23, !P2 ;  /* 0x0000001735177207 */ /* 0x000fca0005000000 */
[----:B------:R0:W-:Y:S01]  /*99e0*/  STL [R1+0xb94], R23 ;  /* 0x000b941701007387 */ /* 0x0001e20000100800 */
[----:B------:R-:W-:-:S05]  /*99f0*/  SEL R24, R53, R24, !P2 ;  /* 0x0000001835187207 */ /* 0x000fca0005000000 */
[----:B------:R-:W-:Y:S01]  /*9a00*/  STL [R1+0xb98], R24 ;  /* 0x000b981801007387 */ /* 0x000fe20000100800 */
[C---:B------:R-:W-:Y:S02]  /*9a10*/  SEL R25, R53.reuse, R25, !P2 ;  /* 0x0000001935197207 */ /* 0x040fe40005000000 */
[----:B------:R-:W-:-:S03]  /*9a20*/  SEL R26, R53, R26, !P2 ;  /* 0x0000001a351a7207 */ /* 0x000fc60005000000 */
[----:B------:R-:W-:Y:S04]  /*9a30*/  STL [R1+0xb9c], R25 ;  /* 0x000b9c1901007387 */ /* 0x000fe80000100800 */
[----:B------:R-:W-:Y:S01]  /*9a40*/  STL [R1+0xba0], R26 ;  /* 0x000ba01a01007387 */ /* 0x000fe20000100800 */
[C---:B------:R-:W-:Y:S02]  /*9a50*/  SEL R28, R53.reuse, R28, !P2 ;  /* 0x0000001c351c7207 */ /* 0x040fe40005000000 */
[----:B------:R-:W-:-:S03]  /*9a60*/  SEL R29, R53, R29, !P2 ;  /* 0x0000001d351d7207 */ /* 0x000fc60005000000 */
[----:B------:R-:W-:Y:S04]  /*9a70*/  STL [R1+0xba4], R28 ;  /* 0x000ba41c01007387 */ /* 0x000fe80000100800 */
[----:B------:R-:W-:Y:S01]  /*9a80*/  STL [R1+0xba8], R29 ;  /* 0x000ba81d01007387 */ /* 0x000fe20000100800 */
[----:B-1----:R-:W-:-:S05]  /*9a90*/  SEL R5, R53, R30, !P2 ;  /* 0x0000001e35057207 */ /* 0x002fca0005000000 */
[----:B------:R-:W-:Y:S04]  /*9aa0*/  STL [R1+0xbac], R5 ;  /* 0x000bac0501007387 */ /* 0x000fe80000100800 */
[----:B------:R1:W-:Y:S04]  /*9ab0*/  STL [R1+0xbb0], R4 ;  /* 0x000bb00401007387 */ /* 0x0003e80000100800 */
[----:B------:R-:W4:Y:S01]  /*9ac0*/  LDL.LU R46, [R1+0x214] ;  /* 0x00021400012e7983 */ /* 0x000f220000300800 */
[----:B------:R-:W-:-:S03]  /*9ad0*/  SEL R30, R53, R3, !P2 ;  /* 0x00000003351e7207 */ /* 0x000fc60005000000 */
[----:B------:R-:W4:Y:S04]  /*9ae0*/  LDL.LU R3, [R1+0x210] ;  /* 0x0002100001037983 */ /* 0x000f280000300800 */
[----:B------:R-:W-:Y:S01]  /*9af0*/  STL [R1+0xbb4], R30 ;  /* 0x000bb41e01007387 */ /* 0x000fe20000100800 */
[C---:B------:R-:W-:Y:S02]  /*9b00*/  SEL R40, R53.reuse, R6, !P2 ;  /* 0x0000000635287207 */ /* 0x040fe40005000000 */
[----:B--2---:R-:W-:-:S05]  /*9b10*/  SEL R31, R53, R31, !P2 ;  /* 0x0000001f351f7207 */ /* 0x004fca0005000000 */
[----:B------:R-:W-:Y:S01]  /*9b20*/  STL [R1+0xbb8], R31 ;  /* 0x000bb81f01007387 */ /* 0x000fe20000100800 */
[C---:B---3--:R-:W-:Y:S02]  /*9b30*/  SEL R33, R53.reuse, R33, !P2 ;  /* 0x0000002135217207 */ /* 0x048fe40005000000 */
[----:B----4-:R-:W-:-:S03]  /*9b40*/  SEL R34, R53, R34, !P2 ;  /* 0x0000002235227207 */ /* 0x010fc60005000000 */
[----:B------:R-:W-:Y:S04]  /*9b50*/  STL [R1+0xbbc], R33 ;  /* 0x000bbc2101007387 */ /* 0x000fe80000100800 */
[----:B------:R-:W-:Y:S01]  /*9b60*/  STL [R1+0xbc0], R34 ;  /* 0x000bc02201007387 */ /* 0x000fe20000100800 */
[C---:B------:R-:W-:Y:S02]  /*9b70*/  SEL R35, R53.reuse, R35, !P2 ;  /* 0x0000002335237207 */ /* 0x040fe40005000000 */
[----:B------:R-:W-:-:S03]  /*9b80*/  SEL R36, R53, R36, !P2 ;  /* 0x0000002435247207 */ /* 0x000fc60005000000 */
[----:B------:R-:W-:Y:S01]  /*9b90*/  STL [R1+0xbc4], R35 ;  /* 0x000bc42301007387 */ /* 0x000fe20000100800 */
[----:B------:R-:W-:-:S03]  /*9ba0*/  SEL R38, R53, R38, !P2 ;  /* 0x0000002635267207 */ /* 0x000fc60005000000 */
[----:B------:R-:W-:Y:S01]  /*9bb0*/  STL [R1+0xbc8], R36 ;  /* 0x000bc82401007387 */ /* 0x000fe20000100800 */
[----:B------:R-:W-:-:S03]  /*9bc0*/  SEL R39, R53, R39, !P2 ;  /* 0x0000002735277207 */ /* 0x000fc60005000000 */
[----:B------:R-:W-:Y:S04]  /*9bd0*/  STL [R1+0xbcc], R38 ;  /* 0x000bcc2601007387 */ /* 0x000fe80000100800 */
[----:B------:R-:W-:Y:S01]  /*9be0*/  STL [R1+0xbd0], R39 ;  /* 0x000bd02701007387 */ /* 0x000fe20000100800 */
[----:B------:R-:W-:-:S03]  /*9bf0*/  IMAD R6, R46, UR10, RZ ;  /* 0x0000000a2e067c24 */ /* 0x000fc6000f8e02ff */
[----:B------:R-:W2:Y:S04]  /*9c00*/  LDL.LU R46, [R1+0xd0] ;  /* 0x0000d000012e7983 */ /* 0x000ea80000300800 */
[----:B0-----:R-:W3:Y:S04]  /*9c10*/  LDL.LU R23, [R1+0xe4] ;  /* 0x0000e40001177983 */ /* 0x001ee80000300800 */
[----:B------:R-:W4:Y:S04]  /*9c20*/  LDL.LU R17, [R1+0xe8] ;  /* 0x0000e80001117983 */ /* 0x000f280000300800 */
[----:B------:R-:W2:Y:S04]  /*9c30*/  LDL.LU R16, [R1+0xec] ;  /* 0x0000ec0001107983 */ /* 0x000ea80000300800 */
[----:B------:R-:W2:Y:S04]  /*9c40*/  LDL.LU R15, [R1+0xf4] ;  /* 0x0000f400010f7983 */ /* 0x000ea80000300800 */
[----:B------:R-:W2:Y:S04]  /*9c50*/  LDL.LU R13, [R1+0xf8] ;  /* 0x0000f800010d7983 */ /* 0x000ea80000300800 */
[----:B------:R-:W2:Y:S04]  /*9c60*/  LDL.LU R48, [R1+0x108] ;  /* 0x0001080001307983 */ /* 0x000ea80000300800 */
[----:B------:R-:W2:Y:S04]  /*9c70*/  LDL.LU R49, [R1+0x114] ;  /* 0x0001140001317983 */ /* 0x000ea80000300800 */
[----:B------:R-:W2:Y:S04]  /*9c80*/  LDL.LU R50, [R1+0x118] ;  /* 0x0001180001327983 */ /* 0x000ea80000300800 */
[----:B------:R-:W2:Y:S04]  /*9c90*/  LDL.LU R51, [R1+0x128] ;  /* 0x0001280001337983 */ /* 0x000ea80000300800 */
[----:B------:R-:W2:Y:S04]  /*9ca0*/  LDL.LU R12, [R1+0x1c4] ;  /* 0x0001c400010c7983 */ /* 0x000ea80000300800 */
[----:B------:R-:W3:Y:S04]  /*9cb0*/  LDL.LU R11, [R1+0x1c0] ;  /* 0x0001c000010b7983 */ /* 0x000ee80000300800 */
[----:B------:R-:W4:Y:S04]  /*9cc0*/  LDL.LU R10, [R1+0x1bc] ;  /* 0x0001bc00010a7983 */ /* 0x000f280000300800 */
[----:B------:R-:W2:Y:S04]  /*9cd0*/  LDL.LU R8, [R1+0x1b8] ;  /* 0x0001b80001087983 */ /* 0x000ea80000300800 */
[----:B------:R-:W2:Y:S04]  /*9ce0*/  LDL.LU R7, [R1+0x1b4] ;  /* 0x0001b40001077983 */ /* 0x000ea80000300800 */
[----:B------:R-:W2:Y:S04]  /*9cf0*/  LDL.LU R58, [R1+0x1b0] ;  /* 0x0001b000013a7983 */ /* 0x000ea80000300800 */
[----:B------:R-:W2:Y:S04]  /*9d00*/  LDL.LU R59, [R1+0x1ac] ;  /* 0x0001ac00013b7983 */ /* 0x000ea80000300800 */
[----:B------:R-:W2:Y:S04]  /*9d10*/  LDL.LU R61, [R1+0x1a8] ;  /* 0x0001a800013d7983 */ /* 0x000ea80000300800 */
[----:B------:R-:W2:Y:S01]  /*9d20*/  LDL.LU R0, [R1+0x1a4] ;  /* 0x0001a40001007983 */ /* 0x000ea20000300800 */
[----:B------:R-:W-:Y:S01]  /*9d30*/  SEL R41, R53, R9, !P2 ;  /* 0x0000000935297207 */ /* 0x000fe20005000000 */
[----:B------:R-:W-:Y:S01]  /*9d40*/  IMAD R9, R3, UR10, RZ ;  /* 0x0000000a03097c24 */ /* 0x000fe2000f8e02ff */
[----:B-1----:R-:W-:-:S04]  /*9d50*/  LEA R4, P0, R6, UR12, 0x1 ;  /* 0x0000000c06047c11 */ /* 0x002fc8000f8008ff */
[C---:B------:R-:W-:Y:S02]  /*9d60*/  LEA R3, P1, R9.reuse, UR12, 0x1 ;  /* 0x0000000c09037c11 */ /* 0x040fe4000f8208ff */
[----:B------:R-:W-:Y:S02]  /*9d70*/  LEA.HI.X.SX32 R5, R6, UR13, 0x1, P0 ;  /* 0x0000000d06057c11 */ /* 0x000fe400080f0eff */
[----:B------:R-:W-:Y:S01]  /*9d80*/  LEA.HI.X.SX32 R2, R60, UR7, 0x1, P3 ;  /* 0x000000073c027c11 */ /* 0x000fe200098f0eff */
[----:B------:R-:W-:Y:S01]  /*9d90*/  STL [R1+0x510], R3 ;  /* 0x0005100301007387 */ /* 0x000fe20000100800 */
[----:B------:R-:W-:-:S03]  /*9da0*/  LEA.HI.X.SX32 R60, R9, UR13, 0x1, P1 ;  /* 0x0000000d093c7c11 */ /* 0x000fc600088f0eff */
[----:B------:R3:W-:Y:S04]  /*9db0*/  STL [R1+0xb28], R3 ;  /* 0x000b280301007387 */ /* 0x0007e80000100800 */
[----:B------:R4:W-:Y:S04]  /*9dc0*/  STL.64 [R1+0x460], R4 ;  /* 0x0004600401007387 */ /* 0x0009e80000100a00 */
[----:B------:R-:W-:Y:S04]  /*9dd0*/  STL [R1+0x50c], R60 ;  /* 0x00050c3c01007387 */ /* 0x000fe80000100800 */
[----:B------:R-:W-:Y:S01]  /*9de0*/  STL [R1+0xb2c], R60 ;  /* 0x000b2c3c01007387 */ /* 0x000fe20000100800 */
[C---:B------:R-:W-:Y:S01]  /*9df0*/  SEL R45, R53.reuse, R19, !P2 ;  /* 0x00000013352d7207 */ /* 0x040fe20005000000 */
[----:B------:R-:W-:Y:S01]  /*9e00*/  @!P6 IMAD.MOV R57, RZ, RZ, -R57 ;  /* 0x000000ffff39e224 */ /* 0x000fe200078e0a39 */
[C---:B------:R-:W-:Y:S01]  /*9e10*/  SEL R44, R53.reuse, R18, !P2 ;  /* 0x00000012352c7207 */ /* 0x040fe20005000000 */
[----:B------:R-:W-:Y:S01]  /*9e20*/  @!P4 IMAD.MOV R56, RZ, RZ, -R56 ;  /* 0x000000ffff38c224 */ /* 0x000fe200078e0a38 */
[C---:B------:R-:W-:Y:S01]  /*9e30*/  SEL R43, R53.reuse, R14, !P2 ;  /* 0x0000000e352b7207 */ /* 0x040fe20005000000 */
[----:B------:R-:W-:Y:S01]  /*9e40*/  @!P5 IMAD.MOV R55, RZ, RZ, -R55 ;  /* 0x000000ffff37d224 */ /* 0x000fe200078e0a37 */
[----:B------:R-:W-:-:S02]  /*9e50*/  SEL R20, R53, R20, !P2 ;  /* 0x0000001435147207 */ /* 0x000fc40005000000 */
[C---:B------:R-:W-:Y:S02]  /*9e60*/  SEL R21, R53.reuse, R21, !P2 ;  /* 0x0000001535157207 */ /* 0x040fe40005000000 */
[C---:B------:R-:W-:Y:S02]  /*9e70*/  SEL R22, R53.reuse, R22, !P2 ;  /* 0x0000001635167207 */ /* 0x040fe40005000000 */
[C---:B------:R-:W-:Y:S02]  /*9e80*/  SEL R27, R53.reuse, R27, !P2 ;  /* 0x0000001b351b7207 */ /* 0x040fe40005000000 */
[C---:B------:R-:W-:Y:S02]  /*9e90*/  SEL R32, R53.reuse, R32, !P2 ;  /* 0x0000002035207207 */ /* 0x040fe40005000000 */
[C---:B------:R-:W-:Y:S02]  /*9ea0*/  SEL R37, R53.reuse, R37, !P2 ;  /* 0x0000002535257207 */ /* 0x040fe40005000000 */
[----:B------:R-:W-:-:S02]  /*9eb0*/  SEL R42, R53, R42, !P2 ;  /* 0x0000002a352a7207 */ /* 0x000fc40005000000 */
[C---:B------:R-:W-:Y:S02]  /*9ec0*/  SEL R47, R53.reuse, R47, !P2 ;  /* 0x0000002f352f7207 */ /* 0x040fe40005000000 */
[C---:B------:R-:W-:Y:S02]  /*9ed0*/  SEL R57, R53.reuse, R57, !P2 ;  /* 0x0000003935397207 */ /* 0x040fe40005000000 */
[C---:B------:R-:W-:Y:S02]  /*9ee0*/  SEL R56, R53.reuse, R56, !P2 ;  /* 0x0000003835387207 */ /* 0x040fe40005000000 */
[C---:B------:R-:W-:Y:S02]  /*9ef0*/  SEL R55, R53.reuse, R55, !P2 ;  /* 0x0000003735377207 */ /* 0x040fe40005000000 */
[C---:B------:R-:W-:Y:S02]  /*9f00*/  SEL R52, R53.reuse, R52, !P2 ;  /* 0x0000003435347207 */ /* 0x040fe40005000000 */
[----:B------:R-:W-:Y:S01]  /*9f10*/  SEL R53, R53, R54, !P2 ;  /* 0x0000003635357207 */ /* 0x000fe20005000000 */
[----:B---3--:R-:W-:-:S02]  /*9f20*/  IMAD R3, R11, UR6, RZ ;  /* 0x000000060b037c24 */ /* 0x008fc4000f8e02ff */
[----:B----4-:R-:W-:-:S03]  /*9f30*/  IMAD R5, R10, UR6, RZ ;  /* 0x000000060a057c24 */ /* 0x010fc6000f8e02ff */
[----:B------:R0:W-:Y:S01]  /*9f40*/  STL [R1+0x18], R3 ;  /* 0x0000180301007387 */ /* 0x0001e20000100800 */
[----:B--2---:R-:W-:-:S03]  /*9f50*/  IMAD R4, R8, UR6, RZ ;  /* 0x0000000608047c24 */ /* 0x004fc6000f8e02ff */
[----:B------:R1:W-:Y:S04]  /*9f60*/  STL [R1+0x1c], R5 ;  /* 0x00001c0501007387 */ /* 0x0003e80000100800 */
[----:B------:R2:W-:Y:S01]  /*9f70*/  STL [R1+0x20], R4 ;  /* 0x0000200401007387 */ /* 0x0005e20000100800 */
[----:B0-----:R-:W-:Y:S02]  /*9f80*/  IMAD R3, R7, UR6, RZ ;  /* 0x0000000607037c24 */ /* 0x001fe4000f8e02ff */
[----:B-1----:R-:W-:-:S03]  /*9f90*/  IMAD R5, R58, UR6, RZ ;  /* 0x000000063a057c24 */ /* 0x002fc6000f8e02ff */
[----:B------:R0:W-:Y:S01]  /*9fa0*/  STL [R1+0x24], R3 ;  /* 0x0000240301007387 */ /* 0x0001e20000100800 */
[----:B--2---:R-:W-:-:S03]  /*9fb0*/  IMAD R4, R59, UR6, RZ ;  /* 0x000000063b047c24 */ /* 0x004fc6000f8e02ff */
[----:B------:R-:W-:Y:S04]  /*9fc0*/  STL [R1+0x28], R5 ;  /* 0x0000280501007387 */ /* 0x000fe80000100800 */
[----:B------:R-:W-:Y:S01]  /*9fd0*/  STL [R1+0x2c], R4 ;  /* 0x00002c0401007387 */ /* 0x000fe20000100800 */
[----:B0-----:R-:W-:-:S03]  /*9fe0*/  IMAD R3, R61, UR6, RZ ;  /* 0x000000063d037c24 */ /* 0x001fc6000f8e02ff */
[----:B------:R-:W2:Y:S01]  /*9ff0*/  LDL.LU R60, [R1+0x1a0] ;  /* 0x0001a000013c7983 */ /* 0x000ea20000300800 */
[----:B------:R-:W-:-:S03]  /*a000*/  IMAD R0, R0, UR6, RZ ;  /* 0x0000000600007c24 */ /* 0x000fc6000f8e02ff */
[----:B------:R0:W-:Y:S04]  /*a010*/  STL [R1+0x30], R3 ;  /* 0x0000300301007387 */ /* 0x0001e80000100800 */
[----:B0-----:R-:W3:Y:S04]  /*a020*/  LDL.LU R3, [R1+0x19c] ;  /* 0x00019c0001037983 */ /* 0x001ee80000300800 */
[----:B------:R0:W-:Y:S04]  /*a030*/  STL [R1+0x34], R0 ;  /* 0x0000340001007387 */ /* 0x0001e80000100800 */
        /* <DEDUP_REMOVED lines=12> */
[----:B------:R-:W4:Y:S01]  /*a100*/  LDL.LU R26, [R1+0x168] ;  /* 0x00016800011a7983 */ /* 0x000f220000300800 */
[----:B------:R-:W-:-:S03]  /*a110*/  IMAD R19, R23, UR6, RZ ;  /* 0x0000000617137c24 */ /* 0x000fc6000f8e02ff */
[----:B------:R-:W4:Y:S04]  /*a120*/  LDL.LU R25, [R1+0x164] ;  /* 0x0001640001197983 */ /* 0x000f280000300800 */
[----:B------:R-:W4:Y:S01]  /*a130*/  LDL.LU R24, [R1+0x160] ;  /* 0x0001600001187983 */ /* 0x000f220000300800 */
[----:B------:R-:W-:-:S03]  /*a140*/  IMAD R18, R17, UR6, RZ ;  /* 0x0000000611127c24 */ /* 0x000fc6000f8e02ff */
        /* <DEDUP_REMOVED lines=17> */
[----:B0-----:R-:W4:Y:S01]  /*a260*/  LDL.LU R0, [R1+0x124] ;  /* 0x0001240001007983 */ /* 0x001f220000300800 */
[----:B--2---:R-:W-:-:S05]  /*a270*/  IMAD R60, R60, UR6, RZ ;  /* 0x000000063c3c7c24 */ /* 0x004fca000f8e02ff */
[----:B------:R3:W-:Y:S02]  /*a280*/  STL [R1+0x3c], R60 ;  /* 0x00003c3c01007387 */ /* 0x0007e40000100800 */
[----:B---3--:R-:W-:Y:S02]  /*a290*/  IMAD R60, R3, UR6, RZ ;  /* 0x00000006033c7c24 */ /* 0x008fe4000f8e02ff */
[----:B----4-:R-:W-:-:S03]  /*a2a0*/  IMAD R3, R39, UR6, RZ ;  /* 0x0000000627037c24 */ /* 0x010fc6000f8e02ff */
[----:B------:R-:W-:Y:S01]  /*a2b0*/  STL [R1+0x40], R60 ;  /* 0x0000403c01007387 */ /* 0x000fe20000100800 */
[----:B------:R-:W-:-:S03]  /*a2c0*/  IMAD R38, R38, UR6, RZ ;  /* 0x0000000626267c24 */ /* 0x000fc6000f8e02ff */
[----:B------:R0:W-:Y:S01]  /*a2d0*/  STL [R1+0x4c], R3 ;  /* 0x00004c0301007387 */ /* 0x0001e20000100800 */
[----:B------:R-:W-:-:S03]  /*a2e0*/  IMAD R36, R36, UR6, RZ ;  /* 0x0000000624247c24 */ /* 0x000fc6000f8e02ff */
[----:B------:R-:W-:Y:S01]  /*a2f0*/  STL [R1+0x50], R38 ;  /* 0x0000502601007387 */ /* 0x000fe20000100800 */
[----:B0-----:R-:W-:-:S03]  /*a300*/  IMAD R3, R35, UR6, RZ ;  /* 0x0000000623037c24 */ /* 0x001fc6000f8e02ff */
[----:B------:R-:W-:Y:S01]  /*a310*/  STL [R1+0x54], R36 ;  /* 0x0000542401007387 */ /* 0x000fe20000100800 */
[----:B------:R-:W-:Y:S02]  /*a320*/  IMAD R34, R34, UR6, RZ ;  /* 0x0000000622227c24 */ /* 0x000fe4000f8e02ff */
[----:B------:R-:W-:Y:S01]  /*a330*/  IMAD R33, R33, UR6, RZ ;  /* 0x0000000621217c24 */ /* 0x000fe2000f8e02ff */
[----:B------:R0:W-:Y:S04]  /*a340*/  STL [R1+0x58], R3 ;  /* 0x0000580301007387 */ /* 0x0001e80000100800 */
[----:B------:R-:W-:Y:S01]  /*a350*/  STL [R1+0x5c], R34 ;  /* 0x00005c2201007387 */ /* 0x000fe20000100800 */
[----:B------:R-:W-:Y:S02]  /*a360*/  IMAD R30, R30, UR6, RZ ;  /* 0x000000061e1e7c24 */ /* 0x000fe4000f8e02ff */
[----:B0-----:R-:W-:Y:S01]  /*a370*/  IMAD R3, R31, UR6, RZ ;  /* 0x000000061f037c24 */ /* 0x001fe2000f8e02ff */
[----:B------:R-:W-:Y:S01]  /*a380*/  STL [R1+0x68], R33 ;  /* 0x0000682101007387 */ /* 0x000fe20000100800 */
[----:B------:R-:W-:-:S03]  /*a390*/  IMAD R4, R4, UR6, RZ ;  /* 0x0000000604047c24 */ /* 0x000fc6000f8e02ff */
[----:B------:R0:W-:Y:S04]  /*a3a0*/  STL [R1+0x6c], R3 ;  /* 0x00006c0301007387 */ /* 0x0001e80000100800 */
[----:B------:R-:W-:Y:S01]  /*a3b0*/  STL [R1+0x70], R30 ;  /* 0x0000701e01007387 */ /* 0x000fe20000100800 */
[----:B0-----:R-:W-:-:S03]  /*a3c0*/  IMAD R3, R5, UR6, RZ ;  /* 0x0000000605037c24 */ /* 0x001fc6000f8e02ff */
[----:B------:R0:W-:Y:S01]  /*a3d0*/  STL [R1+0x74], R4 ;  /* 0x0000740401007387 */ /* 0x0001e20000100800 */
[----:B------:R-:W-:-:S03]  /*a3e0*/  IMAD R5, R29, UR6, RZ ;  /* 0x000000061d057c24 */ /* 0x000fc6000f8e02ff */
[----:B------:R1:W-:Y:S01]  /*a3f0*/  STL [R1+0x78], R3 ;  /* 0x0000780301007387 */ /* 0x0003e20000100800 */
[----:B0-----:R-:W-:-:S03]  /*a400*/  IMAD R4, R28, UR6, RZ ;  /* 0x000000061c047c24 */ /* 0x001fc6000f8e02ff */
[----:B------:R0:W-:Y:S01]  /*a410*/  STL [R1+0x7c], R5 ;  /* 0x00007c0501007387 */ /* 0x0001e20000100800 */
[----:B-1----:R-:W-:-:S03]  /*a420*/  IMAD R3, R26, UR6, RZ ;  /* 0x000000061a037c24 */ /* 0x002fc6000f8e02ff */
[----:B------:R1:W-:Y:S04]  /*a430*/  STL [R1+0x88], R4 ;  /* 0x0000880401007387 */ /* 0x0003e80000100800 */
[----:B------:R2:W-:Y:S01]  /*a440*/  STL [R1+0x8c], R3 ;  /* 0x00008c0301007387 */ /* 0x0005e20000100800 */
[----:B0-----:R-:W-:Y:S02]  /*a450*/  IMAD R5, R25, UR6, RZ ;  /* 0x0000000619057c24 */ /* 0x001fe4000f8e02ff */
[----:B-1----:R-:W-:-:S03]  /*a460*/  IMAD R4, R24, UR6, RZ ;  /* 0x0000000618047c24 */ /* 0x002fc6000f8e02ff */
        /* <DEDUP_REMOVED lines=20> */
[----:B------:R1:W-:Y:S01]  /*a5b0*/  STL [R1+0xe4], R4 ;  /* 0x0000e40401007387 */ /* 0x0003e20000100800 */
[----:B------:R-:W-:-:S03]  /*a5c0*/  IMAD R0, R0, UR6, RZ ;  /* 0x0000000600007c24 */ /* 0x000fc6000f8e02ff */
[----:B------:R2:W-:Y:S01]  /*a5d0*/  STL [R1+0xe8], R3 ;  /* 0x0000e80301007387 */ /* 0x0005e20000100800 */
[----:B0-----:R-:W-:Y:S02]  /*a5e0*/  IMAD R5, R58, UR6, RZ ;  /* 0x000000063a057c24 */ /* 0x001fe4000f8e02ff */
[----:B-1----:R-:W-:-:S03]  /*a5f0*/  IMAD R4, R59, UR6, RZ ;  /* 0x000000063b047c24 */ /* 0x002fc6000f8e02ff */
[----:B------:R-:W-:Y:S01]  /*a600*/  STL [R1+0xec], R5 ;  /* 0x0000ec0501007387 */ /* 0x000fe20000100800 */
[----:B--2---:R-:W-:-:S03]  /*a610*/  IMAD R3, R61, UR6, RZ ;  /* 0x000000063d037c24 */ /* 0x004fc6000f8e02ff */
[----:B------:R0:W-:Y:S04]  /*a620*/  STL [R1+0xf4], R4 ;  /* 0x0000f40401007387 */ /* 0x0001e80000100800 */
[----:B------:R-:W2:Y:S04]  /*a630*/  LDL.LU R39, [R1+0x120] ;  /* 0x0001200001277983 */ /* 0x000ea80000300800 */
[----:B------:R-:W-:Y:S04]  /*a640*/  STL [R1+0xf8], R3 ;  /* 0x0000f80301007387 */ /* 0x000fe80000100800 */
[----:B------:R-:W3:Y:S04]  /*a650*/  LDL.LU R38, [R1+0x11c] ;  /* 0x00011c0001267983 */ /* 0x000ee80000300800 */
[----:B------:R1:W-:Y:S04]  /*a660*/  STL [R1+0x108], R0 ;  /* 0x0001080001007387 */ /* 0x0003e80000100800 */
[----:B------:R-:W4:Y:S04]  /*a670*/  LDL.LU R36, [R1+0x110] ;  /* 0x0001100001247983 */ /* 0x000f280000300800 */
[----:B------:R-:W4:Y:S04]  /*a680*/  LDL.LU R35, [R1+0x10c] ;  /* 0x00010c0001237983 */ /* 0x000f280000300800 */
[----:B------:R-:W4:Y:S04]  /*a690*/  LDL.LU R34, [R1+0x104] ;  /* 0x0001040001227983 */ /* 0x000f280000300800 */
[----:B------:R-:W4:Y:S04]  /*a6a0*/  LDL.LU R33, [R1+0x100] ;  /* 0x0001000001217983 */ /* 0x000f280000300800 */
[----:B------:R-:W4:Y:S04]  /*a6b0*/  LDL.LU R31, [R1+0xfc] ;  /* 0x0000fc00011f7983 */ /* 0x000f280000300800 */
        /* <DEDUP_REMOVED lines=21> */
[----:B-1----:R-:W4:Y:S04]  /*a810*/  LDL.LU R0, [R1+0xc] ;  /* 0x00000c0001007983 */ /* 0x002f280000300800 */
[----:B------:R-:W4:Y:S04]  /*a820*/  LDL.LU R60, [R1+0x8] ;  /* 0x00000800013c7983 */ /* 0x000f280000300800 */
[----:B------:R-:W4:Y:S01]  /*a830*/  LDL.LU R3, [R1+0x4] ;  /* 0x0000040001037983 */ /* 0x000f220000300800 */
[----:B--2---:R-:W-:-:S05]  /*a840*/  IMAD R39, R39, UR6, RZ ;  /* 0x0000000627277c24 */ /* 0x004fca000f8e02ff */
[----:B------:R0:W-:Y:S01]  /*a850*/  STL [R1+0x114], R39 ;  /* 0x0001142701007387 */ /* 0x0001e20000100800 */
[----:B---3--:R-:W-:-:S03]  /*a860*/  IMAD R38, R38, UR6, RZ ;  /* 0x0000000626267c24 */ /* 0x008fc6000f8e02ff */
[----:B0-----:R-:W2:Y:S01]  /*a870*/  LDL.LU R39, [R1+0xbd0] ;  /* 0x000bd00001277983 */ /* 0x001ea20000300800 */
[----:B----4-:R-:W-:-:S03]  /*a880*/  IMAD R36, R36, UR6, RZ ;  /* 0x0000000624247c24 */ /* 0x010fc6000f8e02ff */
[----:B------:R0:W-:Y:S01]  /*a890*/  STL [R1+0x118], R38 ;  /* 0x0001182601007387 */ /* 0x0001e20000100800 */
[----:B------:R-:W-:Y:S02]  /*a8a0*/  IMAD R35, R35, UR6, RZ ;  /* 0x0000000623237c24 */ /* 0x000fe4000f8e02ff */
[----:B------:R-:W-:Y:S01]  /*a8b0*/  IMAD R34, R34, UR6, RZ ;  /* 0x0000000622227c24 */ /* 0x000fe2000f8e02ff */
[----:B0-----:R-:W3:Y:S01]  /*a8c0*/  LDL.LU R38, [R1+0xbcc] ;  /* 0x000bcc0001267983 */ /* 0x001ee20000300800 */
[----:B------:R-:W-:-:S03]  /*a8d0*/  IMAD R33, R33, UR6, RZ ;  /* 0x0000000621217c24 */ /* 0x000fc6000f8e02ff */
[----:B------:R0:W-:Y:S01]  /*a8e0*/  STL [R1+0x110], R36 ;  /* 0x0001102401007387 */ /* 0x0001e20000100800 */
[----:B------:R-:W-:Y:S02]  /*a8f0*/  IMAD R31, R31, UR6, RZ ;  /* 0x000000061f1f7c24 */ /* 0x000fe4000f8e02ff */
[----:B------:R-:W-:Y:S01]  /*a900*/  IMAD R30, R30, UR6, RZ ;  /* 0x000000061e1e7c24 */ /* 0x000fe2000f8e02ff */
[----:B0-----:R-:W4:Y:S04]  /*a910*/  LDL.LU R36, [R1+0xbc8] ;  /* 0x000bc80001247983 */ /* 0x001f280000300800 */
[----:B------:R0:W-:Y:S01]  /*a920*/  STL [R1+0x10c], R35 ;  /* 0x00010c2301007387 */ /* 0x0001e20000100800 */
[----:B------:R-:W-:Y:S02]  /*a930*/  IMAD R4, R4, UR6, RZ ;  /* 0x0000000604047c24 */ /* 0x000fe4000f8e02ff */
[----:B------:R-:W-:Y:S01]  /*a940*/  IMAD R5, R5, UR6, RZ ;  /* 0x0000000605057c24 */ /* 0x000fe2000f8e02ff */
[----:B0-----:R-:W2:Y:S04]  /*a950*/  LDL.LU R35, [R1+0xbc4] ;  /* 0x000bc40001237983 */ /* 0x001ea80000300800 */
[----:B------:R0:W-:Y:S01]  /*a960*/  STL [R1+0x104], R34 ;  /* 0x0001042201007387 */ /* 0x0001e20000100800 */
[----:B------:R-:W-:-:S03]  /*a970*/  IMAD R29, R29, UR6, RZ ;  /* 0x000000061d1d7c24 */ /* 0x000fc6000f8e02ff */
[----:B0-----:R-:W3:Y:S04]  /*a980*/  LDL.LU R34, [R1+0xbc0] ;  /* 0x000bc00001227983 */ /* 0x001ee80000300800 */
[----:B------:R0:W-:Y:S01]  /*a990*/  STL [R1+0x100], R33 ;  /* 0x0001002101007387 */ /* 0x0001e20000100800 */
[----:B------:R-:W-:-:S03]  /*a9a0*/  IMAD R28, R28, UR6, RZ ;  /* 0x000000061c1c7c24 */ /* 0x000fc6000f8e02ff */
[----:B0-----:R-:W4:Y:S04]  /*a9b0*/  LDL.LU R33, [R1+0xbbc] ;  /* 0x000bbc0001217983 */ /* 0x001f280000300800 */
[----:B------:R0:W-:Y:S01]  /*a9c0*/  STL [R1+0xfc], R31 ;  /* 0x0000fc1f01007387 */ /* 0x0001e20000100800 */
[----:B------:R-:W-:-:S03]  /*a9d0*/  IMAD R26, R26, UR6, RZ ;  /* 0x000000061a1a7c24 */ /* 0x000fc6000f8e02ff */
        /* <DEDUP_REMOVED lines=48> */
[----:B0-----:R-:W4:Y:S04]  /*ace0*/  LDL.LU R10, [R1+0xb78] ;  /* 0x000b7800010a7983 */ /* 0x001f280000300800 */
[----:B------:R0:W-:Y:S04]  /*acf0*/  STL [R1+0x48], R8 ;  /* 0x0000480801007387 */ /* 0x0001e80000100800 */
[----:B0-----:R-:W2:Y:S04]  /*ad00*/  LDL.LU R8, [R1+0xb74] ;  /* 0x000b740001087983 */ /* 0x001ea80000300800 */
        /* <DEDUP_REMOVED lines=9> */
[----:B0-----:R-:W2:Y:S01]  /*ada0*/  LDL.LU R0, [R1+0xb60] ;  /* 0x000b600001007983 */ /* 0x001ea20000300800 */
[----:B------:R-:W-:-:S05]  /*adb0*/  IMAD R60, R60, UR6, RZ ;  /* 0x000000063c3c7c24 */ /* 0x000fca000f8e02ff */
[----:B------:R0:W-:Y:S02]  /*adc0*/  STL [R1+0x8], R60 ;  /* 0x0000083c01007387 */ /* 0x0001e40000100800 */
[----:B0-----:R-:W-:-:S05]  /*add0*/  IMAD R60, R3, UR6, RZ ;  /* 0x00000006033c7c24 */ /* 0x001fca000f8e02ff */
[----:B------:R-:W-:Y:S01]  /*ade0*/  STL [R1+0xb30], R60 ;  /* 0x000b303c01007387 */ /* 0x000fe20000100800 */
[----:B---3--:R-:W-:Y:S02]  /*adf0*/  IMAD R13, R13, UR6, RZ ;  /* 0x000000060d0d7c24 */ /* 0x008fe4000f8e02ff */
[----:B----4-:R-:W-:Y:S02]  /*ae00*/  IMAD R10, R10, UR6, RZ ;  /* 0x000000060a0a7c24 */ /* 0x010fe4000f8e02ff */
[----:B--2---:R-:W-:Y:S02]  /*ae10*/  IMAD R8, R8, UR6, RZ ;  /* 0x0000000608087c24 */ /* 0x004fe4000f8e02ff */
[----:B------:R-:W-:Y:S02]  /*ae20*/  IMAD R3, R0, UR6, RZ ;  /* 0x0000000600037c24 */ /* 0x000fe4000f8e02ff */
[----:B------:R-:W2:Y:S01]  /*ae30*/  LDL.LU R0, [R1+0xb5c] ;  /* 0x000b5c0001007983 */ /* 0x000ea20000300800 */
[----:B------:R-:W-:-:S02]  /*ae40*/  IMAD R61, R61, UR6, RZ ;  /* 0x000000063d3d7c24 */ /* 0x000fc4000f8e02ff */
[----:B------:R-:W-:Y:S02]  /*ae50*/  IMAD R59, R59, UR6, RZ ;  /* 0x000000063b3b7c24 */ /* 0x000fe4000f8e02ff */
[----:B------:R-:W-:Y:S01]  /*ae60*/  IMAD R58, R58, UR6, RZ ;  /* 0x000000063a3a7c24 */ /* 0x000fe2000f8e02ff */
[----:B------:R-:W-:Y:S01]  /*ae70*/  STL [R1+0xb34], R3 ;  /* 0x000b340301007387 */ /* 0x000fe20000100800 */
[----:B------:R-:W-:-:S03]  /*ae80*/  IMAD R7, R7, UR6, RZ ;  /* 0x0000000607077c24 */ /* 0x000fc6000f8e02ff */
[----:B------:R-:W-:Y:S04]  /*ae90*/  STL [R1+0xb38], R61 ;  /* 0x000b383d01007387 */ /* 0x000fe80000100800 */
[----:B------:R-:W-:Y:S04]  /*aea0*/  STL [R1+0xb3c], R59 ;  /* 0x000b3c3b01007387 */ /* 0x000fe80000100800 */
[----:B------:R-:W-:Y:S04]  /*aeb0*/  STL [R1+0xb40], R58 ;  /* 0x000b403a01007387 */ /* 0x000fe80000100800 */
[----:B------:R-:W-:Y:S04]  /*aec0*/  STL [R1+0xb44], R7 ;  /* 0x000b440701007387 */ /* 0x000fe80000100800 */
[----:B------:R0:W-:Y:S04]  /*aed0*/  STL [R1+0xb48], R8 ;  /* 0x000b480801007387 */ /* 0x0001e80000100800 */
[----:B0-----:R-:W3:Y:S04]  /*aee0*/  LDL.LU R8, [R1+0x1c] ;  /* 0x00001c0001087983 */ /* 0x001ee80000300800 */
[----:B------:R0:W-:Y:S04]  /*aef0*/  STL [R1+0xb4c], R10 ;  /* 0x000b4c0a01007387 */ /* 0x0001e80000100800 */
[----:B0-----:R-:W4:Y:S01]  /*af00*/  LDL.LU R10, [R1+0x18] ;  /* 0x00001800010a7983 */ /* 0x001f220000300800 */
[----:B------:R-:W-:-:S02]  /*af10*/  IMAD R11, R11, UR6, RZ ;  /* 0x000000060b0b7c24 */ /* 0x000fc4000f8e02ff */
[----:B------:R-:W-:-:S03]  /*af20*/  IMAD R12, R12, UR6, RZ ;  /* 0x000000060c0c7c24 */ /* 0x000fc6000f8e02ff */
[----:B------:R0:W-:Y:S04]  /*af30*/  STL [R1+0xb50], R11 ;  /* 0x000b500b01007387 */ /* 0x0001e80000100800 */
[----:B------:R-:W-:Y:S04]  /*af40*/  STL [R1+0xb54], R12 ;  /* 0x000b540c01007387 */ /* 0x000fe80000100800 */
[----:B------:R-:W-:Y:S04]  /*af50*/  STL [R1+0xb58], R13 ;  /* 0x000b580d01007387 */ /* 0x000fe80000100800 */
[----:B------:R-:W3:Y:S01]  /*af60*/  LDL.LU R7, [R1+0x20] ;  /* 0x0000200001077983 */ /* 0x000ee20000300800 */
[----:B------:R-:W-:-:S02]  /*af70*/  IMAD R46, R46, UR6, RZ ;  /* 0x000000062e2e7c24 */ /* 0x000fc4000f8e02ff */
[----:B------:R-:W-:Y:S02]  /*af80*/  IMAD R48, R48, UR6, RZ ;  /* 0x0000000630307c24 */ /* 0x000fe4000f8e02ff */
[----:B------:R-:W-:Y:S02]  /*af90*/  IMAD R49, R49, UR6, RZ ;  /* 0x0000000631317c24 */ /* 0x000fe4000f8e02ff */
[----:B------:R-:W-:Y:S02]  /*afa0*/  IMAD R50, R50, UR6, RZ ;  /* 0x0000000632327c24 */ /* 0x000fe4000f8e02ff */
[----:B------:R-:W-:Y:S01]  /*afb0*/  IMAD R51, R51, UR6, RZ ;  /* 0x0000000633337c24 */ /* 0x000fe2000f8e02ff */
[-C--:B--2---:R-:W-:Y:S02]  /*afc0*/  LEA R3, P5, R46, R0.reuse, 0x1 ;  /* 0x000000002e037211 */ /* 0x084fe400078a08ff */
[----:B0-----:R-:W-:-:S03]  /*afd0*/  LEA R11, P4, R19, R0, 0x1 ;  /* 0x00000000130b7211 */ /* 0x001fc600078808ff */
[----:B------:R0:W-:Y:S04]  /*afe0*/  STL [R1+0xb00], R3 ;  /* 0x000b000301007387 */ /* 0x0001e80000100800 */
[----:B------:R-:W2:Y:S01]  /*aff0*/  LDL.LU R58, [R1+0x24] ;  /* 0x00002400013a7983 */ /* 0x000ea20000300800 */
[----:B0-----:R-:W-:-:S03]  /*b000*/  LEA R3, P0, R18, R0, 0x1 ;  /* 0x0000000012037211 */ /* 0x001fc600078008ff */
[----:B------:R0:W-:Y:S04]  /*b010*/  STL [R1+0x724], R11 ;  /* 0x0007240b01007387 */ /* 0x0001e80000100800 */
[----:B------:R1:W-:Y:S04]  /*b020*/  STL [R1+0x72c], R3 ;  /* 0x00072c0301007387 */ /* 0x0003e80000100800 */
[----:B------:R-:W2:Y:S01]  /*b030*/  LDL.LU R59, [R1+0x28] ;  /* 0x00002800013b7983 */ /* 0x000ea20000300800 */
[-C--:B0-----:R-:W-:Y:S02]  /*b040*/  LEA R11, P1, R14, R0.reuse, 0x1 ;  /* 0x000000000e0b7211 */ /* 0x081fe400078208ff */
[----:B-1----:R-:W-:-:S03]  /*b050*/  LEA R3, P2, R9, R0, 0x1 ;  /* 0x0000000009037211 */ /* 0x002fc600078408ff */
[----:B------:R0:W-:Y:S04]  /*b060*/  STL [R1+0x734], R11 ;  /* 0x0007340b01007387 */ /* 0x0001e80000100800 */
[----:B------:R1:W-:Y:S04]  /*b070*/  STL [R1+0x73c], R3 ;  /* 0x00073c0301007387 */ /* 0x0003e80000100800 */
[----:B------:R-:W2:Y:S01]  /*b080*/  LDL.LU R61, [R1+0x2c] ;  /* 0x00002c00013d7983 */ /* 0x000ea20000300800 */
[----:B0-----:R-:W-:Y:S02]  /*b090*/  LEA R11, P3, R6, R0, 0x1 ;  /* 0x00000000060b7211 */ /* 0x001fe400078608ff */
[----:B-1----:R-:W-:-:S02]  /*b0a0*/  LEA.HI.X.SX32 R3, R46, R2, 0x1, P5 ;  /* 0x000000022e037211 */ /* 0x002fc400028f0eff */
[----:B------:R-:W-:Y:S01]  /*b0b0*/  LEA R12, P5, R48, R0, 0x1 ;  /* 0x00000000300c7211 */ /* 0x000fe200078a08ff */
[----:B------:R0:W-:Y:S04]  /*b0c0*/  STL [R1+0x744], R11 ;  /* 0x0007440b01007387 */ /* 0x0001e80000100800 */
[----:B------:R1:W-:Y:S01]  /*b0d0*/  STL [R1+0xafc], R3 ;  /* 0x000afc0301007387 */ /* 0x0003e20000100800 */
[----:B0-----:R-:W-:-:S03]  /*b0e0*/  LEA.HI.X.SX32 R11, R19, R2, 0x1, P4 ;  /* 0x00000002130b7211 */ /* 0x001fc600020f0eff */
[----:B-1----:R-:W2:Y:S04]  /*b0f0*/  LDL.LU R3, [R1+0x30] ;  /* 0x0000300001037983 */ /* 0x002ea80000300800 */
[----:B------:R0:W-:Y:S04]  /*b100*/  STL [R1+0x74c], R12 ;  /* 0x00074c0c01007387 */ /* 0x0001e80000100800 */
[----:B------:R1:W-:Y:S04]  /*b110*/  STL [R1+0x720], R11 ;  /* 0x0007200b01007387 */ /* 0x0003e80000100800 */
[----:B------:R-:W2:Y:S01]  /*b120*/  LDL.LU R60, [R1+0x34] ;  /* 0x00003400013c7983 */ /* 0x000ea20000300800 */
[----:B0-----:R-:W-:-:S02]  /*b130*/  LEA R12, P4, R49, R0, 0x1 ;  /* 0x00000000310c7211 */ /* 0x001fc400078808ff */
[----:B-1----:R-:W-:-:S03]  /*b140*/  LEA.HI.X.SX32 R11, R18, R2, 0x1, P0 ;  /* 0x00000002120b7211 */ /* 0x002fc600000f0eff */
[----:B------:R0:W-:Y:S04]  /*b150*/  STL [R1+0x754], R12 ;  /* 0x0007540c01007387 */ /* 0x0001e80000100800 */
[----:B------:R1:W-:Y:S01]  /*b160*/  STL [R1+0x728], R11 ;  /* 0x0007280b01007387 */ /* 0x0003e20000100800 */
[----:B0-----:R-:W-:Y:S02]  /*b170*/  LEA R12, P0, R50, R0, 0x1 ;  /* 0x00000000320c7211 */ /* 0x001fe400078008ff */
[----:B-1----:R-:W-:Y:S02]  /*b180*/  LEA.HI.X.SX32 R11, R14, R2, 0x1, P1 ;  /* 0x000000020e0b7211 */ /* 0x002fe400008f0eff */
[----:B------:R-:W2:Y:S01]  /*b190*/  LDL.LU R14, [R1+0x3c] ;  /* 0x00003c00010e7983 */ /* 0x000ea20000300800 */
[----:B------:R-:W-:-:S03]  /*b1a0*/  LEA R13, P1, R51, R0, 0x1 ;  /* 0x00000000330d7211 */ /* 0x000fc600078208ff */
[----:B------:R0:W-:Y:S04]  /*b1b0*/  STL [R1+0x75c], R12 ;  /* 0x00075c0c01007387 */ /* 0x0001e80000100800 */
[----:B------:R1:W-:Y:S01]  /*b1c0*/  STL [R1+0x730], R11 ;  /* 0x0007300b01007387 */ /* 0x0003e20000100800 */
[----:B0-----:R-:W-:-:S03]  /*b1d0*/  LEA.HI.X.SX32 R12, R9, R2, 0x1, P2 ;  /* 0x00000002090c7211 */ /* 0x001fc600010f0eff */
[----:B------:R-:W-:Y:S01]  /*b1e0*/  STL [R1+0x764], R13 ;  /* 0x0007640d01007387 */ /* 0x000fe20000100800 */
[----:B------:R-:W-:-:S03]  /*b1f0*/  LEA.HI.X.SX32 R9, R6, R2, 0x1, P3 ;  /* 0x0000000206097211 */ /* 0x000fc600018f0eff */
[----:B------:R-:W-:Y:S04]  /*b200*/  STL [R1+0x738], R12 ;  /* 0x0007380c01007387 */ /* 0x000fe80000100800 */
[----:B------:R-:W2:Y:S01]  /*b210*/  LDL.LU R6, [R1+0x40] ;  /* 0x0000400001067983 */ /* 0x000ea20000300800 */
[----:B-1----:R-:W-:-:S05]  /*b220*/  LEA R11, P2, R54, R0, 0x1 ;  /* 0x00000000360b7211 */ /* 0x002fca00078408ff */
[----:B------:R4:W-:Y:S04]  /*b230*/  STL [R1+0x76c], R11 ;  /* 0x00076c0b01007387 */ /* 0x0009e80000100800 */
[----:B------:R-:W2:Y:S04]  /*b240*/  LDL.LU R18, [R1+0x4c] ;  /* 0x00004c0001127983 */ /* 0x000ea80000300800 */
[----:B------:R0:W-:Y:S01]  /*b250*/  STL [R1+0x740], R9 ;  /* 0x0007400901007387 */ /* 0x0001e20000100800 */
[----:B----4-:R-:W-:-:S03]  /*b260*/  LEA R11, P3, R10, R0, 0x1 ;  /* 0x000000000a0b7211 */ /* 0x010fc600078608ff */
[----:B------:R-:W4:Y:S01]  /*b270*/  LDL.LU R19, [R1+0x50] ;  /* 0x0000500001137983 */ /* 0x000f220000300800 */
[----:B0-----:R-:W-:-:S03]  /*b280*/  LEA.HI.X.SX32 R9, R48, R2, 0x1, P5 ;  /* 0x0000000230097211 */ /* 0x001fc600028f0eff */
[----:B------:R-:W-:Y:S04]  /*b290*/  STL [R1+0x774], R11 ;  /* 0x0007740b01007387 */ /* 0x000fe80000100800 */
[----:B------:R0:W-:Y:S01]  /*b2a0*/  STL [R1+0x748], R9 ;  /* 0x0007480901007387 */ /* 0x0001e20000100800 */
[----:B---3--:R-:W-:-:S03]  /*b2b0*/  LEA R12, P5, R8, R0, 0x1 ;  /* 0x00000000080c7211 */ /* 0x008fc600078a08ff */
[----:B0-----:R-:W3:Y:S01]  /*b2c0*/  LDL.LU R9, [R1+0x54] ;  /* 0x0000540001097983 */ /* 0x001ee20000300800 */
[----:B------:R-:W-:-:S03]  /*b2d0*/  LEA.HI.X.SX32 R11, R49, R2, 0x1, P4 ;  /* 0x00000002310b7211 */ /* 0x000fc600020f0eff */
[----:B------:R0:W-:Y:S04]  /*b2e0*/  STL [R1+0x77c], R12 ;  /* 0x00077c0c01007387 */ /* 0x0001e80000100800 */
[----:B------:R1:W-:Y:S04]  /*b2f0*/  STL [R1+0x750], R11 ;  /* 0x0007500b01007387 */ /* 0x0003e80000100800 */
[----:B------:R-:W3:Y:S01]  /*b300*/  LDL.LU R46, [R1+0x58] ;  /* 0x00005800012e7983 */ /* 0x000ee20000300800 */
[----:B0-----:R-:W-:Y:S02]  /*b310*/  LEA R12, P4, R7, R0, 0x1 ;  /* 0x00000000070c7211 */ /* 0x001fe400078808ff */
[----:B-1----:R-:W-:-:S03]  /*b320*/  LEA.HI.X.SX32 R11, R50, R2, 0x1, P0 ;  /* 0x00000002320b7211 */ /* 0x002fc600000f0eff */
[----:B------:R-:W-:Y:S04]  /*b330*/  STL [R1+0x784], R12 ;  /* 0x0007840c01007387 */ /* 0x000fe80000100800 */
[----:B------:R0:W-:Y:S04]  /*b340*/  STL [R1+0x758], R11 ;  /* 0x0007580b01007387 */ /* 0x0001e80000100800 */
[----:B------:R-:W3:Y:S01]  /*b350*/  LDL.LU R13, [R1+0x5c] ;  /* 0x00005c00010d7983 */ /* 0x000ee20000300800 */
[-C--:B0-----:R-:W-:Y:S02]  /*b360*/  LEA.HI.X.SX32 R11, R51, R2.reuse, 0x1, P1 ;  /* 0x00000002330b7211 */ /* 0x081fe400008f0eff */
[----:B------:R-:W-:-:S02]  /*b370*/  LEA.HI.X.SX32 R10, R10, R2, 0x1, P3 ;  /* 0x000000020a0a7211 */ /* 0x000fc400018f0eff */
[-C--:B------:R-:W-:Y:S02]  /*b380*/  LEA.HI.X.SX32 R8, R8, R2.reuse, 0x1, P5 ;  /* 0x0000000208087211 */ /* 0x080fe400028f0eff */
[----:B------:R-:W-:Y:S02]  /*b390*/  LEA.HI.X.SX32 R7, R7, R2, 0x1, P4 ;  /* 0x0000000207077211 */ /* 0x000fe400020f0eff */
[----:B--2---:R-:W-:-:S05]  /*b3a0*/  LEA R12, P0, R58, R0, 0x1 ;  /* 0x000000003a0c7211 */ /* 0x004fca00078008ff */
[----:B------:R0:W-:Y:S04]  /*b3b0*/  STL [R1+0x78c], R12 ;  /* 0x00078c0c01007387 */ /* 0x0001e80000100800 */
[----:B------:R1:W-:Y:S01]  /*b3c0*/  STL [R1+0x760], R11 ;  /* 0x0007600b01007387 */ /* 0x0003e20000100800 */
[----:B------:R-:W-:-:S03]  /*b3d0*/  LEA R48, P1, R59, R0, 0x1 ;  /* 0x000000003b307211 */ /* 0x000fc600078208ff */
[----:B0-----:R-:W2:Y:S01]  /*b3e0*/  LDL.LU R12, [R1+0x68] ;  /* 0x00006800010c7983 */ /* 0x001ea20000300800 */
[----:B-1----:R-:W-:-:S03]  /*b3f0*/  LEA.HI.X.SX32 R11, R54, R2, 0x1, P2 ;  /* 0x00000002360b7211 */ /* 0x002fc600010f0eff */
[----:B------:R0:W-:Y:S04]  /*b400*/  STL [R1+0x794], R48 ;  /* 0x0007943001007387 */ /* 0x0001e80000100800 */
[----:B------:R1:W-:Y:S01]  /*b410*/  STL [R1+0x768], R11 ;  /* 0x0007680b01007387 */ /* 0x0003e20000100800 */
[----:B0-----:R-:W-:-:S03]  /*b420*/  LEA R48, P2, R61, R0, 0x1 ;  /* 0x000000003d307211 */ /* 0x001fc600078408ff */
[----:B-1----:R-:W2:Y:S04]  /*b430*/  LDL.LU R11, [R1+0x6c] ;  /* 0x00006c00010b7983 */ /* 0x002ea80000300800 */
[----:B------:R-:W-:Y:S04]  /*b440*/  STL [R1+0x79c], R48 ;  /* 0x00079c3001007387 */ /* 0x000fe80000100800 */
[----:B------:R0:W-:Y:S04]  /*b450*/  STL [R1+0x770], R10 ;  /* 0x0007700a01007387 */ /* 0x0001e80000100800 */
[----:B0-----:R-:W2:Y:S01]  /*b460*/  LDL.LU R10, [R1+0x70] ;  /* 0x00007000010a7983 */ /* 0x001ea20000300800 */
[----:B------:R-:W-:-:S05]  /*b470*/  LEA R48, P3, R3, R0, 0x1 ;  /* 0x0000000003307211 */ /* 0x000fca00078608ff */
[----:B------:R0:W-:Y:S04]  /*b480*/  STL [R1+0x7a4], R48 ;  /* 0x0007a43001007387 */ /* 0x0001e80000100800 */
[----:B------:R1:W-:Y:S01]  /*b490*/  STL [R1+0x778], R8 ;  /* 0x0007780801007387 */ /* 0x0003e20000100800 */
[----:B0-----:R-:W-:-:S03]  /*b4a0*/  LEA R48, P5, R60, R0, 0x1 ;  /* 0x000000003c307211 */ /* 0x001fc600078a08ff */
[----:B-1----:R-:W2:Y:S01]  /*b4b0*/  LDL.LU R8, [R1+0x74] ;  /* 0x0000740001087983 */ /* 0x002ea20000300800 */
[----:B------:R-:W-:-:S03]  /*b4c0*/  LEA.HI.X.SX32 R49, R58, R2, 0x1, P0 ;  /* 0x000000023a317211 */ /* 0x000fc600000f0eff */
[----:B------:R0:W-:Y:S04]  /*b4d0*/  STL [R1+0x7ac], R48 ;  /* 0x0007ac3001007387 */ /* 0x0001e80000100800 */
[----:B------:R1:W-:Y:S01]  /*b4e0*/  STL [R1+0x780], R7 ;  /* 0x0007800701007387 */ /* 0x0003e20000100800 */
[----:B0-----:R-:W-:-:S03]  /*b4f0*/  LEA R48, P4, R14, R0, 0x1 ;  /* 0x000000000e307211 */ /* 0x001fc600078808ff */
[----:B-1----:R-:W2:Y:S04]  /*b500*/  LDL.LU R7, [R1+0x78] ;  /* 0x0000780001077983 */ /* 0x002ea80000300800 */
[----:B------:R-:W-:Y:S04]  /*b510*/  STL [R1+0x7b4], R48 ;  /* 0x0007b43001007387 */ /* 0x000fe80000100800 */
[----:B------:R0:W-:Y:S04]  /*b520*/  STL [R1+0x788], R49 ;  /* 0x0007883101007387 */ /* 0x0001e80000100800 */
[----:B------:R-:W2:Y:S01]  /*b530*/  LDL.LU R58, [R1+0x7c] ;  /* 0x00007c00013a7983 */ /* 0x000ea20000300800 */
[----:B0-----:R-:W-:-:S02]  /*b540*/  LEA.HI.X.SX32 R49, R59, R2, 0x1, P1 ;  /* 0x000000023b317211 */ /* 0x001fc400008f0eff */
[----:B------:R-:W-:-:S05]  /*b550*/  LEA R48, P0, R6, R0, 0x1 ;  /* 0x0000000006307211 */ /* 0x000fca00078008ff */
[----:B------:R0:W-:Y:S04]  /*b560*/  STL [R1+0x7bc], R48 ;  /* 0x0007bc3001007387 */ /* 0x0001e80000100800 */
[----:B------:R1:W-:Y:S04]  /*b570*/  STL [R1+0x790], R49 ;  /* 0x0007903101007387 */ /* 0x0003e80000100800 */
[----:B------:R-:W2:Y:S01]  /*b580*/  LDL.LU R59, [R1+0x88] ;  /* 0x00008800013b7983 */ /* 0x000ea20000300800 */
[----:B0-----:R-:W-:Y:S02]  /*b590*/  LEA R48, P1, R18, R0, 0x1 ;  /* 0x0000000012307211 */ /* 0x001fe400078208ff */
[----:B-1----:R-:W-:-:S03]  /*b5a0*/  LEA.HI.X.SX32 R49, R61, R2, 0x1, P2 ;  /* 0x000000023d317211 */ /* 0x002fc600010f0eff */
[----:B------:R4:W-:Y:S04]  /*b5b0*/  STL [R1+0x7c4], R48 ;  /* 0x0007c43001007387 */ /* 0x0009e80000100800 */
[----:B------:R-:W2:Y:S01]  /*b5c0*/  LDL.LU R61, [R1+0x8c] ;  /* 0x00008c00013d7983 */ /* 0x000ea20000300800 */
[----:B----4-:R-:W-:-:S03]  /*b5d0*/  LEA R48, P2, R19, R0, 0x1 ;  /* 0x0000000013307211 */ /* 0x010fc600078408ff */
[----:B------:R0:W-:Y:S04]  /*b5e0*/  STL [R1+0x798], R49 ;  /* 0x0007983101007387 */ /* 0x0001e80000100800 */
[----:B------:R3:W-:Y:S01]  /*b5f0*/  STL [R1+0x7cc], R48 ;  /* 0x0007cc3001007387 */ /* 0x0007e20000100800 */
[----:B0-----:R-:W-:-:S03]  /*b600*/  LEA.HI.X.SX32 R49, R3, R2, 0x1, P3 ;  /* 0x0000000203317211 */ /* 0x001fc600018f0eff */
[----:B------:R-:W4:Y:S01]  /*b610*/  LDL.LU R3, [R1+0xa0] ;  /* 0x0000a00001037983 */ /* 0x000f220000300800 */
[----:B---3--:R-:W-:-:S03]  /*b620*/  LEA R48, P3, R9, R0, 0x1 ;  /* 0x0000000009307211 */ /* 0x008fc600078608ff */
[----:B------:R0:W-:Y:S04]  /*b630*/  STL [R1+0x7a0], R49 ;  /* 0x0007a03101007387 */ /* 0x0001e80000100800 */
[----:B------:R1:W-:Y:S01]  /*b640*/  STL [R1+0x7d4], R48 ;  /* 0x0007d43001007387 */ /* 0x0003e20000100800 */
[----:B0-----:R-:W-:-:S03]  /*b650*/  LEA.HI.X.SX32 R49, R60, R2, 0x1, P5 ;  /* 0x000000023c317211 */ /* 0x001fc600028f0eff */
[----:B------:R-:W3:Y:S01]  /*b660*/  LDL.LU R60, [R1+0xa4] ;  /* 0x0000a400013c7983 */ /* 0x000ee20000300800 */
[----:B-1----:R-:W-:-:S03]  /*b670*/  LEA R48, P5, R46, R0, 0x1 ;  /* 0x000000002e307211 */ /* 0x002fc600078a08ff */
[----:B------:R0:W-:Y:S04]  /*b680*/  STL [R1+0x7a8], R49 ;  /* 0x0007a83101007387 */ /* 0x0001e80000100800 */
[----:B------:R1:W-:Y:S01]  /*b690*/  STL [R1+0x7dc], R48 ;  /* 0x0007dc3001007387 */ /* 0x0003e20000100800 */
[----:B0-----:R-:W-:-:S03]  /*b6a0*/  LEA.HI.X.SX32 R49, R14, R2, 0x1, P4 ;  /* 0x000000020e317211 */ /* 0x001fc600020f0eff */
[----:B------:R-:W3:Y:S01]  /*b6b0*/  LDL.LU R14, [R1+0xa8] ;  /* 0x0000a800010e7983 */ /* 0x000ee20000300800 */
[----:B-1----:R-:W-:-:S03]  /*b6c0*/  LEA R48, P4, R13, R0, 0x1 ;  /* 0x000000000d307211 */ /* 0x002fc600078808ff */
[----:B------:R0:W-:Y:S04]  /*b6d0*/  STL [R1+0x7b0], R49 ;  /* 0x0007b03101007387 */ /* 0x0001e80000100800 */
[----:B------:R1:W-:Y:S01]  /*b6e0*/  STL [R1+0x7e4], R48 ;  /* 0x0007e43001007387 */ /* 0x0003e20000100800 */
[-C--:B0-----:R-:W-:Y:S02]  /*b6f0*/  LEA.HI.X.SX32 R49, R6, R2.reuse, 0x1, P0 ;  /* 0x0000000206317211 */ /* 0x081fe400000f0eff */
[----:B-1----:R-:W-:-:S03]  /*b700*/  LEA.HI.X.SX32 R48, R18, R2, 0x1, P1 ;  /* 0x0000000212307211 */ /* 0x002fc600008f0eff */
[----:B------:R-:W-:Y:S04]  /*b710*/  STL [R1+0x7b8], R49 ;  /* 0x0007b83101007387 */ /* 0x000fe80000100800 */
[----:B------:R-:W3:Y:S01]  /*b720*/  LDL.LU R18, [R1+0xac] ;  /* 0x0000ac0001127983 */ /* 0x000ee20000300800 */
[----:B------:R-:W-:Y:S02]  /*b730*/  LEA.HI.X.SX32 R9, R9, R2, 0x1, P3 ;  /* 0x0000000209097211 */ /* 0x000fe400018f0eff */
[----:B--2---:R-:W-:-:S05]  /*b740*/  LEA R6, P0, R12, R0, 0x1 ;  /* 0x000000000c067211 */ /* 0x004fca00078008ff */
[----:B------:R0:W-:Y:S04]  /*b750*/  STL [R1+0x7ec], R6 ;  /* 0x0007ec0601007387 */ /* 0x0001e80000100800 */
[----:B------:R1:W-:Y:S01]  /*b760*/  STL [R1+0x7c0], R48 ;  /* 0x0007c03001007387 */ /* 0x0003e20000100800 */
[----:B0-----:R-:W-:Y:S02]  /*b770*/  LEA R6, P1, R11, R0, 0x1 ;  /* 0x000000000b067211 */ /* 0x001fe400078208ff */
[----:B-1----:R-:W-:Y:S02]  /*b780*/  LEA.HI.X.SX32 R48, R19, R2, 0x1, P2 ;  /* 0x0000000213307211 */ /* 0x002fe400010f0eff */
[----:B------:R-:W2:Y:S04]  /*b790*/  LDL.LU R19, [R1+0xb0] ;  /* 0x0000b00001137983 */ /* 0x000ea80000300800 */
[----:B------:R0:W-:Y:S04]  /*b7a0*/  STL [R1+0x7f4], R6 ;  /* 0x0007f40601007387 */ /* 0x0001e80000100800 */
[----:B------:R1:W-:Y:S01]  /*b7b0*/  STL [R1+0x7c8], R48 ;  /* 0x0007c83001007387 */ /* 0x0003e20000100800 */
[----:B0-----:R-:W-:-:S03]  /*b7c0*/  LEA R6, P2, R10, R0, 0x1 ;  /* 0x000000000a067211 */ /* 0x001fc600078408ff */
[----:B-1----:R-:W2:Y:S04]  /*b7d0*/  LDL.LU R48, [R1+0xb8] ;  /* 0x0000b80001307983 */ /* 0x002ea80000300800 */
[----:B------:R0:W-:Y:S04]  /*b7e0*/  STL [R1+0x7fc], R6 ;  /* 0x0007fc0601007387 */ /* 0x0001e80000100800 */
[----:B------:R1:W-:Y:S01]  /*b7f0*/  STL [R1+0x7d0], R9 ;  /* 0x0007d00901007387 */ /* 0x0003e20000100800 */
[----:B0-----:R-:W-:Y:S02]  /*b800*/  LEA R6, P3, R8, R0, 0x1 ;  /* 0x0000000008067211 */ /* 0x001fe400078608ff */
[----:B-1----:R-:W-:-:S02]  /*b810*/  LEA.HI.X.SX32 R9, R46, R2, 0x1, P5 ;  /* 0x000000022e097211 */ /* 0x002fc400028f0eff */
[----:B------:R-:W2:Y:S04]  /*b820*/  LDL.LU R46, [R1+0xbc] ;  /* 0x0000bc00012e7983 */ /* 0x000ea80000300800 */
[----:B------:R0:W-:Y:S04]  /*b830*/  STL [R1+0x804], R6 ;  /* 0x0008040601007387 */ /* 0x0001e80000100800 */
[----:B------:R1:W-:Y:S01]  /*b840*/  STL [R1+0x7d8], R9 ;  /* 0x0007d80901007387 */ /* 0x0003e20000100800 */
[----:B0-----:R-:W-:Y:S02]  /*b850*/  LEA R6, P5, R7, R0, 0x1 ;  /* 0x0000000007067211 */ /* 0x001fe400078a08ff */
[----:B-1----:R-:W-:-:S02]  /*b860*/  LEA.HI.X.SX32 R9, R13, R2, 0x1, P4 ;  /* 0x000000020d097211 */ /* 0x002fc400020f0eff */
[----:B------:R-:W2:Y:S04]  /*b870*/  LDL.LU R13, [R1+0xc0] ;  /* 0x0000c000010d7983 */ /* 0x000ea80000300800 */
[----:B------:R0:W-:Y:S04]  /*b880*/  STL [R1+0x80c], R6 ;  /* 0x00080c0601007387 */ /* 0x0001e80000100800 */
[----:B------:R1:W-:Y:S01]  /*b890*/  STL [R1+0x7e0], R9 ;  /* 0x0007e00901007387 */ /* 0x0003e20000100800 */
[----:B0-----:R-:W-:-:S05]  /*b8a0*/  LEA R6, P4, R58, R0, 0x1 ;  /* 0x000000003a067211 */ /* 0x001fca00078808ff */
[----:B------:R0:W-:Y:S01]  /*b8b0*/  STL [R1+0x814], R6 ;  /* 0x0008140601007387 */ /* 0x0001e20000100800 */
[----:B-1----:R-:W-:-:S03]  /*b8c0*/  LEA.HI.X.SX32 R9, R12, R2, 0x1, P0 ;  /* 0x000000020c097211 */ /* 0x002fc600000f0eff */
[----:B0-----:R-:W2:Y:S01]  /*b8d0*/  LDL.LU R6, [R1+0xc8] ;  /* 0x0000c80001067983 */ /* 0x001ea20000300800 */
[----:B------:R-:W-:-:S03]  /*b8e0*/  LEA R12, P0, R59, R0, 0x1 ;  /* 0x000000003b0c7211 */ /* 0x000fc600078008ff */
[----:B------:R-:W-:Y:S04]  /*b8f0*/  STL [R1+0x7e8], R9 ;  /* 0x0007e80901007387 */ /* 0x000fe80000100800 */
[----:B------:R0:W-:Y:S04]  /*b900*/  STL [R1+0x81c], R12 ;  /* 0x00081c0c01007387 */ /* 0x0001e80000100800 */
[----:B0-----:R-:W2:Y:S01]  /*b910*/  LDL.LU R12, [R1+0xd0] ;  /* 0x0000d000010c7983 */ /* 0x001ea20000300800 */
[----:B------:R-:W-:Y:S02]  /*b920*/  LEA.HI.X.SX32 R9, R11, R2, 0x1, P1 ;  /* 0x000000020b097211 */ /* 0x000fe400008f0eff */
[----:B------:R-:W-:-:S03]  /*b930*/  LEA R11, P1, R61, R0, 0x1 ;  /* 0x000000003d0b7211 */ /* 0x000fc600078208ff */
[----:B------:R0:W-:Y:S04]  /*b940*/  STL [R1+0x7f0], R9 ;  /* 0x0007f00901007387 */ /* 0x0001e80000100800 */
[----:B------:R1:W-:Y:S01]  /*b950*/  STL [R1+0x824], R11 ;  /* 0x0008240b01007387 */ /* 0x0003e20000100800 */
[----:B0-----:R-:W-:-:S03]  /*b960*/  LEA.HI.X.SX32 R9, R10, R2, 0x1, P2 ;  /* 0x000000020a097211 */ /* 0x001fc600010f0eff */
[----:B-1----:R-:W2:Y:S01]  /*b970*/  LDL.LU R11, [R1+0xe4] ;  /* 0x0000e400010b7983 */ /* 0x002ea20000300800 */
[----:B----4-:R-:W-:-:S03]  /*b980*/  LEA R10, P2, R3, R0, 0x1 ;  /* 0x00000000030a7211 */ /* 0x010fc600078408ff */
[----:B------:R0:W-:Y:S04]  /*b990*/  STL [R1+0x7f8], R9 ;  /* 0x0007f80901007387 */ /* 0x0001e80000100800 */
[----:B------:R1:W-:Y:S01]  /*b9a0*/  STL [R1+0x82c], R10 ;  /* 0x00082c0a01007387 */ /* 0x0003e20000100800 */
[----:B0-----:R-:W-:Y:S02]  /*b9b0*/  LEA.HI.X.SX32 R9, R8, R2, 0x1, P3 ;  /* 0x0000000208097211 */ /* 0x001fe400018f0eff */
[----:B---3--:R-:W-:Y:S01]  /*b9c0*/  LEA R8, P3, R60, R0, 0x1 ;  /* 0x000000003c087211 */ /* 0x008fe200078608ff */
[----:B-1----:R-:W3:Y:S04]  /*b9d0*/  LDL.LU R10, [R1+0xe8] ;  /* 0x0000e800010a7983 */ /* 0x002ee80000300800 */
[----:B------:R-:W-:Y:S04]  /*b9e0*/  STL [R1+0x800], R9 ;  /* 0x0008000901007387 */ /* 0x000fe80000100800 */
[----:B------:R0:W-:Y:S04]  /*b9f0*/  STL [R1+0x834], R8 ;  /* 0x0008340801007387 */ /* 0x0001e80000100800 */
[----:B0-----:R-:W4:Y:S01]  /*ba00*/  LDL.LU R8, [R1+0xec] ;  /* 0x0000ec0001087983 */ /* 0x001f220000300800 */
[----:B------:R-:W-:-:S02]  /*ba10*/  LEA.HI.X.SX32 R9, R7, R2, 0x1, P5 ;  /* 0x0000000207097211 */ /* 0x000fc400028f0eff */
[----:B------:R-:W-:-:S03]  /*ba20*/  LEA R7, P5, R14, R0, 0x1 ;  /* 0x000000000e077211 */ /* 0x000fc600078a08ff */
[----:B------:R-:W-:Y:S04]  /*ba30*/  STL [R1+0x808], R9 ;  /* 0x0008080901007387 */ /* 0x000fe80000100800 */
[----:B------:R0:W-:Y:S01]  /*ba40*/  STL [R1+0x83c], R7 ;  /* 0x00083c0701007387 */ /* 0x0001e20000100800 */
[----:B------:R-:W-:-:S03]  /*ba50*/  LEA.HI.X.SX32 R49, R58, R2, 0x1, P4 ;  /* 0x000000023a317211 */ /* 0x000fc600020f0eff */
[----:B0-----:R-:W4:Y:S01]  /*ba60*/  LDL.LU R7, [R1+0xf4] ;  /* 0x0000f40001077983 */ /* 0x001f220000300800 */
[----:B------:R-:W-:-:S03]  /*ba70*/  LEA R9, P4, R18, R0, 0x1 ;  /* 0x0000000012097211 */ /* 0x000fc600078808ff */
[----:B------:R0:W-:Y:S04]  /*ba80*/  STL [R1+0x810], R49 ;  /* 0x0008103101007387 */ /* 0x0001e80000100800 */
[----:B------:R-:W4:Y:S01]  /*ba90*/  LDL.LU R58, [R1+0xf8] ;  /* 0x0000f800013a7983 */ /* 0x000f220000300800 */
[----:B0-----:R-:W-:-:S03]  /*baa0*/  LEA.HI.X.SX32 R49, R59, R2, 0x1, P0 ;  /* 0x000000023b317211 */ /* 0x001fc600000f0eff */
[----:B------:R-:W-:Y:S04]  /*bab0*/  STL [R1+0x844], R9 ;  /* 0x0008440901007387 */ /* 0x000fe80000100800 */
[----:B------:R0:W-:Y:S04]  /*bac0*/  STL [R1+0x818], R49 ;  /* 0x0008183101007387 */ /* 0x0001e80000100800 */
[----:B------:R-:W4:Y:S01]  /*bad0*/  LDL.LU R59, [R1+0x108] ;  /* 0x00010800013b7983 */ /* 0x000f220000300800 */
[-C--:B0-----:R-:W-:Y:S02]  /*bae0*/  LEA.HI.X.SX32 R49, R61, R2.reuse, 0x1, P1 ;  /* 0x000000023d317211 */ /* 0x081fe400008f0eff */
[----:B------:R-:W-:-:S02]  /*baf0*/  LEA.HI.X.SX32 R14, R14, R2, 0x1, P5 ;  /* 0x000000020e0e7211 */ /* 0x000fc400028f0eff */
[----:B------:R-:W-:Y:S02]  /*bb00*/  LEA.HI.X.SX32 R18, R18, R2, 0x1, P4 ;  /* 0x0000000212127211 */ /* 0x000fe400020f0eff */
[----:B--2---:R-:W-:-:S05]  /*bb10*/  LEA R9, P0, R19, R0, 0x1 ;  /* 0x0000000013097211 */ /* 0x004fca00078008ff */
[----:B------:R0:W-:Y:S04]  /*bb20*/  STL [R1+0x84c], R9 ;  /* 0x00084c0901007387 */ /* 0x0001e80000100800 */
[----:B------:R1:W-:Y:S04]  /*bb30*/  STL [R1+0x820], R49 ;  /* 0x0008203101007387 */ /* 0x0003e80000100800 */
[----:B------:R-:W2:Y:S01]  /*bb40*/  LDL.LU R61, [R1+0x114] ;  /* 0x00011400013d7983 */ /* 0x000ea20000300800 */
[----:B0-----:R-:W-:Y:S02]  /*bb50*/  LEA R9, P1, R48, R0, 0x1 ;  /* 0x0000000030097211 */ /* 0x001fe400078208ff */
[----:B-1----:R-:W-:-:S03]  /*bb60*/  LEA.HI.X.SX32 R49, R3, R2, 0x1, P2 ;  /* 0x0000000203317211 */ /* 0x002fc600010f0eff */
[----:B------:R0:W-:Y:S04]  /*bb70*/  STL [R1+0x854], R9 ;  /* 0x0008540901007387 */ /* 0x0001e80000100800 */
[----:B------:R-:W2:Y:S04]  /*bb80*/  LDL.LU R3, [R1+0x118] ;  /* 0x0001180001037983 */ /* 0x000ea80000300800 */
[----:B------:R1:W-:Y:S01]  /*bb90*/  STL [R1+0x828], R49 ;  /* 0x0008283101007387 */ /* 0x0003e20000100800 */
[----:B0-----:R-:W-:Y:S02]  /*bba0*/  LEA R9, P2, R46, R0, 0x1 ;  /* 0x000000002e097211 */ /* 0x001fe400078408ff */
[----:B-1----:R-:W-:-:S03]  /*bbb0*/  LEA.HI.X.SX32 R49, R60, R2, 0x1, P3 ;  /* 0x000000023c317211 */ /* 0x002fc600018f0eff */
[----:B------:R0:W-:Y:S04]  /*bbc0*/  STL [R1+0x85c], R9 ;  /* 0x00085c0901007387 */ /* 0x0001e80000100800 */
[----:B------:R-:W2:Y:S04]  /*bbd0*/  LDL.LU R60, [R1+0x110] ;  /* 0x00011000013c7983 */ /* 0x000ea80000300800 */
[----:B------:R-:W-:Y:S01]  /*bbe0*/  STL [R1+0x830], R49 ;  /* 0x0008303101007387 */ /* 0x000fe20000100800 */
[----:B0-----:R-:W-:-:S05]  /*bbf0*/  LEA R9, P3, R13, R0, 0x1 ;  /* 0x000000000d097211 */ /* 0x001fca00078608ff */
[----:B------:R0:W-:Y:S04]  /*bc00*/  STL [R1+0x864], R9 ;  /* 0x0008640901007387 */ /* 0x0001e80000100800 */
[----:B0-----:R-:W2:Y:S04]  /*bc10*/  LDL.LU R9, [R1+0x10c] ;  /* 0x00010c0001097983 */ /* 0x001ea80000300800 */
[----:B------:R0:W-:Y:S01]  /*bc20*/  STL [R1+0x838], R14 ;  /* 0x0008380e01007387 */ /* 0x0001e20000100800 */
[----:B------:R-:W-:Y:S02]  /*bc30*/  LEA.HI.X.SX32 R19, R19, R2, 0x1, P0 ;  /* 0x0000000213137211 */ /* 0x000fe400000f0eff */
[-C--:B------:R-:W-:Y:S01]  /*bc40*/  LEA R49, P5, R6, R0.reuse, 0x1 ;  /* 0x0000000006317211 */ /* 0x080fe200078a08ff */
[----:B0-----:R-:W2:Y:S04]  /*bc50*/  LDL.LU R14, [R1+0x104] ;  /* 0x00010400010e7983 */ /* 0x001ea80000300800 */
[----:B------:R0:W-:Y:S04]  /*bc60*/  STL [R1+0x86c], R49 ;  /* 0x00086c3101007387 */ /* 0x0001e80000100800 */
[----:B------:R1:W-:Y:S01]  /*bc70*/  STL [R1+0x840], R18 ;  /* 0x0008401201007387 */ /* 0x0003e20000100800 */
[----:B0-----:R-:W-:-:S03]  /*bc80*/  LEA R49, P4, R12, R0, 0x1 ;  /* 0x000000000c317211 */ /* 0x001fc600078808ff */
[----:B-1----:R-:W2:Y:S04]  /*bc90*/  LDL.LU R18, [R1+0x100] ;  /* 0x0001000001127983 */ /* 0x002ea80000300800 */
[----:B------:R-:W-:Y:S04]  /*bca0*/  STL [R1+0x874], R49 ;  /* 0x0008743101007387 */ /* 0x000fe80000100800 */
[----:B------:R0:W-:Y:S04]  /*bcb0*/  STL [R1+0x848], R19 ;  /* 0x0008481301007387 */ /* 0x0001e80000100800 */
[----:B0-----:R-:W2:Y:S01]  /*bcc0*/  LDL.LU R19, [R1+0xfc] ;  /* 0x0000fc0001137983 */ /* 0x001ea20000300800 */
[----:B------:R-:W-:-:S02]  /*bcd0*/  LEA R49, P0, R11, R0, 0x1 ;  /* 0x000000000b317211 */ /* 0x000fc400078008ff */
[-C--:B------:R-:W-:Y:S02]  /*bce0*/  LEA.HI.X.SX32 R50, R48, R2.reuse, 0x1, P1 ;  /* 0x0000000230327211 */ /* 0x080fe400008f0eff */
[----:B------:R-:W-:Y:S01]  /*bcf0*/  LEA.HI.X.SX32 R48, R46, R2, 0x1, P2 ;  /* 0x000000022e307211 */ /* 0x000fe200010f0eff */
[----:B------:R3:W-:Y:S04]  /*bd00*/  STL [R1+0x87c], R49 ;  /* 0x00087c3101007387 */ /* 0x0007e80000100800 */
[----:B------:R4:W-:Y:S04]  /*bd10*/  STL [R1+0x850], R50 ;  /* 0x0008503201007387 */ /* 0x0009e80000100800 */
[----:B------:R-:W2:Y:S01]  /*bd20*/  LDL.LU R46, [R1+0xf0] ;  /* 0x0000f000012e7983 */ /* 0x000ea20000300800 */
[----:B---3--:R-:W-:-:S05]  /*bd30*/  LEA R49, P1, R10, R0, 0x1 ;  /* 0x000000000a317211 */ /* 0x008fca00078208ff */
[----:B------:R0:W-:Y:S04]  /*bd40*/  STL [R1+0x884], R49 ;  /* 0x0008843101007387 */ /* 0x0001e80000100800 */
[----:B------:R1:W-:Y:S01]  /*bd50*/  STL [R1+0x858], R48 ;  /* 0x0008583001007387 */ /* 0x0003e20000100800 */
[----:B----4-:R-:W-:Y:S02]  /*bd60*/  LEA R50, P2, R8, R0, 0x1 ;  /* 0x0000000008327211 */ /* 0x010fe400078408ff */
[----:B0-----:R-:W-:-:S03]  /*bd70*/  LEA.HI.X.SX32 R49, R13, R2, 0x1, P3 ;  /* 0x000000020d317211 */ /* 0x001fc600018f0eff */
[----:B------:R-:W-:Y:S04]  /*bd80*/  STL [R1+0x88c], R50 ;  /* 0x00088c3201007387 */ /* 0x000fe80000100800 */
[----:B------:R-:W3:Y:S04]  /*bd90*/  LDL.LU R13, [R1+0xe0] ;  /* 0x0000e000010d7983 */ /* 0x000ee80000300800 */
[----:B------:R0:W-:Y:S01]  /*bda0*/  STL [R1+0x860], R49 ;  /* 0x0008603101007387 */ /* 0x0001e20000100800 */
[----:B-1----:R-:W-:Y:S02]  /*bdb0*/  LEA R48, P3, R7, R0, 0x1 ;  /* 0x0000000007307211 */ /* 0x002fe400078608ff */
[----:B0-----:R-:W-:-:S03]  /*bdc0*/  LEA.HI.X.SX32 R49, R6, R2, 0x1, P5 ;  /* 0x0000000206317211 */ /* 0x001fc600028f0eff */
[----:B------:R0:W-:Y:S01]  /*bdd0*/  STL [R1+0x894], R48 ;  /* 0x0008943001007387 */ /* 0x0001e20000100800 */
[----:B------:R-:W-:-:S03]  /*bde0*/  LEA.HI.X.SX32 R6, R12, R2, 0x1, P4 ;  /* 0x000000020c067211 */ /* 0x000fc600020f0eff */
[----:B------:R1:W-:Y:S04]  /*bdf0*/  STL [R1+0x868], R49 ;  /* 0x0008683101007387 */ /* 0x0003e80000100800 */
[----:B------:R-:W4:Y:S01]  /*be00*/  LDL.LU R12, [R1+0xdc] ;  /* 0x0000dc00010c7983 */ /* 0x000f220000300800 */
[----:B0-----:R-:W-:-:S05]  /*be10*/  LEA R48, P5, R58, R0, 0x1 ;  /* 0x000000003a307211 */ /* 0x001fca00078a08ff */
[----:B------:R0:W-:Y:S01]  /*be20*/  STL [R1+0x89c], R48 ;  /* 0x00089c3001007387 */ /* 0x0001e20000100800 */
[----:B-1----:R-:W-:-:S03]  /*be30*/  LEA R49, P4, R59, R0, 0x1 ;  /* 0x000000003b317211 */ /* 0x002fc600078808ff */
[----:B------:R2:W-:Y:S04]  /*be40*/  STL [R1+0x870], R6 ;  /* 0x0008700601007387 */ /* 0x0005e80000100800 */
[----:B------:R-:W-:Y:S01]  /*be50*/  STL [R1+0x8a4], R49 ;  /* 0x0008a43101007387 */ /* 0x000fe20000100800 */
[----:B0-----:R-:W-:-:S03]  /*be60*/  LEA.HI.X.SX32 R48, R11, R2, 0x1, P0 ;  /* 0x000000020b307211 */ /* 0x001fc600000f0eff */
[----:B------:R-:W4:Y:S01]  /*be70*/  LDL.LU R11, [R1+0xd8] ;  /* 0x0000d800010b7983 */ /* 0x000f220000300800 */
[----:B------:R-:W-:-:S03]  /*be80*/  LEA.HI.X.SX32 R10, R10, R2, 0x1, P1 ;  /* 0x000000020a0a7211 */ /* 0x000fc600008f0eff */
[----:B------:R0:W-:Y:S01]  /*be90*/  STL [R1+0x878], R48 ;  /* 0x0008783001007387 */ /* 0x0001e20000100800 */
[----:B------:R-:W-:Y:S02]  /*bea0*/  LEA.HI.X.SX32 R7, R7, R2, 0x1, P3 ;  /* 0x0000000207077211 */ /* 0x000fe400018f0eff */
[----:B--2---:R-:W-:-:S05]  /*beb0*/  LEA R6, P0, R61, R0, 0x1 ;  /* 0x000000003d067211 */ /* 0x004fca00078008ff */
[----:B------:R1:W-:Y:S04]  /*bec0*/  STL [R1+0x8ac], R6 ;  /* 0x0008ac0601007387 */ /* 0x0003e80000100800 */
[----:B------:R2:W-:Y:S01]  /*bed0*/  STL [R1+0x880], R10 ;  /* 0x0008800a01007387 */ /* 0x0005e20000100800 */
[----:B0-----:R-:W-:Y:S02]  /*bee0*/  LEA R48, P1, R3, R0, 0x1 ;  /* 0x0000000003307211 */ /* 0x001fe400078208ff */
[----:B-1----:R-:W-:Y:S01]  /*bef0*/  LEA.HI.X.SX32 R6, R8, R2, 0x1, P2 ;  /* 0x0000000208067211 */ /* 0x002fe200010f0eff */
[----:B--2---:R-:W2:Y:S04]  /*bf00*/  LDL.LU R10, [R1+0xd4] ;  /* 0x0000d400010a7983 */ /* 0x004ea80000300800 */
[----:B------:R-:W-:Y:S04]  /*bf10*/  STL [R1+0x8b4], R48 ;  /* 0x0008b43001007387 */ /* 0x000fe80000100800 */
[----:B------:R-:W-:Y:S01]  /*bf20*/  STL [R1+0x888], R6 ;  /* 0x0008880601007387 */ /* 0x000fe20000100800 */
[----:B------:R-:W-:-:S05]  /*bf30*/  LEA R8, P2, R60, R0, 0x1 ;  /* 0x000000003c087211 */ /* 0x000fca00078408ff */
[----:B------:R0:W-:Y:S04]  /*bf40*/  STL [R1+0x8bc], R8 ;  /* 0x0008bc0801007387 */ /* 0x0001e80000100800 */
[----:B0-----:R-:W2:Y:S04]  /*bf50*/  LDL.LU R8, [R1+0xcc] ;  /* 0x0000cc0001087983 */ /* 0x001ea80000300800 */
[----:B------:R0:W-:Y:S01]  /*bf60*/  STL [R1+0x890], R7 ;  /* 0x0008900701007387 */ /* 0x0001e20000100800 */
[----:B------:R-:W-:Y:S02]  /*bf70*/  LEA R6, P3, R9, R0, 0x1 ;  /* 0x0000000009067211 */ /* 0x000fe400078608ff */
[----:B0-----:R-:W-:-:S03]  /*bf80*/  LEA.HI.X.SX32 R7, R58, R2, 0x1, P5 ;  /* 0x000000023a077211 */ /* 0x001fc600028f0eff */
[----:B------:R0:W-:Y:S04]  /*bf90*/  STL [R1+0x8c4], R6 ;  /* 0x0008c40601007387 */ /* 0x0001e80000100800 */
[----:B------:R1:W-:Y:S01]  /*bfa0*/  STL [R1+0x898], R7 ;  /* 0x0008980701007387 */ /* 0x0003e20000100800 */
[----:B------:R-:W-:Y:S02]  /*bfb0*/  LEA R48, P5, R14, R0, 0x1 ;  /* 0x000000000e307211 */ /* 0x000fe400078a08ff */
[----:B0-----:R-:W-:Y:S01]  /*bfc0*/  LEA.HI.X.SX32 R6, R59, R2, 0x1, P4 ;  /* 0x000000023b067211 */ /* 0x001fe200020f0eff */
[----:B-1----:R-:W2:Y:S04]  /*bfd0*/  LDL.LU R7, [R1+0xc4] ;  /* 0x0000c40001077983 */ /* 0x002ea80000300800 */
[----:B------:R-:W-:Y:S04]  /*bfe0*/  STL [R1+0x8cc], R48 ;  /* 0x0008cc3001007387 */ /* 0x000fe80000100800 */
[----:B------:R0:W-:Y:S01]  /*bff0*/  STL [R1+0x8a0], R6 ;  /* 0x0008a00601007387 */ /* 0x0001e20000100800 */
[----:B------:R-:W-:-:S05]  /*c000*/  LEA R49, P4, R18, R0, 0x1 ;  /* 0x0000000012317211 */ /* 0x000fca00078808ff */
[----:B------:R-:W-:Y:S01]  /*c010*/  STL [R1+0x8d4], R49 ;  /* 0x0008d43101007387 */ /* 0x000fe20000100800 */
[----:B0-----:R-:W-:-:S03]  /*c020*/  LEA.HI.X.SX32 R6, R61, R2, 0x1, P0 ;  /* 0x000000023d067211 */ /* 0x001fc600000f0eff */
[----:B------:R-:W2:Y:S04]  /*c030*/  LDL.LU R58, [R1+0xb4] ;  /* 0x0000b400013a7983 */ /* 0x000ea80000300800 */
[----:B------:R0:W-:Y:S01]  /*c040*/  STL [R1+0x8a8], R6 ;  /* 0x0008a80601007387 */ /* 0x0001e20000100800 */
[----:B------:R-:W-:-:S05]  /*c050*/  LEA R48, P0, R19, R0, 0x1 ;  /* 0x0000000013307211 */ /* 0x000fca00078008ff */
[----:B------:R-:W-:Y:S01]  /*c060*/  STL [R1+0x8dc], R48 ;  /* 0x0008dc3001007387 */ /* 0x000fe20000100800 */
[----:B0-----:R-:W-:-:S03]  /*c070*/  LEA.HI.X.SX32 R6, R3, R2, 0x1, P1 ;  /* 0x0000000203067211 */ /* 0x001fc600008f0eff */
[----:B------:R-:W2:Y:S04]  /*c080*/  LDL.LU R59, [R1+0x9c] ;  /* 0x00009c00013b7983 */ /* 0x000ea80000300800 */
[----:B------:R0:W-:Y:S01]  /*c090*/  STL [R1+0x8b0], R6 ;  /* 0x0008b00601007387 */ /* 0x0001e20000100800 */
[----:B------:R-:W-:-:S03]  /*c0a0*/  LEA R3, P1, R46, R0, 0x1 ;  /* 0x000000002e037211 */ /* 0x000fc600078208ff */
[----:B------:R-:W2:Y:S04]  /*c0b0*/  LDL.LU R61, [R1+0x98] ;  /* 0x00009800013d7983 */ /* 0x000ea80000300800 */
[----:B------:R1:W-:Y:S01]  /*c0c0*/  STL [R1+0x8e4], R3 ;  /* 0x0008e40301007387 */ /* 0x0003e20000100800 */
[----:B0-----:R-:W-:-:S03]  /*c0d0*/  LEA.HI.X.SX32 R6, R60, R2, 0x1, P2 ;  /* 0x000000023c067211 */ /* 0x001fc600010f0eff */
[----:B-1----:R-:W2:Y:S04]  /*c0e0*/  LDL.LU R3, [R1+0x94] ;  /* 0x0000940001037983 */ /* 0x002ea80000300800 */
[----:B------:R0:W-:Y:S04]  /*c0f0*/  STL [R1+0x8b8], R6 ;  /* 0x0008b80601007387 */ /* 0x0001e80000100800 */
[----:B------:R-:W2:Y:S01]  /*c100*/  LDL.LU R60, [R1+0x90] ;  /* 0x00009000013c7983 */ /* 0x000ea20000300800 */
[----:B---3--:R-:W-:Y:S02]  /*c110*/  LEA R48, P2, R13, R0, 0x1 ;  /* 0x000000000d307211 */ /* 0x008fe400078408ff */
[----:B0-----:R-:W-:-:S03]  /*c120*/  LEA.HI.X.SX32 R6, R9, R2, 0x1, P3 ;  /* 0x0000000209067211 */ /* 0x001fc600018f0eff */
[----:B------:R-:W-:Y:S04]  /*c130*/  STL [R1+0x8ec], R48 ;  /* 0x0008ec3001007387 */ /* 0x000fe80000100800 */
[----:B------:R-:W3:Y:S04]  /*c140*/  LDL.LU R54, [R1+0x84] ;  /* 0x0000840001367983 */ /* 0x000ee80000300800 */
[----:B------:R0:W-:Y:S04]  /*c150*/  STL [R1+0x8c0], R6 ;  /* 0x0008c00601007387 */ /* 0x0001e80000100800 */
[----:B------:R-:W3:Y:S01]  /*c160*/  LDL.LU R51, [R1+0x80] ;  /* 0x0000800001337983 */ /* 0x000ee20000300800 */
[----:B----4-:R-:W-:-:S02]  /*c170*/  LEA R9, P3, R12, R0, 0x1 ;  /* 0x000000000c097211 */ /* 0x010fc400078608ff */
[----:B0-----:R-:W-:-:S03]  /*c180*/  LEA.HI.X.SX32 R6, R14, R2, 0x1, P5 ;  /* 0x000000020e067211 */ /* 0x001fc600028f0eff */
[----:B------:R0:W-:Y:S04]  /*c190*/  STL [R1+0x8f4], R9 ;  /* 0x0008f40901007387 */ /* 0x0001e80000100800 */
[----:B------:R-:W4:Y:S04]  /*c1a0*/  LDL.LU R50, [R1+0x64] ;  /* 0x0000640001327983 */ /* 0x000f280000300800 */
[----:B------:R1:W-:Y:S04]  /*c1b0*/  STL [R1+0x8c8], R6 ;  /* 0x0008c80601007387 */ /* 0x0003e80000100800 */
[----:B------:R-:W4:Y:S01]  /*c1c0*/  LDL.LU R49, [R1+0x60] ;  /* 0x0000600001317983 */ /* 0x000f220000300800 */
[----:B0-----:R-:W-:-:S05]  /*c1d0*/  LEA R9, P5, R11, R0, 0x1 ;  /* 0x000000000b097211 */ /* 0x001fca00078a08ff */
[----:B------:R-:W-:Y:S01]  /*c1e0*/  STL [R1+0x8fc], R9 ;  /* 0x0008fc0901007387 */ /* 0x000fe20000100800 */
[----:B-1----:R-:W-:-:S03]  /*c1f0*/  LEA.HI.X.SX32 R6, R18, R2, 0x1, P4 ;  /* 0x0000000212067211 */ /* 0x002fc600020f0eff */
[----:B------:R-:W4:Y:S04]  /*c200*/  LDL.LU R48, [R1+0x48] ;  /* 0x0000480001307983 */ /* 0x000f280000300800 */
[----:B------:R0:W-:Y:S04]  /*c210*/  STL [R1+0x8d0], R6 ;  /* 0x0008d00601007387 */ /* 0x0001e80000100800 */
[----:B0-----:R-:W4:Y:S01]  /*c220*/  LDL.LU R6, [R1+0x44] ;  /* 0x0000440001067983 */ /* 0x001f220000300800 */
[-C--:B------:R-:W-:Y:S02]  /*c230*/  LEA.HI.X.SX32 R14, R19, R2.reuse, 0x1, P0 ;  /* 0x00000002130e7211 */ /* 0x080fe400000f0eff */
[----:B------:R-:W-:-:S02]  /*c240*/  LEA.HI.X.SX32 R19, R46, R2, 0x1, P1 ;  /* 0x000000022e137211 */ /* 0x000fc400008f0eff */
[-C--:B------:R-:W-:Y:S02]  /*c250*/  LEA.HI.X.SX32 R13, R13, R2.reuse, 0x1, P2 ;  /* 0x000000020d0d7211 */ /* 0x080fe400010f0eff */
[-C--:B------:R-:W-:Y:S02]  /*c260*/  LEA.HI.X.SX32 R12, R12, R2.reuse, 0x1, P3 ;  /* 0x000000020c0c7211 */ /* 0x080fe400018f0eff */
[----:B------:R-:W-:Y:S02]  /*c270*/  LEA.HI.X.SX32 R11, R11, R2, 0x1, P5 ;  /* 0x000000020b0b7211 */ /* 0x000fe400028f0eff */
[----:B--2---:R-:W-:-:S05]  /*c280*/  LEA R9, P4, R10, R0, 0x1 ;  /* 0x000000000a097211 */ /* 0x004fca00078808ff */
[----:B------:R0:W-:Y:S04]  /*c290*/  STL [R1+0x904], R9 ;  /* 0x0009040901007387 */ /* 0x0001e80000100800 */
[----:B0-----:R-:W2:Y:S04]  /*c2a0*/  LDL.LU R9, [R1+0x38] ;  /* 0x0000380001097983 */ /* 0x001ea80000300800 */
[----:B------:R0:W-:Y:S04]  /*c2b0*/  STL [R1+0x8d8], R14 ;  /* 0x0008d80e01007387 */ /* 0x0001e80000100800 */
[----:B0-----:R-:W2:Y:S01]  /*c2c0*/  LDL.LU R14, [R1+0x14] ;  /* 0x00001400010e7983 */ /* 0x001ea20000300800 */
[----:B------:R-:W-:-:S05]  /*c2d0*/  LEA R18, P0, R8, R0, 0x1 ;  /* 0x0000000008127211 */ /* 0x000fca00078008ff */
[----:B------:R0:W-:Y:S04]  /*c2e0*/  STL [R1+0x90c], R18 ;  /* 0x00090c1201007387 */ /* 0x0001e80000100800 */
[----:B0-----:R-:W2:Y:S04]  /*c2f0*/  LDL.LU R18, [R1+0x10] ;  /* 0x0000100001127983 */ /* 0x001ea80000300800 */
[----:B------:R0:W-:Y:S04]  /*c300*/  STL [R1+0x8e0], R19 ;  /* 0x0008e01301007387 */ /* 0x0001e80000100800 */
[----:B0-----:R-:W2:Y:S01]  /*c310*/  LDL.LU R19, [R1+0xc] ;  /* 0x00000c0001137983 */ /* 0x001ea20000300800 */
[----:B------:R-:W-:-:S05]  /*c320*/  LEA R46, P1, R7, R0, 0x1 ;  /* 0x00000000072e7211 */ /* 0x000fca00078208ff */
[----:B------:R0:W-:Y:S04]  /*c330*/  STL [R1+0x914], R46 ;  /* 0x0009142e01007387 */ /* 0x0001e80000100800 */
[----:B0-----:R-:W2:Y:S04]  /*c340*/  LDL.LU R46, [R1+0x8] ;  /* 0x00000800012e7983 */ /* 0x001ea80000300800 */
[----:B------:R0:W-:Y:S02]  /*c350*/  STL [R1+0x8e8], R13 ;  /* 0x0008e80d01007387 */ /* 0x0001e40000100800 */
[----:B0-----:R-:W-:-:S05]  /*c360*/  LEA R13, P2, R58, R0, 0x1 ;  /* 0x000000003a0d7211 */ /* 0x001fca00078408ff */
[----:B------:R0:W-:Y:S04]  /*c370*/  STL [R1+0x91c], R13 ;  /* 0x00091c0d01007387 */ /* 0x0001e80000100800 */
[----:B0-----:R-:W2:Y:S04]  /*c380*/  LDL.LU R13, [R1+0xb58] ;  /* 0x000b5800010d7983 */ /* 0x001ea80000300800 */
[----:B------:R0:W-:Y:S02]  /*c390*/  STL [R1+0x8f0], R12 ;  /* 0x0008f00c01007387 */ /* 0x0001e40000100800 */
[----:B0-----:R-:W-:-:S05]  /*c3a0*/  LEA R12, P3, R59, R0, 0x1 ;  /* 0x000000003b0c7211 */ /* 0x001fca00078608ff */
[----:B------:R0:W-:Y:S01]  /*c3b0*/  STL [R1+0x924], R12 ;  /* 0x0009240c01007387 */ /* 0x0001e20000100800 */
[----:B------:R-:W-:-:S03]  /*c3c0*/  LEA.HI.X.SX32 R10, R10, R2, 0x1, P4 ;  /* 0x000000020a0a7211 */ /* 0x000fc600020f0eff */
        /* <DEDUP_REMOVED lines=17> */
[----:B---3--:R-:W-:-:S05]  /*c4e0*/  LEA R7, P1, R54, R0, 0x1 ;  /* 0x0000000036077211 */ /* 0x008fca00078208ff */
[----:B------:R0:W-:Y:S01]  /*c4f0*/  STL [R1+0x944], R7 ;  /* 0x0009440701007387 */ /* 0x0001e20000100800 */
[----:B------:R-:W-:-:S03]  /*c500*/  LEA.HI.X.SX32 R59, R59, R2, 0x1, P3 ;  /* 0x000000023b3b7211 */ /* 0x000fc600018f0eff */
[----:B0-----:R-:W3:Y:S04]  /*c510*/  LDL.LU R7, [R1+0xb44] ;  /* 0x000b440001077983 */ /* 0x001ee80000300800 */
[----:B------:R0:W-:Y:S02]  /*c520*/  STL [R1+0x918], R58 ;  /* 0x0009183a01007387 */ /* 0x0001e40000100800 */
[----:B0-----:R-:W-:-:S05]  /*c530*/  LEA R58, P2, R51, R0, 0x1 ;  /* 0x00000000333a7211 */ /* 0x001fca00078408ff */
[----:B------:R0:W-:Y:S01]  /*c540*/  STL [R1+0x94c], R58 ;  /* 0x00094c3a01007387 */ /* 0x0001e20000100800 */
[----:B------:R-:W-:-:S03]  /*c550*/  LEA.HI.X.SX32 R61, R61, R2, 0x1, P5 ;  /* 0x000000023d3d7211 */ /* 0x000fc600028f0eff */
[----:B0-----:R-:W3:Y:S04]  /*c560*/  LDL.LU R58, [R1+0xb40] ;  /* 0x000b4000013a7983 */ /* 0x001ee80000300800 */
[----:B------:R4:W-:Y:S02]  /*c570*/  STL [R1+0x920], R59 ;  /* 0x0009203b01007387 */ /* 0x0009e40000100800 */
[----:B----4-:R-:W-:-:S05]  /*c580*/  LEA R59, P3, R50, R0, 0x1 ;  /* 0x00000000323b7211 */ /* 0x010fca00078608ff */
[----:B------:R0:W-:Y:S01]  /*c590*/  STL [R1+0x954], R59 ;  /* 0x0009543b01007387 */ /* 0x0001e20000100800 */
[----:B------:R-:W-:-:S03]  /*c5a0*/  LEA.HI.X.SX32 R3, R3, R2, 0x1, P4 ;  /* 0x0000000203037211 */ /* 0x000fc600020f0eff */
[----:B0-----:R-:W4:Y:S04]  /*c5b0*/  LDL.LU R59, [R1+0xb3c] ;  /* 0x000b3c00013b7983 */ /* 0x001f280000300800 */
[----:B------:R0:W-:Y:S02]  /*c5c0*/  STL [R1+0x928], R61 ;  /* 0x0009283d01007387 */ /* 0x0001e40000100800 */
[----:B0-----:R-:W-:-:S05]  /*c5d0*/  LEA R61, P5, R49, R0, 0x1 ;  /* 0x00000000313d7211 */ /* 0x001fca00078a08ff */
[----:B------:R0:W-:Y:S01]  /*c5e0*/  STL [R1+0x95c], R61 ;  /* 0x00095c3d01007387 */ /* 0x0001e20000100800 */
[----:B------:R-:W-:-:S03]  /*c5f0*/  LEA.HI.X.SX32 R60, R60, R2, 0x1, P0 ;  /* 0x000000023c3c7211 */ /* 0x000fc600000f0eff */
[----:B0-----:R-:W3:Y:S04]  /*c600*/  LDL.LU R61, [R1+0xb38] ;  /* 0x000b3800013d7983 */ /* 0x001ee80000300800 */
[----:B------:R0:W-:Y:S02]  /*c610*/  STL [R1+0x930], R3 ;  /* 0x0009300301007387 */ /* 0x0001e40000100800 */
[----:B0-----:R-:W-:-:S05]  /*c620*/  LEA R3, P4, R48, R0, 0x1 ;  /* 0x0000000030037211 */ /* 0x001fca00078808ff */
[----:B------:R0:W-:Y:S04]  /*c630*/  STL [R1+0x964], R3 ;  /* 0x0009640301007387 */ /* 0x0001e80000100800 */
[----:B0-----:R-:W4:Y:S04]  /*c640*/  LDL.LU R3, [R1+0xb34] ;  /* 0x000b340001037983 */ /* 0x001f280000300800 */
[----:B------:R0:W-:Y:S02]  /*c650*/  STL [R1+0x938], R60 ;  /* 0x0009383c01007387 */ /* 0x0001e40000100800 */
[----:B0-----:R-:W-:-:S05]  /*c660*/  LEA R60, P0, R6, R0, 0x1 ;  /* 0x00000000063c7211 */ /* 0x001fca00078008ff */
[----:B------:R0:W-:Y:S04]  /*c670*/  STL [R1+0x96c], R60 ;  /* 0x00096c3c01007387 */ /* 0x0001e80000100800 */
[----:B0-----:R-:W3:Y:S01]  /*c680*/  LDL.LU R60, [R1+0xb30] ;  /* 0x000b3000013c7983 */ /* 0x001ee20000300800 */
[----:B------:R-:W-:-:S05]  /*c690*/  LEA.HI.X.SX32 R54, R54, R2, 0x1, P1 ;  /* 0x0000000236367211 */ /* 0x000fca00008f0eff */
[----:B------:R2:W-:Y:S01]  /*c6a0*/  STL [R1+0x940], R54 ;  /* 0x0009403601007387 */ /* 0x0005e20000100800 */
[----:B------:R-:W-:Y:S02]  /*c6b0*/  LEA.HI.X.SX32 R51, R51, R2, 0x1, P2 ;  /* 0x0000000233337211 */ /* 0x000fe400010f0eff */
[----:B--2---:R-:W-:-:S05]  /*c6c0*/  LEA R54, P1, R9, R0, 0x1 ;  /* 0x0000000009367211 */ /* 0x004fca00078208ff */
[----:B------:R0:W-:Y:S04]  /*c6d0*/  STL [R1+0x974], R54 ;  /* 0x0009743601007387 */ /* 0x0001e80000100800 */
[----:B------:R1:W-:Y:S01]  /*c6e0*/  STL [R1+0x948], R51 ;  /* 0x0009483301007387 */ /* 0x0003e20000100800 */
[----:B0-----:R-:W-:Y:S02]  /*c6f0*/  LEA R54, P2, R14, R0, 0x1 ;  /* 0x000000000e367211 */ /* 0x001fe400078408ff */
[----:B-1----:R-:W-:-:S03]  /*c700*/  LEA.HI.X.SX32 R51, R50, R2, 0x1, P3 ;  /* 0x0000000232337211 */ /* 0x002fc600018f0eff */
[----:B------:R0:W-:Y:S01]  /*c710*/  STL [R1+0x97c], R54 ;  /* 0x00097c3601007387 */ /* 0x0001e20000100800 */
[----:B------:R-:W-:-:S03]  /*c720*/  LEA.HI.X.SX32 R50, R49, R2, 0x1, P5 ;  /* 0x0000000231327211 */ /* 0x000fc600028f0eff */
[----:B------:R1:W-:Y:S01]  /*c730*/  STL [R1+0x950], R51 ;  /* 0x0009503301007387 */ /* 0x0003e20000100800 */
[----:B------:R-:W-:Y:S02]  /*c740*/  LEA.HI.X.SX32 R49, R48, R2, 0x1, P4 ;  /* 0x0000000230317211 */ /* 0x000fe400020f0eff */
[-C--:B0-----:R-:W-:Y:S02]  /*c750*/  LEA R54, P3, R18, R0.reuse, 0x1 ;  /* 0x0000000012367211 */ /* 0x081fe400078608ff */
[----:B-1----:R-:W-:-:S03]  /*c760*/  LEA R51, P5, R19, R0, 0x1 ;  /* 0x0000000013337211 */ /* 0x002fc600078a08ff */
[----:B------:R-:W-:Y:S01]  /*c770*/  STL [R1+0x984], R54 ;  /* 0x0009843601007387 */ /* 0x000fe20000100800 */
[----:B------:R-:W-:-:S03]  /*c780*/  LEA.HI.X.SX32 R48, R6, R2, 0x1, P0 ;  /* 0x0000000206307211 */ /* 0x000fc600000f0eff */
[----:B------:R0:W-:Y:S01]  /*c790*/  STL [R1+0x958], R50 ;  /* 0x0009583201007387 */ /* 0x0001e20000100800 */
[----:B------:R-:W-:-:S03]  /*c7a0*/  LEA.HI.X.SX32 R6, R9, R2, 0x1, P1 ;  /* 0x0000000209067211 */ /* 0x000fc600008f0eff */
[----:B------:R-:W-:Y:S04]  /*c7b0*/  STL [R1+0x98c], R51 ;  /* 0x00098c3301007387 */ /* 0x000fe80000100800 */
[----:B------:R-:W-:Y:S01]  /*c7c0*/  STL [R1+0x960], R49 ;  /* 0x0009603101007387 */ /* 0x000fe20000100800 */
[----:B0-----:R-:W-:Y:S02]  /*c7d0*/  LEA R50, P4, R46, R0, 0x1 ;  /* 0x000000002e327211 */ /* 0x001fe400078808ff */
[----:B------:R-:W-:-:S03]  /*c7e0*/  LEA.HI.X.SX32 R9, R14, R2, 0x1, P2 ;  /* 0x000000020e097211 */ /* 0x000fc600010f0eff */
[----:B------:R-:W-:Y:S04]  /*c7f0*/  STL [R1+0x994], R50 ;  /* 0x0009943201007387 */ /* 0x000fe80000100800 */
[----:B------:R4:W-:Y:S01]  /*c800*/  STL [R1+0x968], R48 ;  /* 0x0009683001007387 */ /* 0x0009e20000100800 */
[----:B------:R-:W-:Y:S01]  /*c810*/  LEA.HI.X.SX32 R14, R18, R2, 0x1, P3 ;  /* 0x00000002120e7211 */ /* 0x000fe200018f0eff */
[----:B------:R-:W-:Y:S02]  /*c820*/  IMAD R15, R15, UR6, RZ ;  /* 0x000000060f0f7c24 */ /* 0x000fe4000f8e02ff */
[----:B------:R-:W-:Y:S02]  /*c830*/  IMAD R16, R16, UR6, RZ ;  /* 0x0000000610107c24 */ /* 0x000fe4000f8e02ff */
[----:B------:R-:W-:-:S02]  /*c840*/  IMAD R17, R17, UR6, RZ ;  /* 0x0000000611117c24 */ /* 0x000fc4000f8e02ff */
[----:B------:R-:W-:Y:S02]  /*c850*/  IMAD R23, R23, UR6, RZ ;  /* 0x0000000617177c24 */ /* 0x000fe4000f8e02ff */
[----:B------:R-:W-:Y:S02]  /*c860*/  IMAD R24, R24, UR6, RZ ;  /* 0x0000000618187c24 */ /* 0x000fe4000f8e02ff */
[----:B------:R-:W-:Y:S02]  /*c870*/  IMAD R25, R25, UR6, RZ ;  /* 0x0000000619197c24 */ /* 0x000fe4000f8e02ff */
        /* <DEDUP_REMOVED lines=16> */
[----:B------:R-:W-:Y:S01]  /*c980*/  IMAD R27, R27, UR6, RZ ;  /* 0x000000061b1b7c24 */ /* 0x000fe2000f8e02ff */
[-C--:B----4-:R-:W-:Y:S02]  /*c990*/  LEA R48, P1, R3, R0.reuse, 0x1 ;  /* 0x0000000003307211 */ /* 0x090fe400078208ff */
[----:B---3--:R-:W-:-:S05]  /*c9a0*/  LEA R49, P0, R60, R0, 0x1 ;  /* 0x000000003c317211 */ /* 0x008fca00078008ff */
[----:B------:R-:W-:Y:S04]  /*c9b0*/  STL [R1+0x99c], R49 ;  /* 0x00099c3101007387 */ /* 0x000fe80000100800 */
[----:B------:R0:W-:Y:S04]  /*c9c0*/  STL [R1+0x970], R6 ;  /* 0x0009700601007387 */ /* 0x0001e80000100800 */
[----:B------:R-:W-:Y:S01]  /*c9d0*/  STL [R1+0x9a4], R48 ;  /* 0x0009a43001007387 */ /* 0x000fe20000100800 */
[----:B0-----:R-:W-:-:S03]  /*c9e0*/  LEA R6, P2, R61, R0, 0x1 ;  /* 0x000000003d067211 */ /* 0x001fc600078408ff */
[----:B------:R0:W-:Y:S04]  /*c9f0*/  STL [R1+0x978], R9 ;  /* 0x0009780901007387 */ /* 0x0001e80000100800 */
[----:B------:R1:W-:Y:S01]  /*ca00*/  STL [R1+0x9ac], R6 ;  /* 0x0009ac0601007387 */ /* 0x0003e20000100800 */
[----:B0-----:R-:W-:-:S03]  /*ca10*/  LEA R9, P3, R59, R0, 0x1 ;  /* 0x000000003b097211 */ /* 0x001fc600078608ff */
[----:B------:R0:W-:Y:S01]  /*ca20*/  STL [R1+0x980], R14 ;  /* 0x0009800e01007387 */ /* 0x0001e20000100800 */
[----:B-1----:R-:W-:-:S03]  /*ca30*/  LEA.HI.X.SX32 R6, R19, R2, 0x1, P5 ;  /* 0x0000000213067211 */ /* 0x002fc600028f0eff */
[----:B------:R1:W-:Y:S04]  /*ca40*/  STL [R1+0x9b4], R9 ;  /* 0x0009b40901007387 */ /* 0x0003e80000100800 */
[----:B------:R2:W-:Y:S01]  /*ca50*/  STL [R1+0x988], R6 ;  /* 0x0009880601007387 */ /* 0x0005e20000100800 */
[----:B0-----:R-:W-:Y:S02]  /*ca60*/  LEA R14, P5, R58, R0, 0x1 ;  /* 0x000000003a0e7211 */ /* 0x001fe400078a08ff */
[----:B-1----:R-:W-:-:S03]  /*ca70*/  LEA.HI.X.SX32 R9, R46, R2, 0x1, P4 ;  /* 0x000000022e097211 */ /* 0x002fc600020f0eff */
[----:B------:R0:W-:Y:S01]  /*ca80*/  STL [R1+0x9bc], R14 ;  /* 0x0009bc0e01007387 */ /* 0x0001e20000100800 */
[----:B------:R-:W-:Y:S01]  /*ca90*/  IMAD R32, R32, UR6, RZ ;  /* 0x0000000620207c24 */ /* 0x000fe2000f8e02ff */
[----:B------:R-:W1:Y:S01]  /*caa0*/  LDC R46, c[0x0][0x238] ;  /* 0x00008e00ff2e7b82 */ /* 0x000e620000000800 */
[----:B--2---:R-:W-:Y:S01]  /*cab0*/  LEA R6, P4, R7, R0, 0x1 ;  /* 0x0000000007067211 */ /* 0x004fe200078808ff */
[----:B------:R2:W-:Y:S01]  /*cac0*/  STL [R1+0x990], R9 ;  /* 0x0009900901007387 */ /* 0x0005e20000100800 */
[----:B0-----:R-:W-:-:S03]  /*cad0*/  LEA.HI.X.SX32 R14, R60, R2, 0x1, P0 ;  /* 0x000000023c0e7211 */ /* 0x001fc600000f0eff */
[----:B------:R-:W3:Y:S04]  /*cae0*/  LDL.LU R60, [R1+0xb2c] ;  /* 0x000b2c00013c7983 */ /* 0x000ee80000300800 */
[----:B------:R0:W-:Y:S01]  /*caf0*/  STL [R1+0x9c4], R6 ;  /* 0x0009c40601007387 */ /* 0x0001e20000100800 */
[----:B--2---:R-:W-:-:S03]  /*cb00*/  LEA.HI.X.SX32 R9, R3, R2, 0x1, P1 ;  /* 0x0000000203097211 */ /* 0x004fc600008f0eff */
[----:B------:R2:W-:Y:S04]  /*cb10*/  STL [R1+0x998], R14 ;  /* 0x0009980e01007387 */ /* 0x0005e80000100800 */
[----:B------:R-:W4:Y:S01]  /*cb20*/  LDL.LU R3, [R1+0xb28] ;  /* 0x000b280001037983 */ /* 0x000f220000300800 */
[-C--:B0-----:R-:W-:Y:S02]  /*cb30*/  LEA R6, P0, R8, R0.reuse, 0x1 ;  /* 0x0000000008067211 */ /* 0x081fe400078008ff */
[----:B--2---:R-:W-:-:S03]  /*cb40*/  LEA R14, P1, R10, R0, 0x1 ;  /* 0x000000000a0e7211 */ /* 0x004fc600078208ff */
[----:B------:R0:W-:Y:S04]  /*cb50*/  STL [R1+0x9cc], R6 ;  /* 0x0009cc0601007387 */ /* 0x0001e80000100800 */
[----:B------:R2:W-:Y:S01]  /*cb60*/  STL [R1+0x9a0], R9 ;  /* 0x0009a00901007387 */ /* 0x0005e20000100800 */
[----:B0-----:R-:W-:-:S03]  /*cb70*/  LEA.HI.X.SX32 R6, R61, R2, 0x1, P2 ;  /* 0x000000023d067211 */ /* 0x001fc600010f0eff */
[----:B------:R0:W-:Y:S01]  /*cb80*/  STL [R1+0x9d4], R14 ;  /* 0x0009d40e01007387 */ /* 0x0001e20000100800 */
[----:B--2---:R-:W-:-:S03]  /*cb90*/  LEA R9, P2, R11, R0, 0x1 ;  /* 0x000000000b097211 */ /* 0x004fc600078408ff */
[----:B------:R2:W-:Y:S01]  /*cba0*/  STL [R1+0x9a8], R6 ;  /* 0x0009a80601007387 */ /* 0x0005e20000100800 */
[----:B0-----:R-:W-:-:S03]  /*cbb0*/  LEA.HI.X.SX32 R14, R59, R2, 0x1, P3 ;  /* 0x000000023b0e7211 */ /* 0x001fc600018f0eff */
[----:B------:R0:W-:Y:S01]  /*cbc0*/  STL [R1+0x9dc], R9 ;  /* 0x0009dc0901007387 */ /* 0x0001e20000100800 */
[----:B--2---:R-:W-:-:S03]  /*cbd0*/  LEA R6, P3, R12, R0, 0x1 ;  /* 0x000000000c067211 */ /* 0x004fc600078608ff */
[----:B------:R2:W-:Y:S04]  /*cbe0*/  STL [R1+0x9b0], R14 ;  /* 0x0009b00e01007387 */ /* 0x0005e80000100800 */
[----:B------:R1:W-:Y:S01]  /*cbf0*/  STL [R1+0x9e4], R6 ;  /* 0x0009e40601007387 */ /* 0x0003e20000100800 */
[----:B0-----:R-:W-:Y:S02]  /*cc00*/  LEA.HI.X.SX32 R9, R58, R2, 0x1, P5 ;  /* 0x000000023a097211 */ /* 0x001fe400028f0eff */
[----:B--2---:R-:W-:-:S03]  /*cc10*/  LEA R14, P5, R13, R0, 0x1 ;  /* 0x000000000d0e7211 */ /* 0x004fc600078a08ff */
[----:B------:R0:W-:Y:S01]  /*cc20*/  STL [R1+0x9b8], R9 ;  /* 0x0009b80901007387 */ /* 0x0001e20000100800 */
[----:B-1----:R-:W-:-:S03]  /*cc30*/  LEA.HI.X.SX32 R6, R7, R2, 0x1, P4 ;  /* 0x0000000207067211 */ /* 0x002fc600020f0eff */
[----:B------:R-:W-:Y:S01]  /*cc40*/  STL [R1+0x9ec], R14 ;  /* 0x0009ec0e01007387 */ /* 0x000fe20000100800 */
[----:B------:R-:W-:-:S03]  /*cc50*/  LEA.HI.X.SX32 R7, R8, R2, 0x1, P0 ;  /* 0x0000000208077211 */ /* 0x000fc600000f0eff */
[----:B------:R1:W-:Y:S01]  /*cc60*/  STL [R1+0x9c0], R6 ;  /* 0x0009c00601007387 */ /* 0x0003e20000100800 */
[----:B0-----:R-:W-:Y:S02]  /*cc70*/  LEA R9, P4, R15, R0, 0x1 ;  /* 0x000000000f097211 */ /* 0x001fe400078808ff */
[----:B------:R-:W-:-:S03]  /*cc80*/  LEA.HI.X.SX32 R8, R10, R2, 0x1, P1 ;  /* 0x000000020a087211 */ /* 0x000fc600008f0eff */
[----:B------:R-:W-:Y:S01]  /*cc90*/  STL [R1+0x9f4], R9 ;  /* 0x0009f40901007387 */ /* 0x000fe20000100800 */
[----:B-1----:R-:W-:-:S03]  /*cca0*/  LEA R6, P0, R16, R0, 0x1 ;  /* 0x0000000010067211 */ /* 0x002fc600078008ff */
        /* <DEDUP_REMOVED lines=10> */
[----:B--2---:R-:W-:-:S03]  /*cd50*/  LEA R6, P3, R24, R0, 0x1 ;  /* 0x0000000018067211 */ /* 0x004fc600078608ff */
[----:B------:R1:W-:Y:S04]  /*cd60*/  STL [R1+0x9e0], R7 ;  /* 0x0009e00701007387 */ /* 0x0003e80000100800 */
[----:B------:R2:W-:Y:S01]  /*cd70*/  STL [R1+0xa14], R6 ;  /* 0x000a140601007387 */ /* 0x0005e20000100800 */
[----:B0-----:R-:W-:Y:S02]  /*cd80*/  LEA.HI.X.SX32 R8, R13, R2, 0x1, P5 ;  /* 0x000000020d087211 */ /* 0x001fe400028f0eff */
[----:B-1----:R-:W-:-:S03]  /*cd90*/  LEA R7, P5, R25, R0, 0x1 ;  /* 0x0000000019077211 */ /* 0x002fc600078a08ff */
[----:B------:R0:W-:Y:S01]  /*cda0*/  STL [R1+0x9e8], R8 ;  /* 0x0009e80801007387 */ /* 0x0001e20000100800 */
[----:B--2---:R-:W-:-:S03]  /*cdb0*/  LEA.HI.X.SX32 R6, R15, R2, 0x1, P4 ;  /* 0x000000020f067211 */ /* 0x004fc600020f0eff */
        /* <DEDUP_REMOVED lines=34> */
[----:B------:R-:W-:Y:S01]  /*cfe0*/  STL [R1+0xa30], R8 ;  /* 0x000a300801007387 */ /* 0x000fe20000100800 */
[----:B--2---:R-:W-:-:S03]  /*cff0*/  LEA.HI.X.SX32 R6, R5, R2, 0x1, P2 ;  /* 0x0000000205067211 */ /* 0x004fc600010f0eff */
[----:B------:R-:W-:Y:S01]  /*d000*/  STL [R1+0xa64], R7 ;  /* 0x000a640701007387 */ /* 0x000fe20000100800 */
[----:B------:R-:W-:Y:S02]  /*d010*/  LEA R5, P2, R35, R0, 0x1 ;  /* 0x0000000023057211 */ /* 0x000fe400078408ff */
[----:B------:R-:W-:Y:S01]  /*d020*/  LEA.HI.X.SX32 R4, R4, R2, 0x1, P3 ;  /* 0x0000000204047211 */ /* 0x000fe200018f0eff */
[----:B------:R0:W-:Y:S04]  /*d030*/  STL [R1+0xa38], R6 ;  /* 0x000a380601007387 */ /* 0x0001e80000100800 */
[----:B------:R1:W-:Y:S01]  /*d040*/  STL [R1+0xa6c], R5 ;  /* 0x000a6c0501007387 */ /* 0x0003e20000100800 */
[----:B0-----:R-:W-:-:S03]  /*d050*/  LEA R6, P3, R36, R0, 0x1 ;  /* 0x0000000024067211 */ /* 0x001fc600078608ff */
[----:B------:R0:W-:Y:S01]  /*d060*/  STL [R1+0xa40], R4 ;  /* 0x000a400401007387 */ /* 0x0001e20000100800 */
[----:B-1----:R-:W-:-:S03]  /*d070*/  LEA.HI.X.SX32 R5, R30, R2, 0x1, P5 ;  /* 0x000000021e057211 */ /* 0x002fc600028f0eff */
        /* <DEDUP_REMOVED lines=23> */
[----:B------:R2:W-:Y:S04]  /*d1f0*/  STL [R1+0xaa4], R6 ;  /* 0x000aa40601007387 */ /* 0x0005e80000100800 */
[----:B------:R-:W4:Y:S01]  /*d200*/  LDL.64 R18, [R1+0x460] ;  /* 0x0004600001127983 */ /* 0x000f220000100a00 */
[----:B0-----:R-:W-:Y:S01]  /*d210*/  LEA.HI.X.SX32 R5, R38, R2, 0x1, P5 ;  /* 0x0000000226057211 */ /* 0x001fe200028f0eff */
[----:B------:R-:W-:Y:S01]  /*d220*/  IMAD R37, R37, UR6, RZ ;  /* 0x0000000625257c24 */ /* 0x000fe2000f8e02ff */
[----:B-1----:R-:W-:Y:S01]  /*d230*/  LEA R4, P5, R32, R0, 0x1 ;  /* 0x0000000020047211 */ /* 0x002fe200078a08ff */
[----:B------:R-:W-:-:S02]  /*d240*/  IMAD R42, R42, UR6, RZ ;  /* 0x000000062a2a7c24 */ /* 0x000fc4000f8e02ff */
[----:B------:R0:W-:Y:S01]  /*d250*/  STL [R1+0xa78], R5 ;  /* 0x000a780501007387 */ /* 0x0001e20000100800 */
[----:B--2---:R-:W-:Y:S01]  /*d260*/  LEA.HI.X.SX32 R6, R39, R2, 0x1, P4 ;  /* 0x0000000227067211 */ /* 0x004fe200020f0eff */
[----:B------:R-:W-:Y:S02]  /*d270*/  IMAD R47, R47, UR6, RZ ;  /* 0x000000062f2f7c24 */ /* 0x000fe4000f8e02ff */
[----:B------:R1:W-:Y:S01]  /*d280*/  STL [R1+0xaac], R4 ;  /* 0x000aac0401007387 */ /* 0x0003e20000100800 */
[----:B0-----:R-:W-:-:S03]  /*d290*/  LEA R5, P4, R37, R0, 0x1 ;  /* 0x0000000025057211 */ /* 0x001fc600078808ff */
[----:B------:R0:W-:Y:S01]  /*d2a0*/  STL [R1+0xa80], R6 ;  /* 0x000a800601007387 */ /* 0x0001e20000100800 */
[----:B-1----:R-:W-:-:S03]  /*d2b0*/  LEA.HI.X.SX32 R4, R20, R2, 0x1, P0 ;  /* 0x0000000214047211 */ /* 0x002fc600000f0eff */
[----:B------:R1:W-:Y:S01]  /*d2c0*/  STL [R1+0xab4], R5 ;  /* 0x000ab40501007387 */ /* 0x0003e20000100800 */
[----:B------:R-:W-:-:S03]  /*d2d0*/  IMAD R40, R40, UR6, RZ ;  /* 0x0000000628287c24 */ /* 0x000fc6000f8e02ff */
[----:B------:R2:W-:Y:S01]  /*d2e0*/  STL [R1+0xa88], R4 ;  /* 0x000a880401007387 */ /* 0x0005e20000100800 */
[----:B0-----:R-:W-:Y:S02]  /*d2f0*/  LEA R6, P0, R42, R0, 0x1 ;  /* 0x000000002a067211 */ /* 0x001fe400078008ff */
[----:B-1----:R-:W-:-:S03]  /*d300*/  LEA.HI.X.SX32 R5, R21, R2, 0x1, P1 ;  /* 0x0000000215057211 */ /* 0x002fc600008f0eff */
[----:B------:R0:W-:Y:S01]  /*d310*/  STL [R1+0xabc], R6 ;  /* 0x000abc0601007387 */ /* 0x0001e20000100800 */
[----:B--2---:R-:W-:-:S03]  /*d320*/  LEA R4, P1, R47, R0, 0x1 ;  /* 0x000000002f047211 */ /* 0x004fc600078208ff */
[----:B------:R1:W-:Y:S01]  /*d330*/  STL [R1+0xa90], R5 ;  /* 0x000a900501007387 */ /* 0x0003e20000100800 */
[----:B------:R-:W-:-:S03]  /*d340*/  IMAD R41, R41, UR6, RZ ;  /* 0x0000000629297c24 */ /* 0x000fc6000f8e02ff */
[----:B------:R2:W-:Y:S01]  /*d350*/  STL [R1+0xac4], R4 ;  /* 0x000ac40401007387 */ /* 0x0005e20000100800 */
[----:B0-----:R-:W-:Y:S01]  /*d360*/  LEA.HI.X.SX32 R6, R22, R2, 0x1, P2 ;  /* 0x0000000216067211 */ /* 0x001fe200010f0eff */
[----:B------:R-:W-:Y:S01]  /*d370*/  IMAD R43, R43, UR6, RZ ;  /* 0x000000062b2b7c24 */ /* 0x000fe2000f8e02ff */
[----:B-1----:R-:W-:-:S03]  /*d380*/  LEA R5, P2, R40, R0, 0x1 ;  /* 0x0000000028057211 */ /* 0x002fc600078408ff */
[----:B------:R0:W-:Y:S01]  /*d390*/  STL [R1+0xa98], R6 ;  /* 0x000a980601007387 */ /* 0x0001e20000100800 */
[----:B--2---:R-:W-:-:S03]  /*d3a0*/  LEA.HI.X.SX32 R4, R27, R2, 0x1, P3 ;  /* 0x000000021b047211 */ /* 0x004fc600018f0eff */
        /* <DEDUP_REMOVED lines=31> */
[----:B------:R-:W-:Y:S02]  /*d5a0*/  IMAD R14, R46, 0x1f, RZ ;  /* 0x0000001f2e0e7824 */ /* 0x000fe400078e02ff */
[----:B------:R-:W-:Y:S01]  /*d5b0*/  IMAD R53, R53, UR6, RZ ;  /* 0x0000000635357c24 */ /* 0x000fe2000f8e02ff */
[----:B------:R2:W-:Y:S01]  /*d5c0*/  STL [R1+0xad0], R4 ;  /* 0x000ad00401007387 */ /* 0x0005e20000100800 */
[----:B------:R-:W4:Y:S01]  /*d5d0*/  LDC R46, c[0x0][0x238] ;  /* 0x00008e00ff2e7b82 */ /* 0x000f220000000800 */
[----:B0-----:R-:W-:Y:S02]  /*d5e0*/  LEA R6, P3, R55, R0, 0x1 ;  /* 0x0000000037067211 */ /* 0x001fe400078608ff */
[----:B-1----:R-:W-:-:S03]  /*d5f0*/  LEA.HI.X.SX32 R5, R43, R2, 0x1, P5 ;  /* 0x000000022b057211 */ /* 0x002fc600028f0eff */
[----:B------:R-:W-:Y:S01]  /*d600*/  STL [R1+0xaf4], R6 ;  /* 0x000af40601007387 */ /* 0x000fe20000100800 */
[----:B--2---:R-:W-:-:S03]  /*d610*/  LEA R4, P5, R52, R0, 0x1 ;  /* 0x0000000034047211 */ /* 0x004fc600078a08ff */
[----:B------:R0:W-:Y:S04]  /*d620*/  STL [R1+0xad8], R5 ;  /* 0x000ad80501007387 */ /* 0x0001e80000100800 */
[----:B------:R1:W-:Y:S01]  /*d630*/  STL [R1+0xaf8], R4 ;  /* 0x000af80401007387 */ /* 0x0003e20000100800 */
[----:B0-----:R-:W-:Y:S02]  /*d640*/  LEA.HI.X.SX32 R5, R44, R2, 0x1, P4 ;  /* 0x000000022c057211 */ /* 0x001fe400020f0eff */
[----:B-1----:R-:W-:Y:S02]  /*d650*/  LEA R4, P4, R53, R0, 0x1 ;  /* 0x0000000035047211 */ /* 0x002fe400078808ff */
[-C--:B------:R-:W-:Y:S01]  /*d660*/  LEA.HI.X.SX32 R0, R45, R2.reuse, 0x1, P0 ;  /* 0x000000022d007211 */ /* 0x080fe200000f0eff */
[----:B------:R0:W-:Y:S04]  /*d670*/  STL [R1+0xae0], R5 ;  /* 0x000ae00501007387 */ /* 0x0001e80000100800 */
[----:B------:R1:W-:Y:S04]  /*d680*/  STL [R1+0x52c], R4 ;  /* 0x00052c0401007387 */ /* 0x0003e80000100800 */
[----:B------:R2:W-:Y:S01]  /*d690*/  STL [R1+0x514], R0 ;  /* 0x0005140001007387 */ /* 0x0005e20000100800 */
[----:B0-----:R-:W-:-:S02]  /*d6a0*/  LEA.HI.X.SX32 R5, R57, R2, 0x1, P1 ;  /* 0x0000000239057211 */ /* 0x001fc400008f0eff */
[-C--:B-1----:R-:W-:Y:S02]  /*d6b0*/  LEA.HI.X.SX32 R4, R55, R2.reuse, 0x1, P3 ;  /* 0x0000000237047211 */ /* 0x082fe400018f0eff */
[----:B--2---:R-:W-:Y:S01]  /*d6c0*/  LEA.HI.X.SX32 R0, R56, R2, 0x1, P2 ;  /* 0x0000000238007211 */ /* 0x004fe200010f0eff */
[----:B------:R3:W-:Y:S04]  /*d6d0*/  STL [R1+0x518], R5 ;  /* 0x0005180501007387 */ /* 0x0007e80000100800 */
[----:B------:R-:W-:Y:S04]  /*d6e0*/  STL [R1+0x51c], R0 ;  /* 0x00051c0001007387 */ /* 0x000fe80000100800 */
[----:B------:R4:W-:Y:S01]  /*d6f0*/  STL [R1+0x520], R4 ;  /* 0x0005200401007387 */ /* 0x0009e20000100800 */
[----:B---3--:R-:W-:-:S02]  /*d700*/  IMAD.MOV.U32 R5, RZ, RZ, R60 ;  /* 0x000000ffff057224 */ /* 0x008fc400078e003c */
[----:B----4-:R-:W-:-:S04]  /*d710*/  IMAD.MOV.U32 R4, RZ, RZ, R3 ;  /* 0x000000ffff047224 */ /* 0x010fc800078e0003 */
[----:B------:R-:W-:Y:S01]  /*d720*/  IMAD.WIDE R8, R14, 0x2, R4 ;  /* 0x000000020e087825 */ /* 0x000fe200078e0204 */
[----:B------:R-:W-:-:S05]  /*d730*/  LEA.HI.X.SX32 R0, R52, R2, 0x1, P5 ;  /* 0x0000000234007211 */ /* 0x000fca00028f0eff */
[----:B------:R0:W-:Y:S04]  /*d740*/  STL [R1+0x524], R0 ;  /* 0x0005240001007387 */ /* 0x0001e80000100800 */
[----:B------:R1:W5:Y:S04]  /*d750*/  LDL.LU R60, [R1+0xb24] ;  /* 0x000b2400013c7983 */ /* 0x0003680000300800 */
[----:B------:R1:W5:Y:S01]  /*d760*/  LDL.LU R3, [R1+0xb20] ;  /* 0x000b200001037983 */ /* 0x0003620000300800 */
[----:B0-----:R-:W-:-:S05]  /*d770*/  LEA.HI.X.SX32 R0, R53, R2, 0x1, P4 ;  /* 0x0000000235007211 */ /* 0x001fca00020f0eff */
[----:B------:R-:W-:Y:S01]  /*d780*/  STL [R1+0x528], R0 ;  /* 0x0005280001007387 */ /* 0x000fe20000100800 */
[----:B------:R-:W-:-:S04]  /*d790*/  IMAD.WIDE R6, R14, 0x2, R18 ;  /* 0x000000020e067825 */ /* 0x000fc800078e0212 */
[----:B------:R-:W-:Y:S02]  /*d7a0*/  IMAD R14, R46, 0x1e, RZ ;  /* 0x0000001e2e0e7824 */ /* 0x000fe400078e02ff */
[----:B------:R-:W0:Y:S01]  /*d7b0*/  LDC R46, c[0x0][0x238] ;  /* 0x00008e00ff2e7b82 */ /* 0x000e220000000800 */
[----:B------:R-:W-:Y:S04]  /*d7c0*/  STL [R1+0x534], R6 ;  /* 0x0005340601007387 */ /* 0x000fe80000100800 */
[----:B------:R2:W-:Y:S04]  /*d7d0*/  STL [R1+0x530], R7 ;  /* 0x0005300701007387 */ /* 0x0005e80000100800 */
[----:B------:R-:W-:Y:S01]  /*d7e0*/  STL [R1+0x53c], R8 ;  /* 0x00053c0801007387 */ /* 0x000fe20000100800 */
[----:B--2---:R-:W-:-:S03]  /*d7f0*/  IMAD.WIDE R6, R14, 0x2, R18 ;  /* 0x000000020e067825 */ /* 0x004fc600078e0212 */
[----:B------:R2:W-:Y:S04]  /*d800*/  STL [R1+0x538], R9 ;  /* 0x0005380901007387 */ /* 0x0005e80000100800 */
[----:B------:R-:W-:Y:S01]  /*d810*/  STL [R1+0x544], R6 ;  /* 0x0005440601007387 */ /* 0x000fe20000100800 */
[----:B0-----:R-:W-:-:S03]  /*d820*/  IMAD R10, R46, 0x1d, RZ ;  /* 0x0000001d2e0a7824 */ /* 0x001fc600078e02ff */
[----:B------:R0:W-:Y:S01]  /*d830*/  STL [R1+0x540], R7 ;  /* 0x0005400701007387 */ /* 0x0001e20000100800 */
[----:B--2---:R-:W-:-:S04]  /*d840*/  IMAD.WIDE R8, R14, 0x2, R4 ;  /* 0x000000020e087825 */ /* 0x004fc800078e0204 */
[----:B------:R-:W-:Y:S01]  /*d850*/  IMAD R0, R46, 0x1c, RZ ;  /* 0x0000001c2e007824 */ /* 0x000fe200078e02ff */
[----:B------:R-:W-:Y:S01]  /*d860*/  STL [R1+0x54c], R8 ;  /* 0x00054c0801007387 */ /* 0x000fe20000100800 */
[----:B0-----:R-:W-:-:S03]  /*d870*/  IMAD.WIDE R6, R10, 0x2, R18 ;  /* 0x000000020a067825 */ /* 0x001fc600078e0212 */
[----:B------:R0:W-:Y:S01]  /*d880*/  STL [R1+0x548], R9 ;  /* 0x0005480901007387 */ /* 0x0001e20000100800 */
[----:B------:R-:W-:-:S03]  /*d890*/  IMAD.WIDE R10, R10, 0x2, R4 ;  /* 0x000000020a0a7825 */ /* 0x000fc600078e0204 */
[----:B------:R-:W-:Y:S04]  /*d8a0*/  STL [R1+0x554], R6 ;  /* 0x0005540601007387 */ /* 0x000fe80000100800 */
[----:B------:R2:W-:Y:S04]  /*d8b0*/  STL [R1+0x550], R7 ;  /* 0x0005500701007387 */ /* 0x0005e80000100800 */
[----:B------:R3:W-:Y:S01]  /*d8c0*/  STL [R1+0x55c], R10 ;  /* 0x00055c0a01007387 */ /* 0x0007e20000100800 */
[----:B0-----:R-:W-:-:S04]  /*d8d0*/  IMAD.WIDE R8, R0, 0x2, R4 ;  /* 0x0000000200087825 */ /* 0x001fc800078e0204 */
[----:B--2---:R-:W-:Y:S01]  /*d8e0*/  IMAD.WIDE R6, R0, 0x2, R18 ;  /* 0x0000000200067825 */ /* 0x004fe200078e0212 */
[----:B------:R-:W-:Y:S03]  /*d8f0*/  STL [R1+0x558], R11 ;  /* 0x0005580b01007387 */ /* 0x000fe60000100800 */
[C---:B---3--:R-:W-:Y:S01]  /*d900*/  IMAD R10, R46.reuse, 0x1b, RZ ;  /* 0x0000001b2e0a7824 */ /* 0x048fe200078e02ff */
[----:B------:R-:W-:Y:S04]  /*d910*/  STL [R1+0x564], R6 ;  /* 0x0005640601007387 */ /* 0x000fe80000100800 */
[----:B------:R0:W-:Y:S01]  /*d920*/  STL [R1+0x560], R7 ;  /* 0x0005600701007387 */ /* 0x0001e20000100800 */
[----:B------:R-:W-:-:S03]  /*d930*/  IMAD R0, R46, 0x1a, RZ ;  /* 0x0000001a2e007824 */ /* 0x000fc600078e02ff */
        /* <DEDUP_REMOVED lines=69> */
[----:B------:R-:W-:-:S03]  /*dd90*/  IMAD.SHL.U32 R0, R46, 0x10, RZ ;  /* 0x000000102e007824 */ /* 0x000fc600078e00ff */
        /* <DEDUP_REMOVED lines=104> */
[----:B------:R-:W-:Y:S01]  /*e420*/  STL [R1+0x6fc], R10 ;  /* 0x0006fc0a01007387 */ /* 0x000fe20000100800 */
[----:B0-----:R-:W-:-:S03]  /*e430*/  IMAD.WIDE R8, R46, 0x2, R18 ;  /* 0x000000022e087825 */ /* 0x001fc600078e0212 */
[----:B------:R0:W-:Y:S01]  /*e440*/  STL [R1+0x6f8], R11 ;  /* 0x0006f80b01007387 */ /* 0x0001e20000100800 */
[----:B--2---:R-:W-:-:S05]  /*e450*/  IMAD.WIDE R6, R0, 0x2, R18 ;  /* 0x0000000200067825 */ /* 0x004fca00078e0212 */
[----:B------:R-:W-:Y:S01]  /*e460*/  STL [R1+0x704], R6 ;  /* 0x0007040601007387 */ /* 0x000fe20000100800 */
[----:B0-----:R-:W-:-:S03]  /*e470*/  IMAD.WIDE R10, R0, 0x2, R4 ;  /* 0x00000002000a7825 */ /* 0x001fc600078e0204 */
[----:B------:R-:W-:Y:S01]  /*e480*/  STL [R1+0x700], R7 ;  /* 0x0007000701007387 */ /* 0x000fe20000100800 */
[----:B------:R-:W-:-:S03]  /*e490*/  IMAD.WIDE R4, R46, 0x2, R4 ;  /* 0x000000022e047825 */ /* 0x000fc600078e0204 */
[----:B------:R-:W-:Y:S04]  /*e4a0*/  STL [R1+0x70c], R10 ;  /* 0x00070c0a01007387 */ /* 0x000fe80000100800 */
[----:B------:R-:W-:Y:S04]  /*e4b0*/  STL [R1+0x708], R11 ;  /* 0x0007080b01007387 */ /* 0x000fe80000100800 */
[----:B------:R-:W-:Y:S04]  /*e4c0*/  STL [R1+0x714], R8 ;  /* 0x0007140801007387 */ /* 0x000fe80000100800 */
[----:B------:R-:W-:Y:S04]  /*e4d0*/  STL [R1+0x710], R9 ;  /* 0x0007100901007387 */ /* 0x000fe80000100800 */
[----:B------:R0:W-:Y:S04]  /*e4e0*/  STL [R1+0x71c], R4 ;  /* 0x00071c0401007387 */ /* 0x0001e80000100800 */
[----:B------:R2:W-:Y:S04]  /*e4f0*/  STL [R1+0x718], R5 ;  /* 0x0007180501007387 */ /* 0x0005e80000100800 */
[----:B------:R1:W-:Y:S04]  /*e500*/  STL [R1+0x504], RZ ;  /* 0x000504ff01007387 */ /* 0x0003e80000100800 */
        /* <DEDUP_REMOVED lines=152> */
[----:B------:R1:W-:Y:S01]  /*ee90*/  STL [R1+0x2e0], RZ ;  /* 0x0002e0ff01007387 */ /* 0x0003e20000100800 */
[----:B------:R-:W3:Y:S03]  /*eea0*/  S2R R19, SR_TID.X ;  /* 0x0000000000137919 */ /* 0x000ee60000002100 */
        /* <DEDUP_REMOVED lines=29> */
[----:B---3--:R-:W-:-:S03]  /*f080*/  LOP3.LUT R19, R19, 0x1f, RZ, 0xc0, !PT ;  /* 0x0000001f13137812 */ /* 0x008fc600078ec0ff */
[----:B------:R1:W-:Y:S04]  /*f090*/  STL [R1+0x278], RZ ;  /* 0x000278ff01007387 */ /* 0x0003e80000100800 */
[----:B------:R1:W-:Y:S04]  /*f0a0*/  STL [R1+0x27c], RZ ;  /* 0x00027cff01007387 */ /* 0x0003e80000100800 */
[----:B------:R1:W-:Y:S04]  /*f0b0*/  STL [R1+0x260], RZ ;  /* 0x000260ff01007387 */ /* 0x0003e80000100800 */
[----:B------:R1:W-:Y:S04]  /*f0c0*/  STL [R1+0x264], RZ ;  /* 0x000264ff01007387 */ /* 0x0003e80000100800 */
[----:B------:R1:W-:Y:S01]  /*f0d0*/  STL [R1+0x268], RZ ;  /* 0x000268ff01007387 */ /* 0x0003e20000100800 */
[----:B------:R-:W-:-:S02]  /*f0e0*/  IMAD.SHL.U32 R2, R19, 0x2, RZ ;  /* 0x0000000213027824 */ /* 0x000fc400078e00ff */
[----:B------:R-:W3:Y:S01]  /*f0f0*/  LDC R19, c[0x0][0x230] ;  /* 0x00008c00ff137b82 */ /* 0x000ee20000000800 */
        /* <DEDUP_REMOVED lines=25> */
[----:B---3--:R-:W-:-:S03]  /*f290*/  VIADD R19, R19, 0x1f ;  /* 0x0000001f13137836 */ /* 0x008fc60000000000 */
[----:B------:R1:W-:Y:S04]  /*f2a0*/  STL [R1+0x3b0], RZ ;  /* 0x0003b0ff01007387 */ /* 0x0003e80000100800 */
[----:B------:R1:W-:Y:S04]  /*f2b0*/  STL [R1+0x3b4], RZ ;  /* 0x0003b4ff01007387 */ /* 0x0003e80000100800 */
[----:B------:R1:W-:Y:S04]  /*f2c0*/  STL [R1+0x3b8], RZ ;  /* 0x0003b8ff01007387 */ /* 0x0003e80000100800 */
[----:B------:R1:W-:Y:S01]  /*f2d0*/  STL [R1+0x3bc], RZ ;  /* 0x0003bcff01007387 */ /* 0x0003e20000100800 */
[----:B0-----:R-:W-:-:S03]  /*f2e0*/  IMAD.SHL.U32 R4, R46, 0x20, RZ ;  /* 0x000000202e047824 */ /* 0x001fc600078e00ff */
[----:B------:R1:W-:Y:S01]  /*f2f0*/  STL [R1+0x3a0], RZ ;  /* 0x0003a0ff01007387 */ /* 0x0003e20000100800 */
[----:B------:R-:W-:-:S03]  /*f300*/  SHF.R.S32.HI R46, RZ, 0x1f, R19 ;  /* 0x0000001fff2e7819 */ /* 0x000fc60000011413 */
[----:B------:R1:W-:Y:S04]  /*f310*/  STL [R1+0x3a4], RZ ;  /* 0x0003a4ff01007387 */ /* 0x0003e80000100800 */
[----:B------:R1:W-:Y:S04]  /*f320*/  STL [R1+0x3a8], RZ ;  /* 0x0003a8ff01007387 */ /* 0x0003e80000100800 */
[----:B------:R1:W-:Y:S04]  /*f330*/  STL [R1+0x3ac], RZ ;  /* 0x0003acff01007387 */ /* 0x0003e80000100800 */
[----:B------:R1:W-:Y:S01]  /*f340*/  STL [R1+0x390], RZ ;  /* 0x000390ff01007387 */ /* 0x0003e20000100800 */
[----:B------:R-:W-:-:S03]  /*f350*/  LEA.HI R46, R46, R19, RZ, 0x5 ;  /* 0x000000132e2e7211 */ /* 0x000fc600078f28ff */
[----:B------:R1:W-:Y:S04]  /*f360*/  STL [R1+0x394], RZ ;  /* 0x000394ff01007387 */ /* 0x0003e80000100800 */
[----:B------:R1:W-:Y:S04]  /*f370*/  STL [R1+0x398], RZ ;  /* 0x000398ff01007387 */ /* 0x0003e80000100800 */
[----:B------:R1:W-:Y:S04]  /*f380*/  STL [R1+0x39c], RZ ;  /* 0x00039cff01007387 */ /* 0x0003e80000100800 */
[----:B------:R1:W-:Y:S04]  /*f390*/  STL [R1+0x380], RZ ;  /* 0x000380ff01007387 */ /* 0x0003e80000100800 */
[----:B------:R1:W-:Y:S01]  /*f3a0*/  STL [R1+0x384], RZ ;  /* 0x000384ff01007387 */ /* 0x0003e20000100800 */
[----:B------:R-:W0:Y:S03]  /*f3b0*/  S2R R19, SR_TID.X ;  /* 0x0000000000137919 */ /* 0x000e260000002100 */
        /* <DEDUP_REMOVED lines=27> */
[----:B--2---:R-:W-:-:S03]  /*f570*/  SHF.R.S32.HI R5, RZ, 0x5, R46 ;  /* 0x00000005ff057819 */ /* 0x004fc6000001142e */
[----:B------:R1:W-:Y:S01]  /*f580*/  STL [R1+0x214], RZ ;  /* 0x000214ff01007387 */ /* 0x0003e20000100800 */
[----:B0-----:R-:W-:-:S03]  /*f590*/  LOP3.LUT R46, R19, 0x7, RZ, 0xc0, !PT ;  /* 0x00000007132e7812 */ /* 0x001fc600078ec0ff */
[----:B------:R1:W-:Y:S04]  /*f5a0*/  STL [R1+0x218], RZ ;  /* 0x000218ff01007387 */ /* 0x0003e80000100800 */
[----:B------:R1:W-:Y:S01]  /*f5b0*/  STL [R1+0x21c], RZ ;  /* 0x00021cff01007387 */ /* 0x0003e20000100800 */
[C---:B------:R-:W-:Y:S02]  /*f5c0*/  IMAD.SHL.U32 R18, R19.reuse, 0x2, RZ ;  /* 0x0000000213127824 */ /* 0x040fe400078e00ff */
[----:B------:R-:W-:Y:S02]  /*f5d0*/  IMAD R46, R46, 0x90, RZ ;  /* 0x000000902e2e7824 */ /* 0x000fe400078e02ff */
[----:B------:R-:W-:Y:S01]  /*f5e0*/  IMAD.SHL.U32 R19, R19, 0x40, RZ ;  /* 0x0000004013137824 */ /* 0x000fe200078e00ff */
[----:B------:R-:W-:-:S02]  /*f5f0*/  SHF.R.S32.HI R0, RZ, 0x1f, R4 ;  /* 0x0000001fff007819 */ /* 0x000fc40000011404 */
[----:B------:R-:W-:Y:S01]  /*f600*/  LOP3.LUT R46, R46, 0x10, R18, 0x78, !PT ;  /* 0x000000102e2e7812 */ /* 0x000fe200078e7812 */
[----:B------:R-:W-:Y:S01]  /*f610*/  USHF.L.U32 UR5, UR5, 0x5, URZ ;  /* 0x0000000505057899 */ /* 0x000fe2000800063f */
[----:B------:R-:W-:Y:S02]  /*f620*/  SHF.L.U64.HI R0, R4, 0x1, R0 ;  /* 0x0000000104007819 */ /* 0x000fe40000010200 */
[----:B------:R-:W-:Y:S01]  /*f630*/  LOP3.LUT R46, R46, 0x400, R19, 0xf8, !PT ;  /* 0x000004002e2e7812 */ /* 0x000fe200078ef813 */
[----:B------:R-:W-:Y:S01]  /*f640*/  USHF.R.S32.HI UR6, URZ, 0x1f, UR5 ;  /* 0x0000001f3f067899 */ /* 0x000fe20008011405 */
[C---:B------:R-:W-:Y:S02]  /*f650*/  LOP3.LUT R6, R2.reuse, 0x10, RZ, 0x3c, !PT ;  /* 0x0000001002067812 */ /* 0x040fe400078e3cff */
[C---:B------:R-:W-:Y:S02]  /*f660*/  LOP3.LUT R5, R2.reuse, 0x20, RZ, 0x3c, !PT ;  /* 0x0000002002057812 */ /* 0x040fe400078e3cff */
[----:B------:R-:W-:-:S02]  /*f670*/  LOP3.LUT R4, R2, 0x30, RZ, 0x3c, !PT ;  /* 0x0000003002047812 */ /* 0x000fc400078e3cff */
[C---:B------:R-:W-:Y:S02]  /*f680*/  LOP3.LUT R6, R46.reuse, 0x20, RZ, 0x3c, !PT ;  /* 0x000000202e067812 */ /* 0x040fe400078e3cff */
[C---:B------:R-:W-:Y:S02]  /*f690*/  LOP3.LUT R5, R46.reuse, 0x40, RZ, 0x3c, !PT ;  /* 0x000000402e057812 */ /* 0x040fe400078e3cff */
[----:B------:R-:W-:Y:S01]  /*f6a0*/  LOP3.LUT R4, R46, 0x60, RZ, 0x3c, !PT ;  /* 0x000000602e047812 */ /* 0x000fe200078e3cff */
[----:B------:R-:W-:Y:S02]  /*f6b0*/  USHF.L.U32 UR7, UR5, 0x1, URZ ;  /* 0x0000000105077899 */ /* 0x000fe4000800063f */
[----:B-1----:R-:W-:-:S12]  /*f6c0*/  USHF.L.U64.HI UR6, UR5, 0x1, UR6 ;  /* 0x0000000105067899 */ /* 0x002fd80008010206 */
.L_x_1:
[----:B0----5:R0:W-:Y:S01]  /*f6d0*/  STL [R1+0x1110], R28 ;  /* 0x0011101c01007387 */ /* 0x0211e20000100800 */
[----:B------:R-:W1:Y:S03]  /*f6e0*/  LDC R4, c[0x0][0x230] ;  /* 0x00008c00ff047b82 */ /* 0x000e660000000800 */
[----:B------:R-:W2:Y:S04]  /*f6f0*/  LDL R7, [R1+0x50c] ;  /* 0x00050c0001077983 */ /* 0x000ea80000100800 */
[----:B------:R-:W2:Y:S04]  /*f700*/  LDL R6, [R1+0x510] ;  /* 0x0005100001067983 */ /* 0x000ea80000100800 */
[----:B0-----:R-:W1:Y:S04]  /*f710*/  LDL R28, [R1+0x504] ;  /* 0x00050400011c7983 */ /* 0x001e680000100800 */
[----:B------:R-:W-:Y:S04]  /*f720*/  STL [R1+0x110c], R53 ;  /* 0x00110c3501007387 */ /* 0x000fe80000100800 */
        /* <DEDUP_REMOVED lines=11> */
[----:B------:R-:W-:Y:S01]  /*f7e0*/  STL [R1+0x10dc], R52 ;  /* 0x0010dc3401007387 */ /* 0x000fe20000100800 */
[----:B------:R-:W-:-:S03]  /*f7f0*/  PRMT R39, RZ, 0x7610, R39 ;  /* 0x00007610ff277816 */ /* 0x000fc60000000027 */
[----:B------:R-:W-:Y:S04]  /*f800*/  STL [R1+0x10d8], R51 ;  /* 0x0010d83301007387 */ /* 0x000fe80000100800 */
[----:B-----5:R-:W-:Y:S04]  /*f810*/  STL [R1+0xff8], R60 ;  /* 0x000ff83c01007387 */ /* 0x020fe80000100800 */
[----:B------:R-:W-:Y:S04]  /*f820*/  STL [R1+0x1034], R60 ;  /* 0x0010343c01007387 */ /* 0x000fe80000100800 */
[----:B------:R-:W-:Y:S04]  /*f830*/  STL [R1+0x1038], R60 ;  /* 0x0010383c01007387 */ /* 0x000fe80000100800 */
[----:B------:R-:W-:Y:S04]  /*f840*/  STL [R1+0x103c], R60 ;  /* 0x00103c3c01007387 */ /* 0x000fe80000100800 */
[----:B------:R-:W-:Y:S04]  /*f850*/  STL [R1+0x1040], R60 ;  /* 0x0010403c01007387 */ /* 0x000fe80000100800 */
[----:B------:R-:W-:Y:S04]  /*f860*/  STL [R1+0xc10], R0 ;  /* 0x000c100001007387 */ /* 0x000fe80000100800 */
[----:B------:R0:W-:Y:S04]  /*f870*/  STL [R1+0xb20], R3 ;  /* 0x000b200301007387 */ /* 0x0001e80000100800 */
[----:B0-----:R-:W3:Y:S01]  /*f880*/  LDL.LU R3, [R1+0x720] ;  /* 0x0007200001037983 */ /* 0x001ee20000300800 */
[----:B-1----:R-:W-:-:S03]  /*f890*/  IMAD R4, R28, -0x20, R4 ;  /* 0xffffffe01c047824 */ /* 0x002fc600078e0204 */
[----:B------:R-:W4:Y:S02]  /*f8a0*/  LDL.LU R28, [R1+0x1110] ;  /* 0x00111000011c7983 */ /* 0x000f240000300800 */
[----:B------:R-:W-:-:S13]  /*f8b0*/  ISETP.GT.AND P0, PT, R4, RZ, PT ;  /* 0x000000ff0400720c */ /* 0x000fda0003f04270 */
[----:B--2---:R-:W2:Y:S04]  /*f8c0*/  @P0 LDG.E.U16 R39, desc[UR8][R6.64] ;  /* 0x0000000806270981 */ /* 0x004ea8000c1e1500 */
[----:B------:R-:W3:Y:S01]  /*f8d0*/  LDL.64 R6, [R1+0x460] ;  /* 0x0004600001067983 */ /* 0x000ee20000100a00 */
[----:B------:R-:W-:Y:S02]  /*f8e0*/  PRMT R42, RZ, 0x7610, R42 ;  /* 0x00007610ff2a7816 */ /* 0x000fe4000000002a */
[----:B------:R-:W-:-:S04]  /*f8f0*/  ISETP.GT.AND P1, PT, R4, 0x1, PT ;  /* 0x000000010400780c */ /* 0x000fc80003f24270 */
[----:B---3--:R0:W3:Y:S04]  /*f900*/  @P0 LDG.E.U16 R42, desc[UR8][R6.64] ;  /* 0x00000008062a0981 */ /* 0x0080e8000c1e1500 */
[----:B------:R-:W0:Y:S04]  /*f910*/  LDL R6, [R1+0x718] ;  /* 0x0007180001067983 */ /* 0x000e280000100800 */
[----:B------:R-:W0:Y:S01]  /*f920*/  LDL R7, [R1+0x71c] ;  /* 0x00071c0001077983 */ /* 0x000e220000100800 */
[----:B------:R-:W-:Y:S02]  /*f930*/  PRMT R56, RZ, 0x7610, R56 ;  /* 0x00007610ff387816 */ /* 0x000fe40000000038 */
[----:B0-----:R-:W-:-:S04]  /*f940*/  @P1 LOP3.LUT R7, R7, R6, RZ, 0x3c, !PT ;  /* 0x0000000607071212 */ /* 0x001fc800078e3cff */
[----:B------:R-:W-:-:S04]  /*f950*/  @P1 LOP3.LUT R6, R7, R6, RZ, 0x3c, !PT ;  /* 0x0000000607061212 */ /* 0x000fc800078e3cff */
[----:B------:R-:W-:-:S05]  /*f960*/  @P1 LOP3.LUT R7, R7, R6, RZ, 0x3c, !PT ;  /* 0x0000000607071212 */ /* 0x000fca00078e3cff */
[----:B------:R0:W3:Y:S04]  /*f970*/  @P1 LDG.E.U16 R56, desc[UR8][R6.64] ;  /* 0x0000000806381981 */ /* 0x0000e8000c1e1500 */
[----:B------:R-:W0:Y:S04]  /*f980*/  LDL R6, [R1+0x710] ;  /* 0x0007100001067983 */ /* 0x000e280000100800 */
[----:B------:R-:W0:Y:S01]  /*f990*/  LDL R7, [R1+0x714] ;  /* 0x0007140001077983 */ /* 0x000e220000100800 */
[----:B------:R-:W-:Y:S02]  /*f9a0*/  PRMT R57, RZ, 0x7610, R57 ;  /* 0x00007610ff397816 */ /* 0x000fe40000000039 */
[----:B0-----:R-:W-:-:S04]  /*f9b0*/  @P1 LOP3.LUT R7, R7, R6, RZ, 0x3c, !PT ;  /* 0x0000000607071212 */ /* 0x001fc800078e3cff */
[----:B------:R-:W-:-:S04]  /*f9c0*/  @P1 LOP3.LUT R6, R7, R6, RZ, 0x3c, !PT ;  /* 0x0000000607061212 */ /* 0x000fc800078e3cff */
[----:B------:R-:W-:-:S05]  /*f9d0*/  @P1 LOP3.LUT R7, R7, R6, RZ, 0x3c, !PT ;  /* 0x0000000607071212 */ /* 0x000fca00078e3cff */
[----:B------:R0:W4:Y:S04]  /*f9e0*/  @P1 LDG.E.U16 R57, desc[UR8][R6.64] ;  /* 0x0000000806391981 */ /* 0x000128000c1e1500 */
[----:B------:R-:W0:Y:S04]  /*f9f0*/  LDL R6, [R1+0x708] ;  /* 0x0007080001067983 */ /* 0x000e280000100800 */
[----:B------:R-:W0:Y:S01]  /*fa00*/  LDL R7, [R1+0x70c] ;  /* 0x00070c0001077983 */ /* 0x000e220000100800 */
[----:B------:R-:W-:Y:S02]  /*fa10*/  ISETP.GT.AND P2, PT, R4, 0x2, PT ;  /* 0x000000020400780c */ /* 0x000fe40003f44270 */
[----:B------:R-:W-:-:S11]  /*fa20*/  PRMT R53, RZ, 0x7610, R53 ;  /* 0x00007610ff357816 */ /* 0x000fd60000000035 */
[----:B0-----:R-:W-:-:S04]  /*fa30*/  @P2 LOP3.LUT R7, R7, R6, RZ, 0x3c, !PT ;  /* 0x0000000607072212 */ /* 0x001fc800078e3cff */
[----:B------:R-:W-:-:S04]  /*fa40*/  @P2 LOP3.LUT R6, R7, R6, RZ, 0x3c, !PT ;  /* 0x0000000607062212 */ /* 0x000fc800078e3cff */
[----:B------:R-:W-:-:S05]  /*fa50*/  @P2 LOP3.LUT R7, R7, R6, RZ, 0x3c, !PT ;  /* 0x0000000607072212 */ /* 0x000fca00078e3cff */
[----:B------:R-:W2:Y:S04]  /*fa60*/  @P2 LDG.E.U16 R53, desc[UR8][R6.64] ;  /* 0x0000000806352981 */ /* 0x000ea8000c1e1500 */
[----:B----4-:R-:W-:Y:S04]  /*fa70*/  STL [R1+0x10d4], R57 ;  /* 0x0010d43901007387 */ /* 0x010fe80000100800 */
[----:B--2---:R0:W-:Y:S04]  /*fa80*/  STL [R1+0x1c], R53 ;  /* 0x00001c3501007387 */ /* 0x0041e80000100800 */
[----:B0-----:R-:W2:Y:S04]  /*fa90*/  LDL.LU R53, [R1+0x110c] ;  /* 0x00110c0001357983 */ /* 0x001ea80000300800 */
[----:B------:R-:W4:Y:S04]  /*faa0*/  LDL R6, [R1+0x700] ;  /* 0x0007000001067983 */ /* 0x000f280000100800 */
[----:B------:R-:W4:Y:S01]  /*fab0*/  LDL R7, [R1+0x704] ;  /* 0x0007040001077983 */ /* 0x000f220000100800 */
[----:B------:R-:W-:-:S02]  /*fac0*/  PRMT R9, RZ, 0x7610, R9 ;  /* 0x00007610ff097816 */ /* 0x000fc40000000009 */
[----:B----4-:R-:W-:-:S04]  /*fad0*/  @P2 LOP3.LUT R7, R7, R6, RZ, 0x3c, !PT ;  /* 0x0000000607072212 */ /* 0x010fc800078e3cff */
[----:B------:R-:W-:-:S04]  /*fae0*/  @P2 LOP3.LUT R6, R7, R6, RZ, 0x3c, !PT ;  /* 0x0000000607062212 */ /* 0x000fc800078e3cff */
[----:B------:R-:W-:-:S05]  /*faf0*/  @P2 LOP3.LUT R7, R7, R6, RZ, 0x3c, !PT ;  /* 0x0000000607072212 */ /* 0x000fca00078e3cff */
[----:B------:R-:W4:Y:S01]  /*fb00*/  @P2 LDG.E.U16 R9, desc[UR8][R6.64] ;  /* 0x0000000806092981 */ /* 0x000f22000c1e1500 */
[----:B------:R-:W-:-:S03]  /*fb10*/  ISETP.GT.AND P0, PT, R4, 0x3, PT ;  /* 0x000000030400780c */ /* 0x000fc60003f04270 */
[----:B----4-:R0:W-:Y:S04]  /*fb20*/  STL [R1+0x20], R9 ;  /* 0x0000200901007387 */ /* 0x0101e80000100800 */
[----:B0-----:R-:W4:Y:S04]  /*fb30*/  LDL.LU R9, [R1+0x1108] ;  /* 0x0011080001097983 */ /* 0x001f280000300800 */
[----:B------:R-:W3:Y:S04]  /*fb40*/  LDL R6, [R1+0x6f8] ;  /* 0x0006f80001067983 */ /* 0x000ee80000100800 */
[----:B------:R-:W3:Y:S01]  /*fb50*/  LDL R7, [R1+0x6fc] ;  /* 0x0006fc0001077983 */ /* 0x000ee20000100800 */
[----:B------:R-:W-:-:S02]  /*fb60*/  PRMT R8, RZ, 0x7610, R8 ;  /* 0x00007610ff087816 */ /* 0x000fc40000000008 */
[----:B---3--:R-:W-:-:S04]  /*fb70*/  @P0 LOP3.LUT R7, R7, R6, RZ, 0x3c, !PT ;  /* 0x0000000607070212 */ /* 0x008fc800078e3cff */
[----:B------:R-:W-:-:S04]  /*fb80*/  @P0 LOP3.LUT R6, R7, R6, RZ, 0x3c, !PT ;  /* 0x0000000607060212 */ /* 0x000fc800078e3cff */
[----:B------:R-:W-:-:S05]  /*fb90*/  @P0 LOP3.LUT R7, R7, R6, RZ, 0x3c, !PT ;  /* 0x0000000607070212 */ /* 0x000fca00078e3cff */
[----:B------:R-:W3:Y:S04]  /*fba0*/  @P0 LDG.E.U16 R8, desc[UR8][R6.64] ;  /* 0x0000000806080981 */ /* 0x000ee8000c1e1500 */
[----:B---3--:R0:W-:Y:S04]  /*fbb0*/  STL [R1+0x324], R8 ;  /* 0x0003240801007387 */ /* 0x0081e80000100800 */
[----:B0-----:R-:W3:Y:S04]  /*fbc0*/  LDL.LU R8, [R1+0x1104] ;  /* 0x0011040001087983 */ /* 0x001ee80000300800 */
[----:B------:R-:W2:Y:S04]  /*fbd0*/  LDL R6, [R1+0x6f0] ;  /* 0x0006f00001067983 */ /* 0x000ea80000100800 */
[----:B------:R-:W2:Y:S01]  /*fbe0*/  LDL R7, [R1+0x6f4] ;  /* 0x0006f40001077983 */ /* 0x000ea20000100800 */
[----:B------:R-:W-:-:S02]  /*fbf0*/  PRMT R48, RZ, 0x7610, R48 ;  /* 0x00007610ff307816 */ /* 0x000fc40000000030 */
[----:B--2---:R-:W-:-:S04]  /*fc00*/  @P0 LOP3.LUT R7, R7, R6, RZ, 0x3c, !PT ;  /* 0x0000000607070212 */ /* 0x004fc800078e3cff */
[----:B------:R-:W-:-:S04]  /*fc10*/  @P0 LOP3.LUT R6, R7, R6, RZ, 0x3c, !PT ;  /* 0x0000000607060212 */ /* 0x000fc800078e3cff */
[----:B------:R-:W-:-:S05]  /*fc20*/  @P0 LOP3.LUT R7, R7, R6, RZ, 0x3c, !PT ;  /* 0x0000000607070212 */ /* 0x000fca00078e3cff */
[----:B------:R-:W2:Y:S01]  /*fc30*/  @P0 LDG.E.U16 R48, desc[UR8][R6.64] ;  /* 0x0000000806300981 */ /* 0x000ea2000c1e1500 */
[----:B------:R-:W-:-:S03]  /*fc40*/  ISETP.GT.AND P1, PT, R4, 0x4, PT ;  /* 0x000000040400780c */ /* 0x000fc60003f24270 */
        /* <DEDUP_REMOVED lines=8> */
[----:B------:R0:W4:Y:S04]  /*fcd0*/  @P1 LDG.E.U16 R35, desc[UR8][R6.64] ;  /* 0x0000000806231981 */ /* 0x000128000c1e1500 */
        /* <DEDUP_REMOVED lines=30> */
[----:B---3--:R-:W-:Y:S04]  /*fec0*/  STL [R1+0x10d0], R54 ;  /* 0x0010d03601007387 */ /* 0x008fe80000100800 */
[----:B--2---:R0:W-:Y:S04]  /*fed0*/  STL [R1+0x10], R25 ;  /* 0x0000101901007387 */ /* 0x0041e80000100800 */
[----:B0-----:R-:W2:Y:S04]  /*fee0*/  LDL.LU R25, [R1+0x10fc] ;  /* 0x0010fc0001197983 */ /* 0x001ea80000300800 */
[----:B------:R-:W3:Y:S04]  /*fef0*/  LDL R6, [R1+0x6c0] ;  /* 0x0006c00001067983 */ /* 0x000ee80000100800 */
[----:B------:R-:W3:Y:S01]  /*ff00*/  LDL R7, [R1+0x6c4] ;  /* 0x0006c40001077983 */ /* 0x000ee20000100800 */
[----:B------:R-:W-:-:S02]  /*ff10*/  PRMT R24, RZ, 0x7610, R24 ;  /* 0x00007610ff187816 */ /* 0x000fc40000000018 */
[----:B---3--:R-:W-:-:S04]  /*ff20*/  @P0 LOP3.LUT R7, R7, R6, RZ, 0x3c, !PT ;  /* 0x0000000607070212 */ /* 0x008fc800078e3cff */
[----:B------:R-:W-:-:S04]  /*ff30*/  @P0 LOP3.LUT R6, R7, R6, RZ, 0x3c, !PT ;  /* 0x0000000607060212 */ /* 0x000fc800078e3cff */
[----:B------:R-:W-:-:S05]  /*ff40*/  @P0 LOP3.LUT R7, R7, R6, RZ, 0x3c, !PT ;  /* 0x0000000607070212 */ /* 0x000fca00078e3cff */
[----:B------:R-:W3:Y:S01]  /*ff50*/  @P0 LDG.E.U16 R24, desc[UR8][R6.64] ;  /* 0x0000000806180981 */ /* 0x000ee2000c1e1500 */
[----:B------:R-:W-:-:S03]  /*ff60*/  ISETP.GT.AND P1, PT, R4, 0x7, PT ;  /* 0x000000070400780c */ /* 0x000fc60003f24270 */
[----:B---3--:R0:W-:Y:S04]  /*ff70*/  STL [R1+0x18], R24 ;  /* 0x0000181801007387 */ /* 0x0081e80000100800 */
[----:B0-----:R-:W3:Y:S04]  /*ff80*/  LDL.LU R24, [R1+0x10f8] ;  /* 0x0010f80001187983 */ /* 0x001ee80000300800 */
[----:B------:R-:W4:Y:S04]  /*ff90*/  LDL R6, [R1+0x6b8] ;  /* 0x0006b80001067983 */ /* 0x000f280000100800 */
[----:B------:R-:W4:Y:S01]  /*ffa0*/  LDL R7, [R1+0x6bc] ;  /* 0x0006bc0001077983 */ /* 0x000f220000100800 */
[----:B------:R-:W-:-:S02]  /*ffb0*/  PRMT R41, RZ, 0x7610, R41 ;  /* 0x00007610ff297816 */ /* 0x000fc40000000029 */
[----:B----4-:R-:W-:-:S04]  /*ffc0*/  @P1 LOP3.LUT R7, R7, R6, RZ, 0x3c, !PT ;  /* 0x0000000607071212 */ /* 0x010fc800078e3cff */
[----:B------:R-:W-:-:S04]  /*ffd0*/  @P1 LOP3.LUT R6, R7, R6, RZ, 0x3c, !PT ;  /* 0x0000000607061212 */ /* 0x000fc800078e3cff */
[----:B------:R-:W-:-:S05]  /*ffe0*/  @P1 LOP3.LUT R7, R7, R6, RZ, 0x3c, !PT ;  /* 0x0000000607071212 */ /* 0x000fca00078e3cff */
[----:B------:R-:W4:Y:S04]  /*fff0*/  @P1 LDG.E.U16 R41, desc[UR8][R6.64] ;  /* 0x0000000806291981 */ /* 0x000f28000c1e1500 */
[----:B----4-:R0:W-:Y:S04]  /*10000*/  STL [R1+0x254], R41 ;  /* 0x0002542901007387 */ /* 0x0101e80000100800 */
[----:B0-----:R-:W4:Y:S04]  /*10010*/  LDL.LU R41, [R1+0x10f4] ;  /* 0x0010f40001297983 */ /* 0x001f280000300800 */
        /* <DEDUP_REMOVED lines=53> */
[----:B------:R-:W2:Y:S04]  /*10370*/  @P1 LDG.E.U16 R43, desc[UR8][R6.64] ;  /* 0x00000008062b1981 */ /* 0x000ea8000c1e1500 */
[----:B----4-:R-:W-:Y:S04]  /*10380*/  STL [R1+0x10a4], R61 ;  /* 0x0010a43d01007387 */ /* 0x010fe80000100800 */
[----:B------:R-:W-:Y:S04]  /*10390*/  STL [R1+0x10a8], R61 ;  /* 0x0010a83d01007387 */ /* 0x000fe80000100800 */
[----:B------:R-:W-:Y:S04]  /*103a0*/  STL [R1+0x10c8], R61 ;  /* 0x0010c83d01007387 */ /* 0x000fe80000100800 */
[----:B------:R-:W-:Y:S04]  /*103b0*/  STL [R1+0x10cc], R61 ;  /* 0x0010cc3d01007387 */ /* 0x000fe80000100800 */
[----:B--2---:R0:W-:Y:S04]  /*103c0*/  STL [R1], R43 ;  /* 0x0000002b01007387 */ /* 0x0041e80000100800 */
[----:B0-----:R-:W2:Y:S04]  /*103d0*/  LDL.LU R43, [R1+0x10ec] ;  /* 0x0010ec00012b7983 */ /* 0x001ea80000300800 */
[----:B------:R-:W4:Y:S04]  /*103e0*/  LDL R6, [R1+0x678] ;  /* 0x0006780001067983 */ /* 0x000f280000100800 */
[----:B------:R-:W4:Y:S01]  /*103f0*/  LDL R7, [R1+0x67c] ;  /* 0x00067c0001077983 */ /* 0x000f220000100800 */
[----:B------:R-:W-:-:S02]  /*10400*/  ISETP.GT.AND P2, PT, R4, 0xb, PT ;  /* 0x0000000b0400780c */ /* 0x000fc40003f44270 */
[----:B------:R-:W-:-:S11]  /*10410*/  PRMT R5, RZ, 0x7610, R5 ;  /* 0x00007610ff057816 */ /* 0x000fd60000000005 */
        /* <DEDUP_REMOVED lines=10> */
[----:B------:R-:W3:Y:S04]  /*104c0*/  @P2 LDG.E.U16 R44, desc[UR8][R6.64] ;  /* 0x00000008062c2981 */ /* 0x000ee8000c1e1500 */
[----:B----4-:R0:W-:Y:S04]  /*104d0*/  STL [R1+0x34], R5 ;  /* 0x0000340501007387 */ /* 0x0101e80000100800 */
[----:B0-----:R-:W4:Y:S04]  /*104e0*/  LDL R5, [R1+0x64c] ;  /* 0x00064c0001057983 */ /* 0x001f280000100800 */
[----:B---3--:R0:W-:Y:S04]  /*104f0*/  STL [R1+0x58], R44 ;  /* 0x0000582c01007387 */ /* 0x0081e80000100800 */
[----:B0-----:R-:W3:Y:S04]  /*10500*/  LDL.LU R44, [R1+0x10e8] ;  /* 0x0010e800012c7983 */ /* 0x001ee80000300800 */
[----:B------:R-:W2:Y:S04]  /*10510*/  LDL R6, [R1+0x668] ;  /* 0x0006680001067983 */ /* 0x000ea80000100800 */
[----:B------:R-:W2:Y:S01]  /*10520*/  LDL R7, [R1+0x66c] ;  /* 0x00066c0001077983 */ /* 0x000ea20000100800 */
[----:B------:R-:W-:-:S02]  /*10530*/  ISETP.GT.AND P0, PT, R4, 0xc, PT ;  /* 0x0000000c0400780c */ /* 0x000fc40003f04270 */
[----:B------:R-:W-:-:S11]  /*10540*/  PRMT R23, RZ, 0x7610, R23 ;  /* 0x00007610ff177816 */ /* 0x000fd60000000017 */
[----:B--2---:R-:W-:-:S04]  /*10550*/  @P0 LOP3.LUT R7, R7, R6, RZ, 0x3c, !PT ;  /* 0x0000000607070212 */ /* 0x004fc800078e3cff */
[----:B------:R-:W-:-:S04]  /*10560*/  @P0 LOP3.LUT R6, R7, R6, RZ, 0x3c, !PT ;  /* 0x0000000607060212 */ /* 0x000fc800078e3cff */
[----:B------:R-:W-:-:S05]  /*10570*/  @P0 LOP3.LUT R7, R7, R6, RZ, 0x3c, !PT ;  /* 0x0000000607070212 */ /* 0x000fca00078e3cff */
[----:B------:R0:W2:Y:S04]  /*10580*/  @P0 LDG.E.U16 R23, desc[UR8][R6.64] ;  /* 0x0000000806170981 */ /* 0x0000a8000c1e1500 */
[----:B------:R-:W0:Y:S04]  /*10590*/  LDL R6, [R1+0x660] ;  /* 0x0006600001067983 */ /* 0x000e280000100800 */
[----:B------:R-:W0:Y:S01]  /*105a0*/  LDL R7, [R1+0x664] ;  /* 0x0006640001077983 */ /* 0x000e220000100800 */
[----:B------:R-:W-:Y:S02]  /*105b0*/  PRMT R22, RZ, 0x7610, R22 ;  /* 0x00007610ff167816 */ /* 0x000fe40000000016 */
[----:B0-----:R-:W-:-:S04]  /*105c0*/  @P0 LOP3.LUT R7, R7, R6, RZ, 0x3c, !PT ;  /* 0x0000000607070212 */ /* 0x001fc800078e3cff */
[----:B------:R-:W-:-:S04]  /*105d0*/  @P0 LOP3.LUT R6, R7, R6, RZ, 0x3c, !PT ;  /* 0x0000000607060212 */ /* 0x000fc800078e3cff */
[----:B------:R-:W-:-:S05]  /*105e0*/  @P0 LOP3.LUT R7, R7, R6, RZ, 0x3c, !PT ;  /* 0x0000000607070212 */ /* 0x000fca00078e3cff */
[----:B------:R0:W2:Y:S04]  /*105f0*/  @P0 LDG.E.U16 R22, desc[UR8][R6.64] ;  /* 0x0000000806160981 */ /* 0x0000a8000c1e1500 */
[----:B------:R-:W0:Y:S04]  /*10600*/  LDL R6, [R1+0x658] ;  /* 0x0006580001067983 */ /* 0x000e280000100800 */
[----:B------:R-:W0:Y:S01]  /*10610*/  LDL R7, [R1+0x65c] ;  /* 0x00065c0001077983 */ /* 0x000e220000100800 */
[----:B------:R-:W-:Y:S02]  /*10620*/  ISETP.GT.AND P1, PT, R4, 0xd, PT ;  /* 0x0000000d0400780c */ /* 0x000fe40003f24270 */
[----:B------:R-:W-:-:S11]  /*10630*/  PRMT R37, RZ, 0x7610, R37 ;  /* 0x00007610ff257816 */ /* 0x000fd60000000025 */
[----:B0-----:R-:W-:-:S04]  /*10640*/  @P1 LOP3.LUT R7, R7, R6, RZ, 0x3c, !PT ;  /* 0x0000000607071212 */ /* 0x001fc800078e3cff */
[----:B------:R-:W-:-:S04]  /*10650*/  @P1 LOP3.LUT R6, R7, R6, RZ, 0x3c, !PT ;  /* 0x0000000607061212 */ /* 0x000fc800078e3cff */
[----:B------:R-:W-:-:S05]  /*10660*/  @P1 LOP3.LUT R7, R7, R6, RZ, 0x3c, !PT ;  /* 0x0000000607071212 */ /* 0x000fca00078e3cff */
[----:B------:R0:W2:Y:S04]  /*10670*/  @P1 LDG.E.U16 R37, desc[UR8][R6.64] ;  /* 0x0000000806251981 */ /* 0x0000a8000c1e1500 */
[----:B------:R-:W0:Y:S04]  /*10680*/  LDL R6, [R1+0x650] ;  /* 0x0006500001067983 */ /* 0x000e280000100800 */
[----:B------:R-:W0:Y:S01]  /*10690*/  LDL R7, [R1+0x654] ;  /* 0x0006540001077983 */ /* 0x000e220000100800 */
[----:B------:R-:W-:Y:S02]  /*106a0*/  PRMT R36, RZ, 0x7610, R36 ;  /* 0x00007610ff247816 */ /* 0x000fe40000000024 */
[----:B------:R-:W-:-:S02]  /*106b0*/  ISETP.GT.AND P0, PT, R4, 0xe, PT ;  /* 0x0000000e0400780c */ /* 0x000fc40003f04270 */
[----:B0-----:R-:W-:-:S04]  /*106c0*/  @P1 LOP3.LUT R7, R7, R6, RZ, 0x3c, !PT ;  /* 0x0000000607071212 */ /* 0x001fc800078e3cff */
[----:B------:R-:W-:-:S04]  /*106d0*/  @P1 LOP3.LUT R6, R7, R6, RZ, 0x3c, !PT ;  /* 0x0000000607061212 */ /* 0x000fc800078e3cff */
[----:B------:R-:W-:-:S05]  /*106e0*/  @P1 LOP3.LUT R7, R7, R6, RZ, 0x3c, !PT ;  /* 0x0000000607071212 */ /* 0x000fca00078e3cff */
[----:B------:R4:W2:Y:S04]  /*106f0*/  @P1 LDG.E.U16 R36, desc[UR8][R6.64] ;  /* 0x0000000806241981 */ /* 0x0008a8000c1e1500 */
[----:B------:R-:W3:Y:S01]  /*10700*/  LDL R7, [R1+0x648] ;  /* 0x0006480001077983 */ /* 0x000ee20000100800 */
[----:B------:R-:W-:Y:S01]  /*10710*/  PRMT R59, RZ, 0x7610, R59 ;  /* 0x00007610ff3b7816 */ /* 0x000fe2000000003b */
[----:B----4-:R-:W-:Y:S01]  /*10720*/  @P0 IMAD.MOV.U32 R6, RZ, RZ, R5 ;  /* 0x000000ffff060224 */ /* 0x010fe200078e0005 */
[----:B------:R-:W-:Y:S01]  /*10730*/  PRMT R58, RZ, 0x7610, R58 ;  /* 0x00007610ff3a7816 */ /* 0x000fe2000000003a */
[----:B------:R-:W4:Y:S04]  /*10740*/  LDL R5, [R1+0x62c] ;  /* 0x00062c0001057983 */ /* 0x000f280000100800 */
[----:B---3--:R-:W3:Y:S04]  /*10750*/  @P0 LDG.E.U16 R59, desc[UR8][R6.64] ;  /* 0x00000008063b0981 */ /* 0x008ee8000c1e1500 */
[----:B------:R-:W2:Y:S04]  /*10760*/  LDL R6, [R1+0x640] ;  /* 0x0006400001067983 */ /* 0x000ea80000100800 */
[----:B------:R-:W2:Y:S04]  /*10770*/  LDL R7, [R1+0x644] ;  /* 0x0006440001077983 */ /* 0x000ea80000100800 */
[----:B---3--:R-:W-:Y:S01]  /*10780*/  STL [R1+0x1098], R59 ;  /* 0x0010983b01007387 */ /* 0x008fe20000100800 */
[----:B--2---:R-:W-:-:S04]  /*10790*/  @P0 LOP3.LUT R7, R7, R6, RZ, 0x3c, !PT ;  /* 0x0000000607070212 */ /* 0x004fc800078e3cff */
[----:B------:R-:W-:-:S04]  /*107a0*/  @P0 LOP3.LUT R6, R7, R6, RZ, 0x3c, !PT ;  /* 0x0000000607060212 */ /* 0x000fc800078e3cff */
[----:B------:R-:W-:Y:S01]  /*107b0*/  @P0 LOP3.LUT R7, R7, R6, RZ, 0x3c, !PT ;  /* 0x0000000607070212 */ /* 0x000fe200078e3cff */
[----:B------:R-:W-:Y:S04]  /*107c0*/  STL [R1+0x109c], R59 ;  /* 0x00109c3b01007387 */ /* 0x000fe80000100800 */
[----:B------:R0:W2:Y:S04]  /*107d0*/  @P0 LDG.E.U16 R58, desc[UR8][R6.64] ;  /* 0x00000008063a0981 */ /* 0x0000a8000c1e1500 */
[----:B------:R-:W0:Y:S04]  /*107e0*/  LDL R6, [R1+0x638] ;  /* 0x0006380001067983 */ /* 0x000e280000100800 */
[----:B------:R-:W0:Y:S01]  /*107f0*/  LDL R7, [R1+0x63c] ;  /* 0x00063c0001077983 */ /* 0x000e220000100800 */
[----:B------:R-:W-:-:S02]  /*10800*/  ISETP.GT.AND P1, PT, R4, 0xf, PT ;  /* 0x0000000f0400780c */ /* 0x000fc40003f24270 */
[----:B------:R-:W-:-:S11]  /*10810*/  PRMT R47, RZ, 0x7610, R47 ;  /* 0x00007610ff2f7816 */ /* 0x000fd6000000002f */
[----:B0-----:R-:W-:-:S04]  /*10820*/  @P1 LOP3.LUT R7, R7, R6, RZ, 0x3c, !PT ;  /* 0x0000000607071212 */ /* 0x001fc800078e3cff */
[----:B------:R-:W-:-:S04]  /*10830*/  @P1 LOP3.LUT R6, R7, R6, RZ, 0x3c, !PT ;  /* 0x0000000607061212 */ /* 0x000fc800078e3cff */
[----:B------:R-:W-:-:S05]  /*10840*/  @P1 LOP3.LUT R7, R7, R6, RZ, 0x3c, !PT ;  /* 0x0000000607071212 */ /* 0x000fca00078e3cff */
[----:B------:R-:W3:Y:S04]  /*10850*/  @P1 LDG.E.U16 R47, desc[UR8][R6.64] ;  /* 0x00000008062f1981 */ /* 0x000ee8000c1e1500 */
[----:B--2---:R-:W-:Y:S04]  /*10860*/  STL [R1+0x10a0], R58 ;  /* 0x0010a03a01007387 */ /* 0x004fe80000100800 */
[----:B------:R-:W-:Y:S04]  /*10870*/  STL [R1+0x10ac], R58 ;  /* 0x0010ac3a01007387 */ /* 0x000fe80000100800 */
[----:B------:R-:W-:Y:S04]  /*10880*/  STL [R1+0x10b0], R58 ;  /* 0x0010b03a01007387 */ /* 0x000fe80000100800 */
[----:B---3--:R0:W-:Y:S04]  /*10890*/  STL [R1+0x28], R47 ;  /* 0x0000282f01007387 */ /* 0x0081e80000100800 */
        /* <DEDUP_REMOVED lines=8> */
[----:B------:R-:W-:Y:S02]  /*10920*/  ISETP.GT.AND P0, PT, R4, 0x10, PT ;  /* 0x000000100400780c */ /* 0x000fe40003f04270 */
[----:B------:R-:W-:Y:S01]  /*10930*/  PRMT R19, RZ, 0x7610, R19 ;  /* 0x00007610ff137816 */ /* 0x000fe20000000013 */
[----:B---3--:R0:W-:Y:S04]  /*10940*/  STL [R1+0x40c], R50 ;  /* 0x00040c3201007387 */ /* 0x0081e80000100800 */
[----:B0-----:R-:W3:Y:S04]  /*10950*/  LDL.LU R50, [R1+0x10e0] ;  /* 0x0010e00001327983 */ /* 0x001ee80000300800 */
[----:B------:R-:W2:Y:S02]  /*10960*/  LDL R7, [R1+0x628] ;  /* 0x0006280001077983 */ /* 0x000ea40000100800 */
[----:B----4-:R-:W-:Y:S01]  /*10970*/  @P0 IMAD.MOV.U32 R6, RZ, RZ, R5 ;  /* 0x000000ffff060224 */ /* 0x010fe200078e0005 */
[----:B------:R-:W-:-:S02]  /*10980*/  PRMT R18, RZ, 0x7610, R18 ;  /* 0x00007610ff127816 */ /* 0x000fc40000000012 */
[----:B------:R-:W-:Y:S01]  /*10990*/  ISETP.GT.AND P1, PT, R4, 0x11, PT ;  /* 0x000000110400780c */ /* 0x000fe20003f24270 */
[----:B------:R-:W4:Y:S04]  /*109a0*/  LDL R5, [R1+0x5ec] ;  /* 0x0005ec0001057983 */ /* 0x000f280000100800 */
[----:B--2---:R0:W2:Y:S04]  /*109b0*/  @P0 LDG.E.U16 R19, desc[UR8][R6.64] ;  /* 0x0000000806130981 */ /* 0x0040a8000c1e1500 */
[----:B------:R-:W0:Y:S04]  /*109c0*/  LDL R6, [R1+0x620] ;  /* 0x0006200001067983 */ /* 0x000e280000100800 */
[----:B------:R-:W0:Y:S02]  /*109d0*/  LDL R7, [R1+0x624] ;  /* 0x0006240001077983 */ /* 0x000e240000100800 */
[----:B0-----:R-:W-:-:S04]  /*109e0*/  @P0 LOP3.LUT R7, R7, R6, RZ, 0x3c, !PT ;  /* 0x0000000607070212 */ /* 0x001fc800078e3cff */
        /* <DEDUP_REMOVED lines=25> */
[----:B------:R-:W2:Y:S01]  /*10b80*/  LDL R7, [R1+0x5e8] ;  /* 0x0005e80001077983 */ /* 0x000ea20000100800 */
[----:B------:R-:W-:Y:S02]  /*10b90*/  ISETP.GT.AND P1, PT, R4, 0x14, PT ;  /* 0x000000140400780c */ /* 0x000fe40003f24270 */
[----:B------:R-:W-:-:S11]  /*10ba0*/  PRMT R15, RZ, 0x7610, R15 ;  /* 0x00007610ff0f7816 */ /* 0x000fd6000000000f */
[----:B----4-:R-:W-:Y:S01]  /*10bb0*/  @P1 IMAD.MOV.U32 R6, RZ, RZ, R5 ;  /* 0x000000ffff061224 */ /* 0x010fe200078e0005 */
[----:B---3--:R-:W-:Y:S04]  /*10bc0*/  STL [R1+0x10b4], R49 ;  /* 0x0010b43101007387 */ /* 0x008fe80000100800 */
[----:B------:R-:W-:Y:S01]  /*10bd0*/  STL [R1+0x10b8], R49 ;  /* 0x0010b83101007387 */ /* 0x000fe20000100800 */
[----:B------:R-:W-:Y:S02]  /*10be0*/  PRMT R14, RZ, 0x7610, R14 ;  /* 0x00007610ff0e7816 */ /* 0x000fe4000000000e */
[----:B------:R-:W-:Y:S01]  /*10bf0*/  ISETP.GT.AND P2, PT, R4, 0x18, PT ;  /* 0x000000180400780c */ /* 0x000fe20003f44270 */
[----:B------:R-:W3:Y:S04]  /*10c00*/  LDL R5, [R1+0x564] ;  /* 0x0005640001057983 */ /* 0x000ee80000100800 */
[----:B--2---:R0:W2:Y:S04]  /*10c10*/  @P1 LDG.E.U16 R15, desc[UR8][R6.64] ;  /* 0x00000008060f1981 */ /* 0x0040a8000c1e1500 */
[----:B------:R-:W0:Y:S04]  /*10c20*/  LDL R6, [R1+0x5e0] ;  /* 0x0005e00001067983 */ /* 0x000e280000100800 */
[----:B------:R-:W0:Y:S02]  /*10c30*/  LDL R7, [R1+0x5e4] ;  /* 0x0005e40001077983 */ /* 0x000e240000100800 */
        /* <DEDUP_REMOVED lines=26> */
[----:B------:R-:W2:Y:S01]  /*10de0*/  LDL R7, [R1+0x560] ;  /* 0x0005600001077983 */ /* 0x000ea20000100800 */
[----:B------:R-:W-:Y:S01]  /*10df0*/  PRMT R10, RZ, 0x7610, R10 ;  /* 0x00007610ff0a7816 */ /* 0x000fe2000000000a */
[----:B---3--:R-:W-:Y:S01]  /*10e00*/  @P1 IMAD.MOV.U32 R6, RZ, RZ, R5 ;  /* 0x000000ffff061224 */ /* 0x008fe200078e0005 */
[----:B------:R-:W-:Y:S01]  /*10e10*/  PRMT R38, RZ, 0x7610, R38 ;  /* 0x00007610ff267816 */ /* 0x000fe20000000026 */
        /* <DEDUP_REMOVED lines=15> */
[----:B------:R-:W3:Y:S04]  /*10f10*/  @P1 LDG.E.U16 R52, desc[UR8][R6.64] ;  /* 0x0000000806341981 */ /* 0x000ee8000c1e1500 */
[----:B----4-:R-:W-:Y:S04]  /*10f20*/  STL [R1+0x1094], R38 ;  /* 0x0010942601007387 */ /* 0x010fe80000100800 */
[----:B------:R-:W-:Y:S04]  /*10f30*/  STL [R1+0x10bc], R38 ;  /* 0x0010bc2601007387 */ /* 0x000fe80000100800 */
[----:B------:R-:W-:Y:S04]  /*10f40*/  STL [R1+0x10c0], R38 ;  /* 0x0010c02601007387 */ /* 0x000fe80000100800 */
        /* <DEDUP_REMOVED lines=8> */
[----:B------:R-:W4:Y:S01]  /*10fd0*/  @P1 LDG.E.U16 R51, desc[UR8][R6.64] ;  /* 0x0000000806331981 */ /* 0x000f22000c1e1500 */
[----:B------:R-:W-:Y:S02]  /*10fe0*/  ISETP.GT.AND P0, PT, R4, 0x15, PT ;  /* 0x000000150400780c */ /* 0x000fe40003f04270 */
[----:B------:R-:W-:Y:S01]  /*10ff0*/  PRMT R21, RZ, 0x7610, R21 ;  /* 0x00007610ff157816 */ /* 0x000fe20000000015 */
[----:B----4-:R0:W-:Y:S04]  /*11000*/  STL [R1+0x14], R51 ;  /* 0x0000143301007387 */ /* 0x0101e80000100800 */
[----:B0-----:R-:W4:Y:S04]  /*11010*/  LDL.LU R51, [R1+0x10d8] ;  /* 0x0010d80001337983 */ /* 0x001f280000300800 */
[----:B------:R-:W2:Y:S02]  /*11020*/  LDL R7, [R1+0x5d8] ;  /* 0x0005d80001077983 */ /* 0x000ea40000100800 */
[----:B------:R-:W-:Y:S01]  /*11030*/  @P0 IMAD.MOV.U32 R6, RZ, RZ, R5 ;  /* 0x000000ffff060224 */ /* 0x000fe200078e0005 */
[----:B------:R-:W-:-:S02]  /*11040*/  PRMT R20, RZ, 0x7610, R20 ;  /* 0x00007610ff147816 */ /* 0x000fc40000000014 */
        /* <DEDUP_REMOVED lines=15> */
[----:B------:R-:W4:Y:S04]  /*11140*/  @P1 LDG.E.U16 R33, desc[UR8][R6.64] ;  /* 0x0000000806211981 */ /* 0x000f28000c1e1500 */
[----:B------:R-:W3:Y:S04]  /*11150*/  LDL R6, [R1+0x5c0] ;  /* 0x0005c00001067983 */ /* 0x000ee80000100800 */
[----:B------:R-:W3:Y:S01]  /*11160*/  LDL R7, [R1+0x5c4] ;  /* 0x0005c40001077983 */ /* 0x000ee20000100800 */
[----:B------:R-:W-:-:S03]  /*11170*/  PRMT R32, RZ, 0x7610, R32 ;  /* 0x00007610ff207816 */ /* 0x000fc60000000020 */
[----:B----4-:R0:W-:Y:S01]  /*11180*/  STL [R1+0x10c4], R33 ;  /* 0x0010c42101007387 */ /* 0x0101e20000100800 */
[----:B------:R-:W-:Y:S02]  /*11190*/  ISETP.GT.AND P0, PT, R4, 0x17, PT ;  /* 0x000000170400780c */ /* 0x000fe40003f04270 */
[----:B------:R-:W-:Y:S01]  /*111a0*/  PRMT R2, RZ, 0x7610, R2 ;  /* 0x00007610ff027816 */ /* 0x000fe20000000002 */
[----:B0-----:R-:W4:Y:S01]  /*111b0*/  LDL R33, [R1+0x59c] ;  /* 0x00059c0001217983 */ /* 0x001f220000100800 */
[----:B---3--:R-:W-:-:S04]  /*111c0*/  @P1 LOP3.LUT R7, R7, R6, RZ, 0x3c, !PT ;  /* 0x0000000607071212 */ /* 0x008fc800078e3cff */
[----:B------:R-:W-:-:S04]  /*111d0*/  @P1 LOP3.LUT R6, R7, R6, RZ, 0x3c, !PT ;  /* 0x0000000607061212 */ /* 0x000fc800078e3cff */
[----:B------:R-:W-:-:S05]  /*111e0*/  @P1 LOP3.LUT R7, R7, R6, RZ, 0x3c, !PT ;  /* 0x0000000607071212 */ /* 0x000fca00078e3cff */
[----:B------:R0:W3:Y:S04]  /*111f0*/  @P1 LDG.E.U16 R32, desc[UR8][R6.64] ;  /* 0x0000000806201981 */ /* 0x0000e8000c1e1500 */
[----:B------:R-:W0:Y:S04]  /*11200*/  LDL R6, [R1+0x5b8] ;  /* 0x0005b80001067983 */ /* 0x000e280000100800 */
[----:B------:R-:W0:Y:S02]  /*11210*/  LDL R7, [R1+0x5bc] ;  /* 0x0005bc0001077983 */ /* 0x000e240000100800 */
[----:B0-----:R-:W-:-:S04]  /*11220*/  @P0 LOP3.LUT R7, R7, R6, RZ, 0x3c, !PT ;  /* 0x0000000607070212 */ /* 0x001fc800078e3cff */
[----:B------:R-:W-:-:S04]  /*11230*/  @P0 LOP3.LUT R6, R7, R6, RZ, 0x3c, !PT ;  /* 0x0000000607060212 */ /* 0x000fc800078e3cff */
[----:B------:R-:W-:-:S05]  /*11240*/  @P0 LOP3.LUT R7, R7, R6, RZ, 0x3c, !PT ;  /* 0x0000000607070212 */ /* 0x000fca00078e3cff */
[----:B------:R-:W2:Y:S01]  /*11250*/  @P0 LDG.E.U16 R2, desc[UR8][R6.64] ;  /* 0x0000000806020981 */ /* 0x000ea2000c1e1500 */
[----:B------:R-:W-:-:S03]  /*11260*/  PRMT R60, RZ, 0x7610, R60 ;  /* 0x00007610ff3c7816 */ /* 0x000fc6000000003c */
[----:B--2---:R-:W-:Y:S04]  /*11270*/  STL [R1+0x4], R2 ;  /* 0x0000040201007387 */ /* 0x004fe80000100800 */
[----:B------:R-:W2:Y:S01]  /*11280*/  LDL R7, [R1+0x5b0] ;  /* 0x0005b00001077983 */ /* 0x000ea20000100800 */
[----:B------:R-:W-:Y:S01]  /*11290*/  @P0 IMAD.MOV.U32 R6, RZ, RZ, R5 ;  /* 0x000000ffff060224 */ /* 0x000fe200078e0005 */
[----:B------:R-:W-:Y:S02]  /*112a0*/  ISETP.GT.AND P1, PT, R4, 0x19, PT ;  /* 0x000000190400780c */ /* 0x000fe40003f24270 */
[----:B------:R-:W-:Y:S01]  /*112b0*/  PRMT R17, RZ, 0x7610, R17 ;  /* 0x00007610ff117816 */ /* 0x000fe20000000011 */
[----:B------:R-:W3:Y:S04]  /*112c0*/  LDL R5, [R1+0x584] ;  /* 0x0005840001057983 */ /* 0x000ee80000100800 */
[----:B--2---:R4:W2:Y:S04]  /*112d0*/  @P0 LDG.E.U16 R60, desc[UR8][R6.64] ;  /* 0x00000008063c0981 */ /* 0x0048a8000c1e1500 */
[----:B------:R-:W3:Y:S02]  /*112e0*/  LDL R7, [R1+0x598] ;  /* 0x0005980001077983 */ /* 0x000ee40000100800 */
[----:B----4-:R-:W-:-:S02]  /*112f0*/  @P1 IMAD.MOV.U32 R6, RZ, RZ, R33 ;  /* 0x000000ffff061224 */ /* 0x010fc400078e0021 */
[----:B--2---:R-:W-:Y:S04]  /*11300*/  STL [R1+0x1044], R60 ;  /* 0x0010443c01007387 */ /* 0x004fe80000100800 */
[----:B------:R-:W-:Y:S01]  /*11310*/  STL [R1+0x1048], R60 ;  /* 0x0010483c01007387 */ /* 0x000fe20000100800 */
[----:B------:R-:W-:Y:S02]  /*11320*/  PRMT R16, RZ, 0x7610, R16 ;  /* 0x00007610ff107816 */ /* 0x000fe40000000010 */
[----:B------:R-:W-:Y:S01]  /*11330*/  ISETP.GT.AND P0, PT, R4, 0x1a, PT ;  /* 0x0000001a0400780c */ /* 0x000fe20003f04270 */
[----:B------:R-:W2:Y:S04]  /*11340*/  LDL R33, [R1+0x57c] ;  /* 0x00057c0001217983 */ /* 0x000ea80000100800 */
[----:B---3--:R0:W3:Y:S04]  /*11350*/  @P1 LDG.E.U16 R17, desc[UR8][R6.64] ;  /* 0x0000000806111981 */ /* 0x0080e8000c1e1500 */
        /* <DEDUP_REMOVED lines=12> */
[----:B------:R0:W2:Y:S04]  /*11420*/  @P0 LDG.E.U16 R29, desc[UR8][R6.64] ;  /* 0x00000008061d0981 */ /* 0x0000a8000c1e1500 */
[----:B------:R-:W3:Y:S01]  /*11430*/  LDL R7, [R1+0x580] ;  /* 0x0005800001077983 */ /* 0x000ee20000100800 */
[----:B------:R-:W-:Y:S01]  /*11440*/  PRMT R28, RZ, 0x7610, R28 ;  /* 0x00007610ff1c7816 */ /* 0x000fe2000000001c */
[----:B0-----:R-:W-:Y:S01]  /*11450*/  @P0 IMAD.MOV.U32 R6, RZ, RZ, R5 ;  /* 0x000000ffff060224 */ /* 0x001fe200078e0005 */
[----:B------:R-:W-:Y:S01]  /*11460*/  ISETP.GT.AND P1, PT, R4, 0x1b, PT ;  /* 0x0000001b0400780c */ /* 0x000fe20003f24270 */
[----:B--2---:R-:W-:Y:S01]  /*11470*/  STL [R1+0x1090], R29 ;  /* 0x0010901d01007387 */ /* 0x004fe20000100800 */
[----:B------:R-:W-:-:S03]  /*11480*/  PRMT R53, RZ, 0x7610, R53 ;  /* 0x00007610ff357816 */ /* 0x000fc60000000035 */
[----:B------:R-:W2:Y:S04]  /*11490*/  LDL R5, [R1+0x574] ;  /* 0x0005740001057983 */ /* 0x000ea80000100800 */
[----:B---3--:R0:W3:Y:S04]  /*114a0*/  @P0 LDG.E.U16 R28, desc[UR8][R6.64] ;  /* 0x00000008061c0981 */ /* 0x0080e8000c1e1500 */
[----:B------:R-:W4:Y:S01]  /*114b0*/  LDL R7, [R1+0x578] ;  /* 0x0005780001077983 */ /* 0x000f220000100800 */
[----:B0-----:R-:W-:Y:S01]  /*114c0*/  @P1 IMAD.MOV.U32 R6, RZ, RZ, R33 ;  /* 0x000000ffff061224 */ /* 0x001fe200078e0021 */
[----:B------:R-:W-:-:S02]  /*114d0*/  ISETP.GT.AND P0, PT, R4, 0x1d, PT ;  /* 0x0000001d0400780c */ /* 0x000fc40003f04270 */
[----:B---3--:R-:W-:Y:S01]  /*114e0*/  STL [R1+0x108c], R28 ;  /* 0x00108c1c01007387 */ /* 0x008fe20000100800 */
[----:B------:R-:W-:-:S03]  /*114f0*/  PRMT R9, RZ, 0x7610, R9 ;  /* 0x00007610ff097816 */ /* 0x000fc60000000009 */
[----:B------:R-:W3:Y:S04]  /*11500*/  LDL R33, [R1+0x54c] ;  /* 0x00054c0001217983 */ /* 0x000ee80000100800 */
[----:B----4-:R-:W4:Y:S04]  /*11510*/  @P1 LDG.E.U16 R53, desc[UR8][R6.64] ;  /* 0x0000000806351981 */ /* 0x010f28000c1e1500 */
[----:B------:R-:W2:Y:S04]  /*11520*/  LDL R6, [R1+0x558] ;  /* 0x0005580001067983 */ /* 0x000ea80000100800 */
[----:B------:R-:W2:Y:S04]  /*11530*/  LDL R7, [R1+0x55c] ;  /* 0x00055c0001077983 */ /* 0x000ea80000100800 */
[----:B----4-:R-:W-:Y:S01]  /*11540*/  STL [R1+0x104c], R53 ;  /* 0x00104c3501007387 */ /* 0x010fe20000100800 */
[----:B--2---:R-:W-:-:S04]  /*11550*/  @P0 LOP3.LUT R7, R7, R6, RZ, 0x3c, !PT ;  /* 0x0000000607070212 */ /* 0x004fc800078e3cff */
[----:B------:R-:W-:-:S04]  /*11560*/  @P0 LOP3.LUT R6, R7, R6, RZ, 0x3c, !PT ;  /* 0x0000000607060212 */ /* 0x000fc800078e3cff */
[----:B------:R-:W-:Y:S01]  /*11570*/  @P0 LOP3.LUT R7, R7, R6, RZ, 0x3c, !PT ;  /* 0x0000000607070212 */ /* 0x000fe200078e3cff */
[----:B------:R0:W-:Y:S04]  /*11580*/  STL [R1+0x1050], R53 ;  /* 0x0010503501007387 */ /* 0x0001e80000100800 */
[----:B------:R1:W2:Y:S01]  /*11590*/  @P0 LDG.E.U16 R9, desc[UR8][R6.64] ;  /* 0x0000000806090981 */ /* 0x0002a2000c1e1500 */
[----:B------:R-:W-:Y:S02]  /*115a0*/  PRMT R8, RZ, 0x7610, R8 ;  /* 0x00007610ff087816 */ /* 0x000fe40000000008 */
[----:B------:R-:W-:Y:S01]  /*115b0*/  PRMT R48, RZ, 0x7610, R48 ;  /* 0x00007610ff307816 */ /* 0x000fe20000000030 */
[----:B0-----:R-:W4:Y:S04]  /*115c0*/  LDL R53, [R1+0x548] ;  /* 0x0005480001357983 */ /* 0x001f280000100800 */
[----:B------:R-:W1:Y:S04]  /*115d0*/  LDL R6, [R1+0x550] ;  /* 0x0005500001067983 */ /* 0x000e680000100800 */
[----:B------:R-:W1:Y:S02]  /*115e0*/  LDL R7, [R1+0x554] ;  /* 0x0005540001077983 */ /* 0x000e640000100800 */
[----:B-1----:R-:W-:-:S04]  /*115f0*/  @P0 LOP3.LUT R7, R7, R6, RZ, 0x3c, !PT ;  /* 0x0000000607070212 */ /* 0x002fc800078e3cff */
[----:B------:R-:W-:-:S04]  /*11600*/  @P0 LOP3.LUT R6, R7, R6, RZ, 0x3c, !PT ;  /* 0x0000000607060212 */ /* 0x000fc800078e3cff */
[----:B------:R-:W-:-:S05]  /*11610*/  @P0 LOP3.LUT R7, R7, R6, RZ, 0x3c, !PT ;  /* 0x0000000607070212 */ /* 0x000fca00078e3cff */
[----:B------:R0:W2:Y:S04]  /*11620*/  @P0 LDG.E.U16 R8, desc[UR8][R6.64] ;  /* 0x0000000806080981 */ /* 0x0000a8000c1e1500 */
[----:B------:R-:W3:Y:S01]  /*11630*/  LDL R7, [R1+0x570] ;  /* 0x0005700001077983 */ /* 0x000ee20000100800 */
[----:B0-----:R-:W-:Y:S01]  /*11640*/  @P1 IMAD.MOV.U32 R6, RZ, RZ, R5 ;  /* 0x000000ffff061224 */ /* 0x001fe200078e0005 */
[----:B------:R-:W-:Y:S02]  /*11650*/  ISETP.GT.AND P0, PT, R4, 0x1e, PT ;  /* 0x0000001e0400780c */ /* 0x000fe40003f04270 */
[----:B------:R-:W-:Y:S01]  /*11660*/  PRMT R25, RZ, 0x7610, R25 ;  /* 0x00007610ff197816 */ /* 0x000fe20000000019 */
[----:B------:R-:W2:Y:S04]  /*11670*/  LDL R5, [R1+0x53c] ;  /* 0x00053c0001057983 */ /* 0x000ea80000100800 */
[----:B---3--:R0:W3:Y:S06]  /*11680*/  @P1 LDG.E.U16 R48, desc[UR8][R6.64] ;  /* 0x0000000806301981 */ /* 0x0080ec000c1e1500 */
[----:B0-----:R-:W-:-:S02]  /*11690*/  @P0 IMAD.MOV.U32 R6, RZ, RZ, R33 ;  /* 0x000000ffff060224 */ /* 0x001fc400078e0021 */
[----:B----4-:R-:W-:-:S05]  /*116a0*/  @P0 IMAD.MOV.U32 R7, RZ, RZ, R53 ;  /* 0x000000ffff070224 */ /* 0x010fca00078e0035 */
[----:B------:R-:W4:Y:S04]  /*116b0*/  @P0 LDG.E.U16 R25, desc[UR8][R6.64] ;  /* 0x0000000806190981 */ /* 0x000f28000c1e1500 */
[----:B---3--:R-:W-:Y:S04]  /*116c0*/  STL [R1+0x1054], R48 ;  /* 0x0010543001007387 */ /* 0x008fe80000100800 */
[----:B------:R-:W-:Y:S04]  /*116d0*/  STL [R1+0x1058], R48 ;  /* 0x0010583001007387 */ /* 0x000fe80000100800 */
[----:B------:R-:W-:Y:S04]  /*116e0*/  STL [R1+0x107c], R48 ;  /* 0x00107c3001007387 */ /* 0x000fe80000100800 */
[----:B------:R-:W3:Y:S04]  /*116f0*/  LDL R6, [R1+0x540] ;  /* 0x0005400001067983 */ /* 0x000ee80000100800 */
[----:B------:R-:W3:Y:S01]  /*11700*/  LDL R7, [R1+0x544] ;  /* 0x0005440001077983 */ /* 0x000ee20000100800 */
[----:B------:R-:W0:Y:S01]  /*11710*/  S2R R33, SR_TID.X ;  /* 0x0000000000217919 */ /* 0x000e220000002100 */
[----:B------:R-:W-:-:S02]  /*11720*/  PRMT R24, RZ, 0x7610, R24 ;  /* 0x00007610ff187816 */ /* 0x000fc40000000018 */
[----:B------:R-:W-:Y:S01]  /*11730*/  ISETP.GT.AND P1, PT, R4, 0x1f, PT ;  /* 0x0000001f0400780c */ /* 0x000fe20003f24270 */
[----:B----4-:R-:W-:Y:S01]  /*11740*/  STL [R1+0x1088], R25 ;  /* 0x0010881901007387 */ /* 0x010fe20000100800 */
[----:B0-----:R-:W-:Y:S02]  /*11750*/  LOP3.LUT R53, R33, 0x1f, RZ, 0xc0, !PT ;  /* 0x0000001f21357812 */ /* 0x001fe400078ec0ff */
[----:B---3--:R-:W-:-:S04]  /*11760*/  @P0 LOP3.LUT R7, R7, R6, RZ, 0x3c, !PT ;  /* 0x0000000607070212 */ /* 0x008fc800078e3cff */
[----:B------:R-:W-:-:S04]  /*11770*/  @P0 LOP3.LUT R6, R7, R6, RZ, 0x3c, !PT ;  /* 0x0000000607060212 */ /* 0x000fc800078e3cff */
[----:B------:R-:W-:-:S05]  /*11780*/  @P0 LOP3.LUT R7, R7, R6, RZ, 0x3c, !PT ;  /* 0x0000000607070212 */ /* 0x000fca00078e3cff */
[----:B------:R0:W3:Y:S01]  /*11790*/  @P0 LDG.E.U16 R24, desc[UR8][R6.64] ;  /* 0x0000000806180981 */ /* 0x0000e2000c1e1500 */
[----:B------:R-:W-:-:S03]  /*117a0*/  ISETP.GE.AND P0, PT, R53, R4, PT ;  /* 0x000000043500720c */ /* 0x000fc60003f06270 */
[----:B------:R-:W2:Y:S01]  /*117b0*/  LDL R4, [R1+0x538] ;  /* 0x0005380001047983 */ /* 0x000ea20000100800 */
[----:B0-----:R-:W-:Y:S02]  /*117c0*/  PRMT R7, RZ, 0x7610, R7 ;  /* 0x00007610ff077816 */ /* 0x001fe40000000007 */
[----:B--2---:R-:W-:-:S04]  /*117d0*/  @P1 LOP3.LUT R5, R5, R4, RZ, 0x3c, !PT ;  /* 0x0000000405051212 */ /* 0x004fc800078e3cff */
[----:B------:R-:W-:-:S04]  /*117e0*/  @P1 LOP3.LUT R4, R5, R4, RZ, 0x3c, !PT ;  /* 0x0000000405041212 */ /* 0x000fc800078e3cff */
[----:B------:R-:W-:-:S05]  /*117f0*/  @P1 LOP3.LUT R5, R5, R4, RZ, 0x3c, !PT ;  /* 0x0000000405051212 */ /* 0x000fca00078e3cff */
[----:B------:R-:W2:Y:S04]  /*11800*/  @P1 LDG.E.U16 R7, desc[UR8][R4.64] ;  /* 0x0000000804071981 */ /* 0x000ea8000c1e1500 */
[----:B------:R-:W4:Y:S04]  /*11810*/  LDL R4, [R1+0x530] ;  /* 0x0005300001047983 */ /* 0x000f280000100800 */
[----:B------:R-:W4:Y:S01]  /*11820*/  LDL R5, [R1+0x534] ;  /* 0x0005340001057983 */ /* 0x000f220000100800 */
[----:B------:R-:W-:-:S03]  /*11830*/  PRMT R41, RZ, 0x7610, R41 ;  /* 0x00007610ff297816 */ /* 0x000fc60000000029 */
[----:B--2---:R-:W-:Y:S01]  /*11840*/  STL [R1+0x105c], R7 ;  /* 0x00105c0701007387 */ /* 0x004fe20000100800 */
[----:B----4-:R-:W-:-:S04]  /*11850*/  @P1 LOP3.LUT R5, R5, R4, RZ, 0x3c, !PT ;  /* 0x0000000405051212 */ /* 0x010fc800078e3cff */
[----:B------:R-:W-:-:S04]  /*11860*/  @P1 LOP3.LUT R4, R5, R4, RZ, 0x3c, !PT ;  /* 0x0000000405041212 */ /* 0x000fc800078e3cff */
[----:B------:R-:W-:Y:S01]  /*11870*/  @P1 LOP3.LUT R5, R5, R4, RZ, 0x3c, !PT ;  /* 0x0000000405051212 */ /* 0x000fe200078e3cff */
[----:B------:R-:W-:Y:S04]  /*11880*/  STL [R1+0x1060], R7 ;  /* 0x0010600701007387 */ /* 0x000fe80000100800 */
[----:B------:R-:W-:Y:S04]  /*11890*/  STL [R1+0x1064], R7 ;  /* 0x0010640701007387 */ /* 0x000fe80000100800 */
[----:B------:R-:W2:Y:S04]  /*118a0*/  @P1 LDG.E.U16 R41, desc[UR8][R4.64] ;  /* 0x0000000804291981 */ /* 0x000ea8000c1e1500 */
[----:B------:R-:W4:Y:S01]  /*118b0*/  LDL R5, [R1+0x724] ;  /* 0x0007240001057983 */ /* 0x000f220000100800 */
[----:B------:R-:W-:Y:S01]  /*118c0*/  PRMT R0, RZ, 0x7610, R0 ;  /* 0x00007610ff007816 */ /* 0x000fe20000000000 */
[----:B------:R-:W-:Y:S06]  /*118d0*/  BAR.SYNC.DEFER_BLOCKING 0x0 ;  /* 0x0000000000007b1d */ /* 0x000fec0000010000 */
[----:B--2---:R-:W-:Y:S04]  /*118e0*/  STL [R1+0x1068], R41 ;  /* 0x0010682901007387 */ /* 0x004fe80000100800 */
[----:B------:R-:W-:Y:S01]  /*118f0*/  STL [R1+0x106c], R41 ;  /* 0x00106c2901007387 */ /* 0x000fe20000100800 */
[----:B----4-:R-:W-:-:S02]  /*11900*/  @!P0 IMAD.MOV.U32 R4, RZ, RZ, R5 ;  /* 0x000000ffff048224 */ /* 0x010fc400078e0005 */
[----:B------:R-:W-:Y:S01]  /*11910*/  @!P0 IMAD.MOV.U32 R5, RZ, RZ, R3 ;  /* 0x000000ffff058224 */ /* 0x000fe200078e0003 */
[----:B------:R-:W-:Y:S04]  /*11920*/  STL [R1+0xb24], R3 ;  /* 0x000b240301007387 */ /* 0x000fe80000100800 */
[----:B------:R-:W-:Y:S04]  /*11930*/  STL [R1+0x1080], R3 ;  /* 0x0010800301007387 */ /* 0x000fe80000100800 */
[----:B------:R-:W-:Y:S04]  /*11940*/  STL [R1+0x1084], R3 ;  /* 0x0010840301007387 */ /* 0x000fe80000100800 */
[----:B------:R-:W2:Y:S04]  /*11950*/  @!P0 LDG.E.U16 R0, desc[UR8][R4.64] ;  /* 0x0000000804008981 */ /* 0x000ea8000c1e1500 */
[----:B------:R-:W4:Y:S04]  /*11960*/  LDL R4, [R1+0xafc] ;  /* 0x000afc0001047983 */ /* 0x000f280000100800 */
[----:B------:R-:W4:Y:S01]  /*11970*/  LDL R5, [R1+0xb00] ;  /* 0x000b000001057983 */ /* 0x000f220000100800 */
[----:B------:R-:W-:-:S03]  /*11980*/  PRMT R6, RZ, 0x7610, R6 ;  /* 0x00007610ff067816 */ /* 0x000fc60000000006 */
[----:B--2---:R-:W-:Y:S01]  /*11990*/  STL [R1+0xffc], R0 ;  /* 0x000ffc0001007387 */ /* 0x004fe20000100800 */
[----:B----4-:R-:W-:-:S04]  /*119a0*/  @!P0 LOP3.LUT R5, R5, R4, RZ, 0x3c, !PT ;  /* 0x0000000405058212 */ /* 0x010fc800078e3cff */
[----:B------:R-:W-:-:S04]  /*119b0*/  @!P0 LOP3.LUT R4, R5, R4, RZ, 0x3c, !PT ;  /* 0x0000000405048212 */ /* 0x000fc800078e3cff */
[----:B------:R-:W-:Y:S01]  /*119c0*/  @!P0 LOP3.LUT R5, R5, R4, RZ, 0x3c, !PT ;  /* 0x0000000405058212 */ /* 0x000fe200078e3cff */
        /* <DEDUP_REMOVED lines=9> */
[----:B------:R-:W-:-:S05]  /*11a60*/  @!P0 LOP3.LUT R5, R5, R4, RZ, 0x3c, !PT ;  /* 0x0000000405058212 */ /* 0x000fca00078e3cff */
[----:B------:R0:W2:Y:S04]  /*11a70*/  @!P0 LDG.E.U16 R40, desc[UR8][R4.64] ;  /* 0x0000000804288981 */ /* 0x0000a8000c1e1500 */
[----:B------:R-:W0:Y:S04]  /*11a80*/  LDL R4, [R1+0xad8] ;  /* 0x000ad80001047983 */ /* 0x000e280000100800 */
[----:B------:R-:W0:Y:S01]  /*11a90*/  LDL R5, [R1+0xadc] ;  /* 0x000adc0001057983 */ /* 0x000e220000100800 */
[----:B------:R-:W-:Y:S02]  /*11aa0*/  PRMT R43, RZ, 0x7610, R43 ;  /* 0x00007610ff2b7816 */ /* 0x000fe4000000002b */
[----:B0-----:R-:W-:-:S04]  /*11ab0*/  @!P0 LOP3.LUT R5, R5, R4, RZ, 0x3c, !PT ;  /* 0x0000000405058212 */ /* 0x001fc800078e3cff */
[----:B------:R-:W-:-:S04]  /*11ac0*/  @!P0 LOP3.LUT R4, R5, R4, RZ, 0x3c, !PT ;  /* 0x0000000405048212 */ /* 0x000fc800078e3cff */
[----:B------:R-:W-:-:S05]  /*11ad0*/  @!P0 LOP3.LUT R5, R5, R4, RZ, 0x3c, !PT ;  /* 0x0000000405058212 */ /* 0x000fca00078e3cff */
[----:B------:R0:W4:Y:S04]  /*11ae0*/  @!P0 LDG.E.U16 R43, desc[UR8][R4.64] ;  /* 0x00000008042b8981 */ /* 0x000128000c1e1500 */
[----:B------:R-:W0:Y:S04]  /*11af0*/  LDL R4, [R1+0xad0] ;  /* 0x000ad00001047983 */ /* 0x000e280000100800 */
[----:B------:R-:W0:Y:S01]  /*11b00*/  LDL R5, [R1+0xad4] ;  /* 0x000ad40001057983 */ /* 0x000e220000100800 */
[----:B------:R-:W-:Y:S02]  /*11b10*/  PRMT R44, RZ, 0x7610, R44 ;  /* 0x00007610ff2c7816 */ /* 0x000fe4000000002c */
[----:B0-----:R-:W-:-:S04]  /*11b20*/  @!P0 LOP3.LUT R5, R5, R4, RZ, 0x3c, !PT ;  /* 0x0000000405058212 */ /* 0x001fc800078e3cff */
        /* <DEDUP_REMOVED lines=26> */
[----:B------:R-:W-:Y:S01]  /*11cd0*/  PRMT R51, RZ, 0x7610, R51 ;  /* 0x00007610ff337816 */ /* 0x000fe20000000033 */
[----:B------:R-:W1:Y:S01]  /*11ce0*/  S2R R2, SR_TID.X ;  /* 0x0000000000027919 */ /* 0x000e620000002100 */
[----:B0-----:R-:W-:-:S04]  /*11cf0*/  @!P0 LOP3.LUT R5, R5, R4, RZ, 0x3c, !PT ;  /* 0x0000000405058212 */ /* 0x001fc800078e3cff */
[----:B------:R-:W-:-:S04]  /*11d00*/  @!P0 LOP3.LUT R4, R5, R4, RZ, 0x3c, !PT ;  /* 0x0000000405048212 */ /* 0x000fc800078e3cff */
[----:B------:R-:W-:-:S05]  /*11d10*/  @!P0 LOP3.LUT R5, R5, R4, RZ, 0x3c, !PT ;  /* 0x0000000405058212 */ /* 0x000fca00078e3cff */
[----:B------:R0:W2:Y:S04]  /*11d20*/  @!P0 LDG.E.U16 R51, desc[UR8][R4.64] ;  /* 0x0000000804338981 */ /* 0x0000a8000c1e1500 */
[----:B------:R-:W0:Y:S04]  /*11d30*/  LDL R4, [R1+0xa18] ;  /* 0x000a180001047983 */ /* 0x000e280000100800 */
[----:B------:R-:W0:Y:S01]  /*11d40*/  LDL R5, [R1+0xa1c] ;  /* 0x000a1c0001057983 */ /* 0x000e220000100800 */
[----:B-1----:R-:W-:-:S05]  /*11d50*/  LOP3.LUT R2, R2, 0x1f, RZ, 0xc0, !PT ;  /* 0x0000001f02027812 */ /* 0x002fca00078ec0ff */
[----:B------:R-:W-:-:S05]  /*11d60*/  IMAD.SHL.U32 R2, R2, 0x2, RZ ;  /* 0x0000000202027824 */ /* 0x000fca00078e00ff */
[----:B------:R1:W-:Y:S02]  /*11d70*/  STS.U16 [R2+UR4+0x2000], R39 ;  /* 0x0020002702007988 */ /* 0x0003e40008000404 */
[----:B-1----:R-:W-:Y:S02]  /*11d80*/  PRMT R39, RZ, 0x7610, R39 ;  /* 0x00007610ff277816 */ /* 0x002fe40000000027 */
[----:B0-----:R-:W-:-:S04]  /*11d90*/  @!P0 LOP3.LUT R5, R5, R4, RZ, 0x3c, !PT ;  /* 0x0000000405058212 */ /* 0x001fc800078e3cff */
[----:B------:R-:W-:-:S04]  /*11da0*/  @!P0 LOP3.LUT R4, R5, R4, RZ, 0x3c, !PT ;  /* 0x0000000405048212 */ /* 0x000fc800078e3cff */
[----:B------:R-:W-:-:S05]  /*11db0*/  @!P0 LOP3.LUT R5, R5, R4, RZ, 0x3c, !PT ;  /* 0x0000000405058212 */ /* 0x000fca00078e3cff */
[----:B------:R0:W2:Y:S04]  /*11dc0*/  @!P0 LDG.E.U16 R39, desc[UR8][R4.64] ;  /* 0x0000000804278981 */ /* 0x0000a8000c1e1500 */
[----:B------:R-:W0:Y:S04]  /*11dd0*/  LDL R4, [R1+0xa10] ;  /* 0x000a100001047983 */ /* 0x000e280000100800 */
[----:B------:R-:W0:Y:S04]  /*11de0*/  LDL R5, [R1+0xa14] ;  /* 0x000a140001057983 */ /* 0x000e280000100800 */
[----:B------:R1:W-:Y:S02]  /*11df0*/  STS.U16 [R2+UR4+0x2240], R35 ;  /* 0x0022402302007988 */ /* 0x0003e40008000404 */
[----:B-1----:R-:W-:-:S02]  /*11e00*/  PRMT R35, RZ, 0x7610, R35 ;  /* 0x00007610ff237816 */ /* 0x002fc40000000023 */
        /* <DEDUP_REMOVED lines=114> */
[----:B------:R-:W3:Y:S04]  /*12530*/  @!P0 LDG.E.U16 R57, desc[UR8][R4.64] ;  /* 0x0000000804398981 */ /* 0x000ee8000c1e1500 */
[----:B---3--:R0:W-:Y:S04]  /*12540*/  STL [R1+0x24], R57 ;  /* 0x0000243901007387 */ /* 0x0081e80000100800 */
[----:B0-----:R-:W3:Y:S04]  /*12550*/  LDL.LU R57, [R1+0x10d4] ;  /* 0x0010d40001397983 */ /* 0x001ee80000300800 */
[----:B------:R-:W4:Y:S04]  /*12560*/  LDL R4, [R1+0x818] ;  /* 0x0008180001047983 */ /* 0x000f280000100800 */
[----:B------:R-:W4:Y:S01]  /*12570*/  LDL R5, [R1+0x81c] ;  /* 0x00081c0001057983 */ /* 0x000f220000100800 */
[----:B------:R-:W-:-:S02]  /*12580*/  PRMT R59, RZ, 0x7610, R59 ;  /* 0x00007610ff3b7816 */ /* 0x000fc4000000003b */
[----:B----4-:R-:W-:-:S04]  /*12590*/  @!P0 LOP3.LUT R5, R5, R4, RZ, 0x3c, !PT ;  /* 0x0000000405058212 */ /* 0x010fc800078e3cff */
        /* <DEDUP_REMOVED lines=9> */
[----:B------:R-:W2:Y:S04]  /*12630*/  @!P0 LDG.E.U16 R54, desc[UR8][R4.64] ;  /* 0x0000000804368981 */ /* 0x000ea8000c1e1500 */
[----:B----4-:R0:W-:Y:S04]  /*12640*/  STL [R1+0x4c], R59 ;  /* 0x00004c3b01007387 */ /* 0x0101e80000100800 */
[----:B0-----:R-:W4:Y:S04]  /*12650*/  LDL R59, [R1+0x79c] ;  /* 0x00079c00013b7983 */ /* 0x001f280000100800 */
[----:B--2---:R0:W-:Y:S04]  /*12660*/  STL [R1+0x48], R54 ;  /* 0x0000483601007387 */ /* 0x0041e80000100800 */
[----:B0-----:R-:W2:Y:S04]  /*12670*/  LDL.LU R54, [R1+0x10d0] ;  /* 0x0010d00001367983 */ /* 0x001ea80000300800 */
[----:B------:R-:W3:Y:S04]  /*12680*/  LDL R4, [R1+0x7d8] ;  /* 0x0007d80001047983 */ /* 0x000ee80000100800 */
[----:B------:R-:W3:Y:S01]  /*12690*/  LDL R5, [R1+0x7dc] ;  /* 0x0007dc0001057983 */ /* 0x000ee20000100800 */
[----:B------:R-:W-:-:S02]  /*126a0*/  PRMT R49, RZ, 0x7610, R49 ;  /* 0x00007610ff317816 */ /* 0x000fc40000000031 */
[----:B---3--:R-:W-:-:S04]  /*126b0*/  @!P0 LOP3.LUT R5, R5, R4, RZ, 0x3c, !PT ;  /* 0x0000000405058212 */ /* 0x008fc800078e3cff */
[----:B------:R-:W-:-:S04]  /*126c0*/  @!P0 LOP3.LUT R4, R5, R4, RZ, 0x3c, !PT ;  /* 0x0000000405048212 */ /* 0x000fc800078e3cff */
[----:B------:R-:W-:-:S05]  /*126d0*/  @!P0 LOP3.LUT R5, R5, R4, RZ, 0x3c, !PT ;  /* 0x0000000405058212 */ /* 0x000fca00078e3cff */
[----:B------:R-:W3:Y:S04]  /*126e0*/  @!P0 LDG.E.U16 R49, desc[UR8][R4.64] ;  /* 0x0000000804318981 */ /* 0x000ee8000c1e1500 */
[----:B------:R-:W4:Y:S04]  /*126f0*/  LDL R4, [R1+0x7d0] ;  /* 0x0007d00001047983 */ /* 0x000f280000100800 */
[----:B------:R-:W4:Y:S01]  /*12700*/  LDL R5, [R1+0x7d4] ;  /* 0x0007d40001057983 */ /* 0x000f220000100800 */
[----:B------:R-:W-:-:S03]  /*12710*/  PRMT R58, RZ, 0x7610, R58 ;  /* 0x00007610ff3a7816 */ /* 0x000fc6000000003a */
[----:B---3--:R0:W-:Y:S01]  /*12720*/  STL [R1+0x44], R49 ;  /* 0x0000443101007387 */ /* 0x0081e20000100800 */
[----:B------:R-:W-:-:S03]  /*12730*/  PRMT R38, RZ, 0x7610, R38 ;  /* 0x00007610ff267816 */ /* 0x000fc60000000026 */
[----:B0-----:R-:W3:Y:S01]  /*12740*/  LDL R49, [R1+0x75c] ;  /* 0x00075c0001317983 */ /* 0x001ee20000100800 */
[----:B----4-:R-:W-:-:S04]  /*12750*/  @!P0 LOP3.LUT R5, R5, R4, RZ, 0x3c, !PT ;  /* 0x0000000405058212 */ /* 0x010fc800078e3cff */
[----:B------:R-:W-:-:S04]  /*12760*/  @!P0 LOP3.LUT R4, R5, R4, RZ, 0x3c, !PT ;  /* 0x0000000405048212 */ /* 0x000fc800078e3cff */
[----:B------:R-:W-:-:S05]  /*12770*/  @!P0 LOP3.LUT R5, R5, R4, RZ, 0x3c, !PT ;  /* 0x0000000405058212 */ /* 0x000fca00078e3cff */
[----:B------:R0:W4:Y:S04]  /*12780*/  @!P0 LDG.E.U16 R58, desc[UR8][R4.64] ;  /* 0x00000008043a8981 */ /* 0x000128000c1e1500 */
[----:B------:R-:W2:Y:S01]  /*12790*/  LDL R5, [R1+0x798] ;  /* 0x0007980001057983 */ /* 0x000ea20000100800 */
[----:B0-----:R-:W-:-:S03]  /*127a0*/  @!P0 IMAD.MOV.U32 R4, RZ, RZ, R59 ;  /* 0x000000ffff048224 */ /* 0x001fc600078e003b */
[----:B----4-:R0:W-:Y:S01]  /*127b0*/  STL [R1+0x40], R58 ;  /* 0x0000403a01007387 */ /* 0x0101e20000100800 */
[----:B------:R-:W-:-:S03]  /*127c0*/  PRMT R61, RZ, 0x7610, R61 ;  /* 0x00007610ff3d7816 */ /* 0x000fc6000000003d */
[----:B------:R-:W4:Y:S04]  /*127d0*/  LDL R59, [R1+0x524] ;  /* 0x00052400013b7983 */ /* 0x000f280000100800 */
[----:B--2---:R1:W2:Y:S04]  /*127e0*/  @!P0 LDG.E.U16 R38, desc[UR8][R4.64] ;  /* 0x0000000804268981 */ /* 0x0042a8000c1e1500 */
[----:B0-----:R-:W4:Y:S04]  /*127f0*/  LDL R58, [R1+0x754] ;  /* 0x00075400013a7983 */ /* 0x001f280000100800 */
[----:B------:R-:W1:Y:S04]  /*12800*/  LDL R4, [R1+0x790] ;  /* 0x0007900001047983 */ /* 0x000e680000100800 */
[----:B------:R-:W1:Y:S02]  /*12810*/  LDL R5, [R1+0x794] ;  /* 0x0007940001057983 */ /* 0x000e640000100800 */
[----:B-1----:R-:W-:-:S04]  /*12820*/  @!P0 LOP3.LUT R5, R5, R4, RZ, 0x3c, !PT ;  /* 0x0000000405058212 */ /* 0x002fc800078e3cff */
[----:B------:R-:W-:-:S04]  /*12830*/  @!P0 LOP3.LUT R4, R5, R4, RZ, 0x3c, !PT ;  /* 0x0000000405048212 */ /* 0x000fc800078e3cff */
[----:B------:R-:W-:-:S05]  /*12840*/  @!P0 LOP3.LUT R5, R5, R4, RZ, 0x3c, !PT ;  /* 0x0000000405058212 */ /* 0x000fca00078e3cff */
[----:B------:R-:W3:Y:S04]  /*12850*/  @!P0 LDG.E.U16 R61, desc[UR8][R4.64] ;  /* 0x00000008043d8981 */ /* 0x000ee8000c1e1500 */
[----:B--2---:R0:W-:Y:S04]  /*12860*/  STL [R1+0x3c], R38 ;  /* 0x00003c2601007387 */ /* 0x0041e80000100800 */
[----:B0-----:R-:W2:Y:S04]  /*12870*/  LDL R38, [R1+0xaf8] ;  /* 0x000af80001267983 */ /* 0x001ea80000100800 */
[----:B---3--:R0:W-:Y:S04]  /*12880*/  STL [R1+0x38], R61 ;  /* 0x0000383d01007387 */ /* 0x0081e80000100800 */
[----:B0-----:R-:W3:Y:S04]  /*12890*/  LDL.LU R61, [R1+0x10cc] ;  /* 0x0010cc00013d7983 */ /* 0x001ee80000300800 */
[----:B------:R-:W4:Y:S01]  /*128a0*/  LDL R5, [R1+0x758] ;  /* 0x0007580001057983 */ /* 0x000f220000100800 */
[----:B------:R-:W-:-:S03]  /*128b0*/  @!P0 IMAD.MOV.U32 R4, RZ, RZ, R49 ;  /* 0x000000ffff048224 */ /* 0x000fc600078e0031 */
[----:B------:R-:W2:Y:S01]  /*128c0*/  LDL R49, [R1+0xaf4] ;  /* 0x000af40001317983 */ /* 0x000ea20000100800 */
[----:B---3--:R-:W-:-:S06]  /*128d0*/  PRMT R61, RZ, 0x7610, R61 ;  /* 0x00007610ff3d7816 */ /* 0x008fcc000000003d */
[----:B----4-:R-:W3:Y:S04]  /*128e0*/  @!P0 LDG.E.U16 R61, desc[UR8][R4.64] ;  /* 0x00000008043d8981 */ /* 0x010ee8000c1e1500 */
[----:B---3--:R0:W-:Y:S04]  /*128f0*/  STL [R1+0x30], R61 ;  /* 0x0000303d01007387 */ /* 0x0081e80000100800 */
[----:B0-----:R-:W3:Y:S04]  /*12900*/  LDL.LU R61, [R1+0x10c8] ;  /* 0x0010c800013d7983 */ /* 0x001ee80000300800 */
[----:B------:R-:W4:Y:S01]  /*12910*/  LDL R5, [R1+0x750] ;  /* 0x0007500001057983 */ /* 0x000f220000100800 */
[----:B------:R-:W-:-:S03]  /*12920*/  @!P0 IMAD.MOV.U32 R4, RZ, RZ, R58 ;  /* 0x000000ffff048224 */ /* 0x000fc600078e003a */
[----:B------:R0:W-:Y:S04]  /*12930*/  STS.U16 [R2+UR4+0x2040], R42 ;  /* 0x0020402a02007988 */ /* 0x0001e80008000404 */
[----:B------:R-:W2:Y:S01]  /*12940*/  LDL R58, [R1+0xacc] ;  /* 0x000acc00013a7983 */ /* 0x000ea20000100800 */
[----:B---3--:R-:W-:-:S06]  /*12950*/  PRMT R61, RZ, 0x7610, R61 ;  /* 0x00007610ff3d7816 */ /* 0x008fcc000000003d */
[----:B----4-:R2:W3:Y:S01]  /*12960*/  @!P0 LDG.E.U16 R61, desc[UR8][R4.64] ;  /* 0x00000008043d8981 */ /* 0x0104e2000c1e1500 */
[----:B0-----:R-:W-:Y:S01]  /*12970*/  PRMT R2, RZ, 0x7610, R2 ;  /* 0x00007610ff027816 */ /* 0x001fe20000000002 */
[----:B--2---:R-:W-:Y:S02]  /*12980*/  @!P0 IMAD.MOV.U32 R4, RZ, RZ, R38 ;  /* 0x000000ffff048224 */ /* 0x004fe400078e0026 */
[----:B------:R-:W-:-:S05]  /*12990*/  @!P0 IMAD.MOV.U32 R5, RZ, RZ, R59 ;  /* 0x000000ffff058224 */ /* 0x000fca00078e003b */
[----:B------:R0:W2:Y:S01]  /*129a0*/  @!P0 LDG.E.U16 R2, desc[UR8][R4.64] ;  /* 0x0000000804028981 */ /* 0x0000a2000c1e1500 */
[----:B------:R-:W-:-:S05]  /*129b0*/  LOP3.LUT R33, R33, 0x1f, RZ, 0xc0, !PT ;  /* 0x0000001f21217812 */ /* 0x000fca00078ec0ff */
[----:B------:R-:W-:Y:S01]  /*129c0*/  IMAD.SHL.U32 R33, R33, 0x2, RZ ;  /* 0x0000000221217824 */ /* 0x000fe200078e00ff */
[----:B---3--:R1:W-:Y:S04]  /*129d0*/  STL [R1+0x2c], R61 ;  /* 0x00002c3d01007387 */ /* 0x0083e80000100800 */
[----:B------:R-:W3:Y:S01]  /*129e0*/  LDL R5, [R1+0x520] ;  /* 0x0005200001057983 */ /* 0x000ee20000100800 */
[----:B------:R-:W-:Y:S01]  /*129f0*/  LOP3.LUT R33, R33, 0x10, RZ, 0x3c, !PT ;  /* 0x0000001021217812 */ /* 0x000fe200078e3cff */
[----:B0-----:R-:W-:Y:S02]  /*12a00*/  @!P0 IMAD.MOV.U32 R4, RZ, RZ, R49 ;  /* 0x000000ffff048224 */ /* 0x001fe400078e0031 */
[----:B------:R-:W4:Y:S04]  /*12a10*/  LDL R59, [R1+0xa88] ;  /* 0x000a8800013b7983 */ /* 0x000f280000100800 */
[----:B------:R-:W-:Y:S04]  /*12a20*/  STS.U16 [R33+UR4+0x2080], R56 ;  /* 0x0020803821007988 */ /* 0x000fe80008000404 */
        /* <DEDUP_REMOVED lines=9> */
[----:B------:R0:W-:Y:S04]  /*12ac0*/  STS.U16 [R33+UR4+0x2ac0], R21 ;  /* 0x002ac01521007988 */ /* 0x0001e80008000404 */
[----:B-1----:R-:W4:Y:S01]  /*12ad0*/  LDL R61, [R1+0xac4] ;  /* 0x000ac400013d7983 */ /* 0x002f220000100800 */
[----:B0-----:R-:W-:-:S03]  /*12ae0*/  PRMT R21, RZ, 0x7610, R21 ;  /* 0x00007610ff157816 */ /* 0x001fc60000000015 */
[----:B--2---:R0:W-:Y:S04]  /*12af0*/  STL [R1+0x50], R2 ;  /* 0x0000500201007387 */ /* 0x0041e80000100800 */
[----:B0-----:R-:W2:Y:S04]  /*12b00*/  LDL R2, [R1+0xa8c] ;  /* 0x000a8c0001027983 */ /* 0x001ea80000100800 */
[----:B------:R-:W2:Y:S04]  /*12b10*/  LDL.LU R38, [R1+0x1c] ;  /* 0x00001c0001267983 */ /* 0x000ea80000300800 */
[----:B------:R-:W2:Y:S04]  /*12b20*/  LDL.LU R49, [R1+0x20] ;  /* 0x0000200001317983 */ /* 0x000ea80000300800 */
[----:B---3--:R0:W3:Y:S04]  /*12b30*/  @!P0 LDG.E.U16 R21, desc[UR8][R4.64] ;  /* 0x0000000804158981 */ /* 0x0080e8000c1e1500 */
[----:B------:R-:W4:Y:S01]  /*12b40*/  LDL R5, [R1+0xac8] ;  /* 0x000ac80001057983 */ /* 0x000f220000100800 */
[----:B0-----:R-:W-:-:S03]  /*12b50*/  @!P0 IMAD.MOV.U32 R4, RZ, RZ, R58 ;  /* 0x000000ffff048224 */ /* 0x001fc600078e003a */
[----:B------:R0:W-:Y:S04]  /*12b60*/  STS.U16 [R33+UR4+0x2a80], R20 ;  /* 0x002a801421007988 */ /* 0x0001e80008000404 */
[----:B------:R-:W3:Y:S01]  /*12b70*/  LDL.LU R58, [R1+0x10] ;  /* 0x00001000013a7983 */ /* 0x000ee20000300800 */
[----:B0-----:R-:W-:-:S06]  /*12b80*/  PRMT R20, RZ, 0x7610, R20 ;  /* 0x00007610ff147816 */ /* 0x001fcc0000000014 */
[----:B----4-:R0:W4:Y:S04]  /*12b90*/  @!P0 LDG.E.U16 R20, desc[UR8][R4.64] ;  /* 0x0000000804148981 */ /* 0x010128000c1e1500 */
[----:B------:R-:W2:Y:S01]  /*12ba0*/  LDL R5, [R1+0xac0] ;  /* 0x000ac00001057983 */ /* 0x000ea20000100800 */
[----:B0-----:R-:W-:-:S03]  /*12bb0*/  @!P0 IMAD.MOV.U32 R4, RZ, RZ, R61 ;  /* 0x000000ffff048224 */ /* 0x001fc600078e003d */
[----:B------:R0:W-:Y:S04]  /*12bc0*/  STS.U16 [R33+UR4+0x2c80], R17 ;  /* 0x002c801121007988 */ /* 0x0001e80008000404 */
[----:B------:R1:W-:Y:S04]  /*12bd0*/  STS.U16 [R33+UR4+0x2cc0], R16 ;  /* 0x002cc01021007988 */ /* 0x0003e80008000404 */
[----:B------:R-:W4:Y:S01]  /*12be0*/  LDL.LU R61, [R1+0x18] ;  /* 0x00001800013d7983 */ /* 0x000f220000300800 */
[----:B0-----:R-:W-:Y:S02]  /*12bf0*/  PRMT R17, RZ, 0x7610, R17 ;  /* 0x00007610ff117816 */ /* 0x001fe40000000011 */
[----:B-1----:R-:W-:-:S04]  /*12c00*/  PRMT R16, RZ, 0x7610, R16 ;  /* 0x00007610ff107816 */ /* 0x002fc80000000010 */
[----:B--2---:R0:W2:Y:S02]  /*12c10*/  @!P0 LDG.E.U16 R17, desc[UR8][R4.64] ;  /* 0x0000000804118981 */ /* 0x0040a4000c1e1500 */
[----:B0-----:R-:W-:Y:S02]  /*12c20*/  @!P0 IMAD.MOV.U32 R4, RZ, RZ, R2 ;  /* 0x000000ffff048224 */ /* 0x001fe400078e0002 */
[----:B------:R-:W-:Y:S02]  /*12c30*/  @!P0 IMAD.MOV.U32 R5, RZ, RZ, R59 ;  /* 0x000000ffff058224 */ /* 0x000fe400078e003b */
[----:B------:R-:W2:Y:S04]  /*12c40*/  LDL.LU R59, [R1] ;  /* 0x00000000013b7983 */ /* 0x000ea80000300800 */
        /* <DEDUP_REMOVED lines=11> */
[----:B------:R-:W1:Y:S03]  /*12d00*/  S2R R2, SR_TID.X ;  /* 0x0000000000027919 */ /* 0x000e660000002100 */
[----:B------:R3:W-:Y:S02]  /*12d10*/  STS.U16 [R33+UR4+0x2e80], R8 ;  /* 0x002e800821007988 */ /* 0x0007e40008000404 */
[----:B---3--:R-:W-:-:S02]  /*12d20*/  PRMT R8, RZ, 0x7610, R8 ;  /* 0x00007610ff087816 */ /* 0x008fc40000000008 */
[----:B------:R-:W3:Y:S01]  /*12d30*/  LDL.LU R33, [R1+0x10c4] ;  /* 0x0010c40001217983 */ /* 0x000ee20000300800 */
[----:B-1----:R-:W-:-:S05]  /*12d40*/  LOP3.LUT R2, R2, 0x1f, RZ, 0xc0, !PT ;  /* 0x0000001f02027812 */ /* 0x002fca00078ec0ff */
[----:B------:R-:W-:-:S05]  /*12d50*/  IMAD.SHL.U32 R2, R2, 0x2, RZ ;  /* 0x0000000202027824 */ /* 0x000fca00078e00ff */
[----:B------:R-:W-:-:S05]  /*12d60*/  LOP3.LUT R2, R2, 0x20, RZ, 0x3c, !PT ;  /* 0x0000002002027812 */ /* 0x000fca00078e3cff */
[----:B------:R1:W-:Y:S01]  /*12d70*/  STS.U16 [R2+UR4+0x2100], R38 ;  /* 0x0021002602007988 */ /* 0x0003e20008000404 */
[----:B0-----:R-:W-:-:S04]  /*12d80*/  @!P0 LOP3.LUT R5, R5, R4, RZ, 0x3c, !PT ;  /* 0x0000000405058212 */ /* 0x001fc800078e3cff */
[----:B------:R-:W-:-:S04]  /*12d90*/  @!P0 LOP3.LUT R4, R5, R4, RZ, 0x3c, !PT ;  /* 0x0000000405048212 */ /* 0x000fc800078e3cff */
[----:B------:R-:W-:-:S05]  /*12da0*/  @!P0 LOP3.LUT R5, R5, R4, RZ, 0x3c, !PT ;  /* 0x0000000405058212 */ /* 0x000fca00078e3cff */
[----:B------:R0:W3:Y:S04]  /*12db0*/  @!P0 LDG.E.U16 R8, desc[UR8][R4.64] ;  /* 0x0000000804088981 */ /* 0x0000e8000c1e1500 */
[----:B------:R-:W0:Y:S04]  /*12dc0*/  LDL R4, [R1+0xa40] ;  /* 0x000a400001047983 */ /* 0x000e280000100800 */
[----:B------:R-:W0:Y:S04]  /*12dd0*/  LDL R5, [R1+0xa44] ;  /* 0x000a440001057983 */ /* 0x000e280000100800 */
[----:B-1----:R-:W4:Y:S01]  /*12de0*/  LDL.LU R38, [R1+0x10c0] ;  /* 0x0010c00001267983 */ /* 0x002f220000300800 */
[----:B0-----:R-:W-:-:S04]  /*12df0*/  @!P0 LOP3.LUT R5, R5, R4, RZ, 0x3c, !PT ;  /* 0x0000000405058212 */ /* 0x001fc800078e3cff */
[C---:B------:R-:W-:Y:S02]  /*12e00*/  @!P0 LOP3.LUT R4, R5.reuse, R4, RZ, 0x3c, !PT ;  /* 0x0000000405048212 */ /* 0x040fe400078e3cff */
[----:B----4-:R-:W-:Y:S02]  /*12e10*/  PRMT R38, RZ, 0x7610, R38 ;  /* 0x00007610ff267816 */ /* 0x010fe40000000026 */
[----:B------:R-:W-:-:S05]  /*12e20*/  @!P0 LOP3.LUT R5, R5, R4, RZ, 0x3c, !PT ;  /* 0x0000000405058212 */ /* 0x000fca00078e3cff */
[----:B------:R-:W4:Y:S04]  /*12e30*/  @!P0 LDG.E.U16 R38, desc[UR8][R4.64] ;  /* 0x0000000804268981 */ /* 0x000f28000c1e1500 */
[----:B------:R-:W-:Y:S04]  /*12e40*/  STS.U16 [R2+UR4+0x2140], R49 ;  /* 0x0021403102007988 */ /* 0x000fe80008000404 */
[----:B----4-:R0:W-:Y:S04]  /*12e50*/  STL [R1+0x54], R38 ;  /* 0x0000542601007387 */ /* 0x0101e80000100800 */
[----:B0-----:R-:W4:Y:S04]  /*12e60*/  LDL.LU R38, [R1+0x10bc] ;  /* 0x0010bc0001267983 */ /* 0x001f280000300800 */
[----:B------:R-:W2:Y:S04]  /*12e70*/  LDL R4, [R1+0xa08] ;  /* 0x000a080001047983 */ /* 0x000ea80000100800 */
[----:B------:R-:W2:Y:S04]  /*12e80*/  LDL R5, [R1+0xa0c] ;  /* 0x000a0c0001057983 */ /* 0x000ea80000100800 */
[----:B------:R-:W3:Y:S01]  /*12e90*/  LDL.LU R49, [R1+0x10b8] ;  /* 0x0010b80001317983 */ /* 0x000ee20000300800 */
[----:B--2---:R-:W-:-:S04]  /*12ea0*/  @!P0 LOP3.LUT R5, R5, R4, RZ, 0x3c, !PT ;  /* 0x0000000405058212 */ /* 0x004fc800078e3cff */
[C---:B------:R-:W-:Y:S02]  /*12eb0*/  @!P0 LOP3.LUT R4, R5.reuse, R4, RZ, 0x3c, !PT ;  /* 0x0000000405048212 */ /* 0x040fe400078e3cff */
[----:B---3--:R-:W-:Y:S02]  /*12ec0*/  PRMT R49, RZ, 0x7610, R49 ;  /* 0x00007610ff317816 */ /* 0x008fe40000000031 */
[----:B------:R-:W-:-:S05]  /*12ed0*/  @!P0 LOP3.LUT R5, R5, R4, RZ, 0x3c, !PT ;  /* 0x0000000405058212 */ /* 0x000fca00078e3cff */
[----:B------:R-:W2:Y:S04]  /*12ee0*/  @!P0 LDG.E.U16 R49, desc[UR8][R4.64] ;  /* 0x0000000804318981 */ /* 0x000ea8000c1e1500 */
[----:B------:R-:W-:Y:S04]  /*12ef0*/  STS.U16 [R2+UR4+0x2340], R58 ;  /* 0x0023403a02007988 */ /* 0x000fe80008000404 */
[----:B--2---:R0:W-:Y:S04]  /*12f00*/  STL [R1+0x5c], R49 ;  /* 0x00005c3101007387 */ /* 0x0041e80000100800 */
[----:B0-----:R-:W2:Y:S04]  /*12f10*/  LDL.LU R49, [R1+0x10b4] ;  /* 0x0010b40001317983 */ /* 0x001ea80000300800 */
[----:B------:R-:W3:Y:S04]  /*12f20*/  LDL R4, [R1+0xa00] ;  /* 0x000a000001047983 */ /* 0x000ee80000100800 */
[----:B------:R-:W3:Y:S04]  /*12f30*/  LDL R5, [R1+0xa04] ;  /* 0x000a040001057983 */ /* 0x000ee80000100800 */
[----:B------:R-:W4:Y:S01]  /*12f40*/  LDL.LU R58, [R1+0x10b0] ;  /* 0x0010b000013a7983 */ /* 0x000f220000300800 */
[----:B---3--:R-:W-:-:S04]  /*12f50*/  @!P0 LOP3.LUT R5, R5, R4, RZ, 0x3c, !PT ;  /* 0x0000000405058212 */ /* 0x008fc800078e3cff */
[C---:B------:R-:W-:Y:S02]  /*12f60*/  @!P0 LOP3.LUT R4, R5.reuse, R4, RZ, 0x3c, !PT ;  /* 0x0000000405048212 */ /* 0x040fe400078e3cff */
[----:B----4-:R-:W-:Y:S02]  /*12f70*/  PRMT R58, RZ, 0x7610, R58 ;  /* 0x00007610ff3a7816 */ /* 0x010fe4000000003a */
[----:B------:R-:W-:-:S05]  /*12f80*/  @!P0 LOP3.LUT R5, R5, R4, RZ, 0x3c, !PT ;  /* 0x0000000405058212 */ /* 0x000fca00078e3cff */
[----:B------:R-:W3:Y:S04]  /*12f90*/  @!P0 LDG.E.U16 R58, desc[UR8][R4.64] ;  /* 0x00000008043a8981 */ /* 0x000ee8000c1e1500 */
[----:B------:R-:W-:Y:S04]  /*12fa0*/  STS.U16 [R2+UR4+0x2300], R61 ;  /* 0x0023003d02007988 */ /* 0x000fe80008000404 */
[----:B---3--:R0:W-:Y:S04]  /*12fb0*/  STL [R1+0x250], R58 ;  /* 0x0002503a01007387 */ /* 0x0081e80000100800 */
[----:B0-----:R-:W3:Y:S04]  /*12fc0*/  LDL.LU R58, [R1+0x10ac] ;  /* 0x0010ac00013a7983 */ /* 0x001ee80000300800 */
[----:B------:R-:W4:Y:S04]  /*12fd0*/  LDL R4, [R1+0x9c8] ;  /* 0x0009c80001047983 */ /* 0x000f280000100800 */
[----:B------:R-:W4:Y:S04]  /*12fe0*/  LDL R5, [R1+0x9cc] ;  /* 0x0009cc0001057983 */ /* 0x000f280000100800 */
[----:B------:R-:W2:Y:S01]  /*12ff0*/  LDL.LU R61, [R1+0x10a8] ;  /* 0x0010a800013d7983 */ /* 0x000ea20000300800 */
[----:B----4-:R-:W-:-:S04]  /*13000*/  @!P0 LOP3.LUT R5, R5, R4, RZ, 0x3c, !PT ;  /* 0x0000000405058212 */ /* 0x010fc800078e3cff */
[C---:B------:R-:W-:Y:S02]  /*13010*/  @!P0 LOP3.LUT R4, R5.reuse, R4, RZ, 0x3c, !PT ;  /* 0x0000000405048212 */ /* 0x040fe400078e3cff */
[----:B--2---:R-:W-:Y:S02]  /*13020*/  PRMT R61, RZ, 0x7610, R61 ;  /* 0x00007610ff3d7816 */ /* 0x004fe4000000003d */
[----:B------:R-:W-:-:S05]  /*13030*/  @!P0 LOP3.LUT R5, R5, R4, RZ, 0x3c, !PT ;  /* 0x0000000405058212 */ /* 0x000fca00078e3cff */
[----:B------:R-:W2:Y:S04]  /*13040*/  @!P0 LDG.E.U16 R61, desc[UR8][R4.64] ;  /* 0x00000008043d8981 */ /* 0x000ea8000c1e1500 */
[----:B--2---:R0:W-:Y:S04]  /*13050*/  STL [R1+0x258], R61 ;  /* 0x0002583d01007387 */ /* 0x0041e80000100800 */
[----:B0-----:R-:W2:Y:S04]  /*13060*/  LDL.LU R61, [R1+0x10a4] ;  /* 0x0010a400013d7983 */ /* 0x001ea80000300800 */
[----:B------:R-:W4:Y:S04]  /*13070*/  LDL R4, [R1+0x9c0] ;  /* 0x0009c00001047983 */ /* 0x000f280000100800 */
[----:B------:R-:W4:Y:S01]  /*13080*/  LDL R5, [R1+0x9c4] ;  /* 0x0009c40001057983 */ /* 0x000f220000100800 */
[----:B---3--:R-:W-:-:S02]  /*13090*/  PRMT R58, RZ, 0x7610, R58 ;  /* 0x00007610ff3a7816 */ /* 0x008fc4000000003a */
[----:B----4-:R-:W-:-:S04]  /*130a0*/  @!P0 LOP3.LUT R5, R5, R4, RZ, 0x3c, !PT ;  /* 0x0000000405058212 */ /* 0x010fc800078e3cff */
[----:B------:R-:W-:-:S04]  /*130b0*/  @!P0 LOP3.LUT R4, R5, R4, RZ, 0x3c, !PT ;  /* 0x0000000405048212 */ /* 0x000fc800078e3cff */
[----:B------:R-:W-:-:S05]  /*130c0*/  @!P0 LOP3.LUT R5, R5, R4, RZ, 0x3c, !PT ;  /* 0x0000000405058212 */ /* 0x000fca00078e3cff */
[----:B------:R-:W3:Y:S04]  /*130d0*/  @!P0 LDG.E.U16 R58, desc[UR8][R4.64] ;  /* 0x00000008043a8981 */ /* 0x000ee8000c1e1500 */
[----:B--2---:R-:W-:Y:S04]  /*130e0*/  STS.U16 [R2+UR4+0x2500], R61 ;  /* 0x0025003d02007988 */ /* 0x004fe80008000404 */
[----:B------:R-:W-:Y:S04]  /*130f0*/  STS.U16 [R2+UR4+0x2540], R59 ;  /* 0x0025403b02007988 */ /* 0x000fe80008000404 */
[----:B---3--:R0:W-:Y:S04]  /*13100*/  STL [R1+0x320], R58 ;  /* 0x0003203a01007387 */ /* 0x0081e80000100800 */
        /* <DEDUP_REMOVED lines=17> */
[----:B------:R-:W4:Y:S04]  /*13220*/  @!P0 LDG.E.U16 R41, desc[UR8][R4.64] ;  /* 0x0000000804298981 */ /* 0x000f28000c1e1500 */
[----:B------:R-:W2:Y:S04]  /*13230*/  LDL R4, [R1+0x948] ;  /* 0x0009480001047983 */ /* 0x000ea80000100800 */
[----:B------:R-:W2:Y:S01]  /*13240*/  LDL R5, [R1+0x94c] ;  /* 0x00094c0001057983 */ /* 0x000ea20000100800 */
[----:B------:R-:W-:-:S03]  /*13250*/  PRMT R48, RZ, 0x7610, R48 ;  /* 0x00007610ff307816 */ /* 0x000fc60000000030 */
[----:B----4-:R0:W-:Y:S01]  /*13260*/  STL [R1+0x3fc], R41 ;  /* 0x0003fc2901007387 */ /* 0x0101e20000100800 */
[----:B------:R-:W-:-:S03]  /*13270*/  PRMT R38, RZ, 0x7610, R38 ;  /* 0x00007610ff267816 */ /* 0x000fc60000000026 */
[----:B0-----:R-:W4:Y:S01]  /*13280*/  LDL R41, [R1+0x904] ;  /* 0x0009040001297983 */ /* 0x001f220000100800 */
[----:B--2---:R-:W-:-:S04]  /*13290*/  @!P0 LOP3.LUT R5, R5, R4, RZ, 0x3c, !PT ;  /* 0x0000000405058212 */ /* 0x004fc800078e3cff */
[----:B------:R-:W-:-:S04]  /*132a0*/  @!P0 LOP3.LUT R4, R5, R4, RZ, 0x3c, !PT ;  /* 0x0000000405048212 */ /* 0x000fc800078e3cff */
[----:B------:R-:W-:-:S05]  /*132b0*/  @!P0 LOP3.LUT R5, R5, R4, RZ, 0x3c, !PT ;  /* 0x0000000405058212 */ /* 0x000fca00078e3cff */
[----:B------:R0:W2:Y:S04]  /*132c0*/  @!P0 LDG.E.U16 R48, desc[UR8][R4.64] ;  /* 0x0000000804308981 */ /* 0x0000a8000c1e1500 */
[----:B------:R-:W0:Y:S04]  /*132d0*/  LDL R4, [R1+0x940] ;  /* 0x0009400001047983 */ /* 0x000e280000100800 */
[----:B------:R-:W0:Y:S02]  /*132e0*/  LDL R5, [R1+0x944] ;  /* 0x0009440001057983 */ /* 0x000e240000100800 */
[----:B0-----:R-:W-:-:S04]  /*132f0*/  @!P0 LOP3.LUT R5, R5, R4, RZ, 0x3c, !PT ;  /* 0x0000000405058212 */ /* 0x001fc800078e3cff */
[----:B------:R-:W-:-:S04]  /*13300*/  @!P0 LOP3.LUT R4, R5, R4, RZ, 0x3c, !PT ;  /* 0x0000000405048212 */ /* 0x000fc800078e3cff */
[----:B------:R-:W-:-:S05]  /*13310*/  @!P0 LOP3.LUT R5, R5, R4, RZ, 0x3c, !PT ;  /* 0x0000000405058212 */ /* 0x000fca00078e3cff */
[----:B------:R-:W3:Y:S04]  /*13320*/  @!P0 LDG.E.U16 R38, desc[UR8][R4.64] ;  /* 0x0000000804268981 */ /* 0x000ee8000c1e1500 */
[----:B--2---:R0:W-:Y:S04]  /*13330*/  STL [R1+0x3f8], R48 ;  /* 0x0003f83001007387 */ /* 0x0041e80000100800 */
[----:B0-----:R-:W2:Y:S04]  /*13340*/  LDL R48, [R1+0x8cc] ;  /* 0x0008cc0001307983 */ /* 0x001ea80000100800 */
        /* <DEDUP_REMOVED lines=9> */
[----:B------:R-:W2:Y:S01]  /*133e0*/  LDL R5, [R1+0x900] ;  /* 0x0009000001057983 */ /* 0x000ea20000100800 */
[----:B------:R-:W-:Y:S01]  /*133f0*/  PRMT R3, RZ, 0x7610, R3 ;  /* 0x00007610ff037816 */ /* 0x000fe20000000003 */
[----:B0-----:R-:W-:Y:S02]  /*13400*/  @!P0 IMAD.MOV.U32 R4, RZ, RZ, R41 ;  /* 0x000000ffff048224 */ /* 0x001fe400078e0029 */
[----:B----4-:R0:W-:Y:S01]  /*13410*/  STL [R1+0x3f0], R60 ;  /* 0x0003f03c01007387 */ /* 0x0101e20000100800 */
[----:B------:R-:W-:-:S03]  /*13420*/  PRMT R29, RZ, 0x7610, R29 ;  /* 0x00007610ff1d7816 */ /* 0x000fc6000000001d */
[----:B------:R-:W4:Y:S04]  /*13430*/  LDL R41, [R1+0x884] ;  /* 0x0008840001297983 */ /* 0x000f280000100800 */
[----:B--2---:R1:W2:Y:S04]  /*13440*/  @!P0 LDG.E.U16 R3, desc[UR8][R4.64] ;  /* 0x0000000804038981 */ /* 0x0042a8000c1e1500 */
[----:B0-----:R-:W3:Y:S04]  /*13450*/  LDL R60, [R1+0x88c] ;  /* 0x00088c00013c7983 */ /* 0x001ee80000100800 */
[----:B------:R-:W4:Y:S01]  /*13460*/  LDL R5, [R1+0x8c8] ;  /* 0x0008c80001057983 */ /* 0x000f220000100800 */
[----:B-1----:R-:W-:-:S05]  /*13470*/  @!P0 IMAD.MOV.U32 R4, RZ, RZ, R48 ;  /* 0x000000ffff048224 */ /* 0x002fca00078e0030 */
[----:B----4-:R-:W4:Y:S04]  /*13480*/  @!P0 LDG.E.U16 R29, desc[UR8][R4.64] ;  /* 0x00000008041d8981 */ /* 0x010f28000c1e1500 */
[----:B--2---:R0:W-:Y:S04]  /*13490*/  STL [R1+0x3ec], R3 ;  /* 0x0003ec0301007387 */ /* 0x0041e80000100800 */
[----:B0-----:R-:W2:Y:S04]  /*134a0*/  LDL.LU R3, [R1+0x324] ;  /* 0x0003240001037983 */ /* 0x001ea80000300800 */
[----:B------:R-:W2:Y:S04]  /*134b0*/  LDL.LU R48, [R1+0x408] ;  /* 0x0004080001307983 */ /* 0x000ea80000300800 */
[----:B----4-:R0:W-:Y:S04]  /*134c0*/  STL [R1+0x3e8], R29 ;  /* 0x0003e81d01007387 */ /* 0x0101e80000100800 */
[----:B0-----:R-:W4:Y:S04]  /*134d0*/  LDL.LU R29, [R1+0x1090] ;  /* 0x00109000011d7983 */ /* 0x001f280000300800 */
[----:B------:R-:W3:Y:S04]  /*134e0*/  LDL R4, [R1+0x8c0] ;  /* 0x0008c00001047983 */ /* 0x000ee80000100800 */
[----:B------:R-:W3:Y:S01]  /*134f0*/  LDL R5, [R1+0x8c4] ;  /* 0x0008c40001057983 */ /* 0x000ee20000100800 */
[----:B------:R-:W-:-:S02]  /*13500*/  PRMT R28, RZ, 0x7610, R28 ;  /* 0x00007610ff1c7816 */ /* 0x000fc4000000001c */
[----:B---3--:R-:W-:-:S04]  /*13510*/  @!P0 LOP3.LUT R5, R5, R4, RZ, 0x3c, !PT ;  /* 0x0000000405058212 */ /* 0x008fc800078e3cff */
[----:B------:R-:W-:-:S04]  /*13520*/  @!P0 LOP3.LUT R4, R5, R4, RZ, 0x3c, !PT ;  /* 0x0000000405048212 */ /* 0x000fc800078e3cff */
[----:B------:R-:W-:-:S05]  /*13530*/  @!P0 LOP3.LUT R5, R5, R4, RZ, 0x3c, !PT ;  /* 0x0000000405058212 */ /* 0x000fca00078e3cff */
[----:B------:R-:W3:Y:S01]  /*13540*/  @!P0 LDG.E.U16 R28, desc[UR8][R4.64] ;  /* 0x00000008041c8981 */ /* 0x000ee2000c1e1500 */
[----:B------:R-:W-:-:S03]  /*13550*/  PRMT R25, RZ, 0x7610, R25 ;  /* 0x00007610ff197816 */ /* 0x000fc60000000019 */
[----:B---3--:R0:W-:Y:S04]  /*13560*/  STL [R1+0x3e4], R28 ;  /* 0x0003e41c01007387 */ /* 0x0081e80000100800 */
[----:B0-----:R-:W3:Y:S04]  /*13570*/  LDL.LU R28, [R1+0x108c] ;  /* 0x00108c00011c7983 */ /* 0x001ee80000300800 */
[----:B------:R-:W2:Y:S01]  /*13580*/  LDL R5, [R1+0x888] ;  /* 0x0008880001057983 */ /* 0x000ea20000100800 */
[----:B------:R-:W-:-:S03]  /*13590*/  @!P0 IMAD.MOV.U32 R4, RZ, RZ, R60 ;  /* 0x000000ffff048224 */ /* 0x000fc600078e003c */
[----:B------:R-:W3:Y:S04]  /*135a0*/  LDL.LU R60, [R1+0x25c] ;  /* 0x00025c00013c7983 */ /* 0x000ee80000300800 */
[----:B--2---:R-:W2:Y:S01]  /*135b0*/  @!P0 LDG.E.U16 R25, desc[UR8][R4.64] ;  /* 0x0000000804198981 */ /* 0x004ea2000c1e1500 */
[----:B------:R-:W-:-:S03]  /*135c0*/  PRMT R0, RZ, 0x7610, R0 ;  /* 0x00007610ff007816 */ /* 0x000fc60000000000 */
[----:B--2---:R0:W-:Y:S04]  /*135d0*/  STL [R1+0x3e0], R25 ;  /* 0x0003e01901007387 */ /* 0x0041e80000100800 */
[----:B0-----:R-:W2:Y:S04]  /*135e0*/  LDL.LU R25, [R1+0x1088] ;  /* 0x0010880001197983 */ /* 0x001ea80000300800 */
[----:B------:R-:W4:Y:S01]  /*135f0*/  LDL R5, [R1+0x880] ;  /* 0x0008800001057983 */ /* 0x000f220000100800 */
[----:B------:R-:W-:-:S05]  /*13600*/  @!P0 IMAD.MOV.U32 R4, RZ, RZ, R41 ;  /* 0x000000ffff048224 */ /* 0x000fca00078e0029 */
[----:B----4-:R0:W4:Y:S04]  /*13610*/  @!P0 LDG.E.U16 R0, desc[UR8][R4.64] ;  /* 0x0000000804008981 */ /* 0x010128000c1e1500 */
[----:B------:R-:W0:Y:S04]  /*13620*/  LDL R4, [R1+0x848] ;  /* 0x0008480001047983 */ /* 0x000e280000100800 */
[----:B------:R-:W0:Y:S01]  /*13630*/  LDL R5, [R1+0x84c] ;  /* 0x00084c0001057983 */ /* 0x000e220000100800 */
[----:B------:R-:W-:-:S03]  /*13640*/  PRMT R7, RZ, 0x7610, R7 ;  /* 0x00007610ff077816 */ /* 0x000fc60000000007 */
[----:B------:R-:W-:Y:S01]  /*13650*/  STS.U16 [R2+UR4+0x2740], R59 ;  /* 0x0027403b02007988 */ /* 0x000fe20008000404 */
[----:B0-----:R-:W-:-:S04]  /*13660*/  @!P0 LOP3.LUT R5, R5, R4, RZ, 0x3c, !PT ;  /* 0x0000000405058212 */ /* 0x001fc800078e3cff */
[----:B------:R-:W-:-:S04]  /*13670*/  @!P0 LOP3.LUT R4, R5, R4, RZ, 0x3c, !PT ;  /* 0x0000000405048212 */ /* 0x000fc800078e3cff */
[----:B------:R-:W-:-:S05]  /*13680*/  @!P0 LOP3.LUT R5, R5, R4, RZ, 0x3c, !PT ;  /* 0x0000000405058212 */ /* 0x000fca00078e3cff */
[----:B------:R-:W4:Y:S04]  /*13690*/  @!P0 LDG.E.U16 R7, desc[UR8][R4.64] ;  /* 0x0000000804078981 */ /* 0x000f28000c1e1500 */
[----:B------:R-:W-:Y:S04]  /*136a0*/  STS.U16 [R2+UR4+0x2700], R58 ;  /* 0x0027003a02007988 */ /* 0x000fe80008000404 */
[----:B------:R-:W-:Y:S04]  /*136b0*/  STS.U16 [R2+UR4+0x2900], R49 ;  /* 0x0029003102007988 */ /* 0x000fe80008000404 */
[----:B------:R-:W-:Y:S04]  /*136c0*/  STS.U16 [R2+UR4+0x2940], R38 ;  /* 0x0029402602007988 */ /* 0x000fe80008000404 */
[----:B------:R-:W-:Y:S04]  /*136d0*/  STS.U16 [R2+UR4+0x2b40], R33 ;  /* 0x002b402102007988 */ /* 0x000fe80008000404 */
[----:B------:R-:W-:Y:S04]  /*136e0*/  STS.U16 [R2+UR4+0x2b00], R32 ;  /* 0x002b002002007988 */ /* 0x000fe80008000404 */
[----:B------:R-:W-:Y:S04]  /*136f0*/  STS.U16 [R2+UR4+0x2d00], R29 ;  /* 0x002d001d02007988 */ /* 0x000fe80008000404 */
[----:B---3--:R-:W-:Y:S04]  /*13700*/  STS.U16 [R2+UR4+0x2d40], R28 ;  /* 0x002d401c02007988 */ /* 0x008fe80008000404 */
[----:B--2---:R-:W-:Y:S04]  /*13710*/  STS.U16 [R2+UR4+0x2f40], R25 ;  /* 0x002f401902007988 */ /* 0x004fe80008000404 */
[----:B------:R0:W-:Y:S04]  /*13720*/  STS.U16 [R2+UR4+0x2f00], R24 ;  /* 0x002f001802007988 */ /* 0x0001e80008000404 */
[----:B----4-:R1:W-:Y:S01]  /*13730*/  STL [R1+0x32c], R0 ;  /* 0x00032c0001007387 */ /* 0x0103e20000100800 */
[----:B0-----:R-:W-:-:S03]  /*13740*/  IMAD.SHL.U32 R2, R53, 0x2, RZ ;  /* 0x0000000235027824 */ /* 0x001fc600078e00ff */
[----:B-1----:R-:W2:Y:S02]  /*13750*/  LDL.LU R0, [R1+0x34] ;  /* 0x0000340001007983 */ /* 0x002ea40000300800 */
[----:B------:R-:W-:Y:S02]  /*13760*/  LOP3.LUT R2, R2, 0x30, RZ, 0x3c, !PT ;  /* 0x0000003002027812 */ /* 0x000fe400078e3cff */
[----:B------:R-:W3:Y:S04]  /*13770*/  LDL R53, [R1+0x804] ;  /* 0x0008040001357983 */ /* 0x000ee80000100800 */
[----:B------:R-:W4:Y:S04]  /*13780*/  LDL.LU R41, [R1+0x58] ;  /* 0x0000580001297983 */ /* 0x000f280000300800 */
[----:B------:R-:W2:Y:S04]  /*13790*/  LDL R4, [R1+0x840] ;  /* 0x0008400001047983 */ /* 0x000ea80000100800 */
[----:B------:R-:W2:Y:S04]  /*137a0*/  LDL R5, [R1+0x844] ;  /* 0x0008440001057983 */ /* 0x000ea80000100800 */
[----:B------:R-:W-:Y:S04]  /*137b0*/  STS.U16 [R2+UR4+0x2180], R3 ;  /* 0x0021800302007988 */ /* 0x000fe80008000404 */
[----:B------:R0:W-:Y:S04]  /*137c0*/  STL [R1+0x328], R7 ;  /* 0x0003280701007387 */ /* 0x0001e80000100800 */
[----:B0-----:R-:W4:Y:S04]  /*137d0*/  LDL.LU R7, [R1+0x28] ;  /* 0x0000280001077983 */ /* 0x001f280000300800 */
[----:B------:R-:W3:Y:S01]  /*137e0*/  LDL.LU R3, [R1+0x1084] ;  /* 0x0010840001037983 */ /* 0x000ee20000300800 */
[----:B--2---:R-:W-:-:S04]  /*137f0*/  @!P0 LOP3.LUT R5, R5, R4, RZ, 0x3c, !PT ;  /* 0x0000000405058212 */ /* 0x004fc800078e3cff */
[----:B------:R-:W-:-:S04]  /*13800*/  @!P0 LOP3.LUT R4, R5, R4, RZ, 0x3c, !PT ;  /* 0x0000000405048212 */ /* 0x000fc800078e3cff */
[----:B------:R-:W-:Y:S02]  /*13810*/  @!P0 LOP3.LUT R5, R5, R4, RZ, 0x3c, !PT ;  /* 0x0000000405058212 */ /* 0x000fe400078e3cff */
[----:B---3--:R-:W-:-:S06]  /*13820*/  PRMT R3, RZ, 0x7610, R3 ;  /* 0x00007610ff037816 */ /* 0x008fcc0000000003 */
        /* <DEDUP_REMOVED lines=12> */
[----:B------:R-:W4:Y:S04]  /*138f0*/  LDL.LU R4, [R1+0x254] ;  /* 0x0002540001047983 */ /* 0x000f280000300800 */
[----:B------:R-:W4:Y:S01]  /*13900*/  LDL R5, [R1+0x800] ;  /* 0x0008000001057983 */ /* 0x000f220000100800 */
[----:B--2---:R-:W-:-:S03]  /*13910*/  PRMT R3, RZ, 0x7610, R3 ;  /* 0x00007610ff037816 */ /* 0x004fc60000000003 */
[----:B---3--:R0:W-:Y:S04]  /*13920*/  STL [R1+0x408], R48 ;  /* 0x0004083001007387 */ /* 0x0081e80000100800 */
[----:B----4-:R1:W-:Y:S04]  /*13930*/  STS.U16 [R2+UR4+0x23c0], R4 ;  /* 0x0023c00402007988 */ /* 0x0103e80008000404 */
[----:B0-----:R-:W2:Y:S01]  /*13940*/  LDL.LU R48, [R1+0xc] ;  /* 0x00000c0001307983 */ /* 0x001ea20000300800 */
[----:B-1----:R-:W-:-:S03]  /*13950*/  @!P0 IMAD.MOV.U32 R4, RZ, RZ, R53 ;  /* 0x000000ffff048224 */ /* 0x002fc600078e0035 */
[----:B------:R-:W3:Y:S04]  /*13960*/  LDL.LU R53, [R1+0x14] ;  /* 0x0000140001357983 */ /* 0x000ee80000300800 */
[----:B------:R0:W4:Y:S04]  /*13970*/  @!P0 LDG.E.U16 R3, desc[UR8][R4.64] ;  /* 0x0000000804038981 */ /* 0x000128000c1e1500 */
[----:B------:R-:W0:Y:S04]  /*13980*/  LDL R4, [R1+0x7c8] ;  /* 0x0007c80001047983 */ /* 0x000e280000100800 */
[----:B------:R-:W0:Y:S01]  /*13990*/  LDL R5, [R1+0x7cc] ;  /* 0x0007cc0001057983 */ /* 0x000e220000100800 */
[----:B------:R-:W-:-:S02]  /*139a0*/  PRMT R6, RZ, 0x7610, R6 ;  /* 0x00007610ff067816 */ /* 0x000fc40000000006 */
[----:B0-----:R-:W-:-:S04]  /*139b0*/  @!P0 LOP3.LUT R5, R5, R4, RZ, 0x3c, !PT ;  /* 0x0000000405058212 */ /* 0x001fc800078e3cff */
[----:B------:R-:W-:-:S04]  /*139c0*/  @!P0 LOP3.LUT R4, R5, R4, RZ, 0x3c, !PT ;  /* 0x0000000405048212 */ /* 0x000fc800078e3cff */
[----:B------:R-:W-:-:S05]  /*139d0*/  @!P0 LOP3.LUT R5, R5, R4, RZ, 0x3c, !PT ;  /* 0x0000000405058212 */ /* 0x000fca00078e3cff */
[----:B------:R-:W2:Y:S04]  /*139e0*/  @!P0 LDG.E.U16 R6, desc[UR8][R4.64] ;  /* 0x0000000804068981 */ /* 0x000ea8000c1e1500 */
[----:B------:R0:W-:Y:S04]  /*139f0*/  STS.U16 [R2+UR4+0x2380], R60 ;  /* 0x0023803c02007988 */ /* 0x0001e80008000404 */
[----:B0-----:R-:W3:Y:S04]  /*13a00*/  LDL.LU R60, [R1+0x4] ;  /* 0x00000400013c7983 */ /* 0x001ee80000300800 */
[----:B----4-:R0:W-:Y:S04]  /*13a10*/  STL [R1+0x324], R3 ;  /* 0x0003240301007387 */ /* 0x0101e80000100800 */
[----:B0-----:R-:W4:Y:S04]  /*13a20*/  LDL.LU R3, [R1+0x748] ;  /* 0x0007480001037983 */ /* 0x001f280000300800 */
        /* <DEDUP_REMOVED lines=22> */
[----:B------:R-:W-:Y:S04]  /*13b90*/  STS.U16 [R2+UR4+0x27c0], R7 ;  /* 0x0027c00702007988 */ /* 0x000fe80008000404 */
[----:B--2---:R0:W-:Y:S04]  /*13ba0*/  STL [R1+0x58], R41 ;  /* 0x0000582901007387 */ /* 0x0041e80000100800 */
[----:B0-----:R-:W2:Y:S04]  /*13bb0*/  LDL.LU R41, [R1+0x1068] ;  /* 0x0010680001297983 */ /* 0x001ea80000300800 */
[----:B------:R-:W4:Y:S04]  /*13bc0*/  LDL R4, [R1+0x780] ;  /* 0x0007800001047983 */ /* 0x000f280000100800 */
[----:B------:R-:W4:Y:S04]  /*13bd0*/  LDL R5, [R1+0x784] ;  /* 0x0007840001057983 */ /* 0x000f280000100800 */
[----:B------:R-:W3:Y:S01]  /*13be0*/  LDL.LU R7, [R1+0x1064] ;  /* 0x0010640001077983 */ /* 0x000ee20000300800 */
[----:B----4-:R-:W-:-:S04]  /*13bf0*/  @!P0 LOP3.LUT R5, R5, R4, RZ, 0x3c, !PT ;  /* 0x0000000405058212 */ /* 0x010fc800078e3cff */
[C---:B------:R-:W-:Y:S02]  /*13c00*/  @!P0 LOP3.LUT R4, R5.reuse, R4, RZ, 0x3c, !PT ;  /* 0x0000000405048212 */ /* 0x040fe400078e3cff */
[----:B---3--:R-:W-:Y:S02]  /*13c10*/  PRMT R7, RZ, 0x7610, R7 ;  /* 0x00007610ff077816 */ /* 0x008fe40000000007 */
[----:B------:R-:W-:-:S05]  /*13c20*/  @!P0 LOP3.LUT R5, R5, R4, RZ, 0x3c, !PT ;  /* 0x0000000405058212 */ /* 0x000fca00078e3cff */
[----:B------:R-:W3:Y:S04]  /*13c30*/  @!P0 LDG.E.U16 R7, desc[UR8][R4.64] ;  /* 0x0000000804078981 */ /* 0x000ee8000c1e1500 */
[----:B---3--:R0:W-:Y:S04]  /*13c40*/  STL [R1+0x34], R7 ;  /* 0x0000340701007387 */ /* 0x0081e80000100800 */
[----:B0-----:R-:W3:Y:S04]  /*13c50*/  LDL.LU R7, [R1+0x1060] ;  /* 0x0010600001077983 */ /* 0x001ee80000300800 */
[----:B------:R-:W4:Y:S04]  /*13c60*/  LDL.LU R4, [R1+0x40c] ;  /* 0x00040c0001047983 */ /* 0x000f280000300800 */
[----:B------:R-:W2:Y:S01]  /*13c70*/  LDL R5, [R1+0x74c] ;  /* 0x00074c0001057983 */ /* 0x000ea20000100800 */
[----:B---3--:R-:W-:-:S03]  /*13c80*/  PRMT R7, RZ, 0x7610, R7 ;  /* 0x00007610ff077816 */ /* 0x008fc60000000007 */
[----:B----4-:R2:W-:Y:S02]  /*13c90*/  STS.U16 [R2+UR4+0x2780], R4 ;  /* 0x0027800402007988 */ /* 0x0105e40008000404 */
[----:B--2---:R-:W-:Y:S02]  /*13ca0*/  @!P0 IMAD.MOV.U32 R4, RZ, RZ, R5 ;  /* 0x000000ffff048224 */ /* 0x004fe400078e0005 */
[----:B------:R-:W-:-:S05]  /*13cb0*/  @!P0 IMAD.MOV.U32 R5, RZ, RZ, R3 ;  /* 0x000000ffff058224 */ /* 0x000fca00078e0003 */
[----:B------:R-:W2:Y:S04]  /*13cc0*/  @!P0 LDG.E.U16 R7, desc[UR8][R4.64] ;  /* 0x0000000804078981 */ /* 0x000ea8000c1e1500 */
[----:B------:R-:W-:Y:S04]  /*13cd0*/  STL [R1+0xb28], R3 ;  /* 0x000b280301007387 */ /* 0x000fe80000100800 */
        /* <DEDUP_REMOVED lines=35> */
[----:B------:R-:W4:Y:S04]  /*13f10*/  LDL R4, [R1+0xab8] ;  /* 0x000ab80001047983 */ /* 0x000f280000100800 */
[----:B------:R-:W4:Y:S04]  /*13f20*/  LDL R5, [R1+0xabc] ;  /* 0x000abc0001057983 */ /* 0x000f280000100800 */
[----:B---3--:R0:W-:Y:S04]  /*13f30*/  STS.U16 [R2+UR4+0x2b80], R60 ;  /* 0x002b803c02007988 */ /* 0x0081e80008000404 */
[----:B0-----:R-:W3:Y:S01]  /*13f40*/  LDL.LU R60, [R1+0x1040] ;  /* 0x00104000013c7983 */ /* 0x001ee20000300800 */
[----:B----4-:R-:W-:-:S04]  /*13f50*/  @!P0 LOP3.LUT R5, R5, R4, RZ, 0x3c, !PT ;  /* 0x0000000405058212 */ /* 0x010fc800078e3cff */
[----:B------:R-:W-:-:S04]  /*13f60*/  @!P0 LOP3.LUT R4, R5, R4, RZ, 0x3c, !PT ;  /* 0x0000000405048212 */ /* 0x000fc800078e3cff */
[----:B------:R-:W-:Y:S02]  /*13f70*/  @!P0 LOP3.LUT R5, R5, R4, RZ, 0x3c, !PT ;  /* 0x0000000405058212 */ /* 0x000fe400078e3cff */
[----:B---3--:R-:W-:-:S06]  /*13f80*/  PRMT R60, RZ, 0x7610, R60 ;  /* 0x00007610ff3c7816 */ /* 0x008fcc000000003c */
[----:B------:R-:W3:Y:S04]  /*13f90*/  @!P0 LDG.E.U16 R60, desc[UR8][R4.64] ;  /* 0x00000008043c8981 */ /* 0x000ee8000c1e1500 */
[----:B---3--:R0:W-:Y:S04]  /*13fa0*/  STL [R1+0x14], R60 ;  /* 0x0000143c01007387 */ /* 0x0081e80000100800 */
[----:B0-----:R-:W3:Y:S04]  /*13fb0*/  LDL.LU R60, [R1+0x103c] ;  /* 0x00103c00013c7983 */ /* 0x001ee80000300800 */
[----:B------:R-:W4:Y:S04]  /*13fc0*/  LDL R4, [R1+0xab0] ;  /* 0x000ab00001047983 */ /* 0x000f280000100800 */
[----:B------:R-:W4:Y:S01]  /*13fd0*/  LDL R5, [R1+0xab4] ;  /* 0x000ab40001057983 */ /* 0x000f220000100800 */
[----:B---3--:R-:W-:-:S02]  /*13fe0*/  PRMT R60, RZ, 0x7610, R60 ;  /* 0x00007610ff3c7816 */ /* 0x008fc4000000003c */
[----:B----4-:R-:W-:-:S04]  /*13ff0*/  @!P0 LOP3.LUT R5, R5, R4, RZ, 0x3c, !PT ;  /* 0x0000000405058212 */ /* 0x010fc800078e3cff */
        /* <DEDUP_REMOVED lines=14> */
[----:B---3--:R-:W-:Y:S02]  /*140e0*/  PRMT R60, RZ, 0x7610, R60 ;  /* 0x00007610ff3c7816 */ /* 0x008fe4000000003c */
[----:B0-----:R-:W-:-:S04]  /*140f0*/  @!P0 LOP3.LUT R5, R5, R4, RZ, 0x3c, !PT ;  /* 0x0000000405058212 */ /* 0x001fc800078e3cff */
[----:B------:R-:W-:-:S04]  /*14100*/  @!P0 LOP3.LUT R4, R5, R4, RZ, 0x3c, !PT ;  /* 0x0000000405048212 */ /* 0x000fc800078e3cff */
[----:B------:R-:W-:-:S05]  /*14110*/  @!P0 LOP3.LUT R5, R5, R4, RZ, 0x3c, !PT ;  /* 0x0000000405058212 */ /* 0x000fca00078e3cff */
[----:B------:R-:W3:Y:S04]  /*14120*/  @!P0 LDG.E.U16 R60, desc[UR8][R4.64] ;  /* 0x00000008043c8981 */ /* 0x000ee8000c1e1500 */
[----:B--2---:R-:W-:Y:S04]  /*14130*/  STS.U16 [R2+UR4+0x2d80], R53 ;  /* 0x002d803502007988 */ /* 0x004fe80008000404 */
[----:B----4-:R0:W-:Y:S04]  /*14140*/  STL [R1+0xc], R3 ;  /* 0x00000c0301007387 */ /* 0x0101e80000100800 */
[----:B------:R-:W-:Y:S04]  /*14150*/  STS.U16 [R2+UR4+0x2dc0], R48 ;  /* 0x002dc03002007988 */ /* 0x000fe80008000404 */
[----:B------:R-:W-:Y:S04]  /*14160*/  STS.U16 [R2+UR4+0x2fc0], R7 ;  /* 0x002fc00702007988 */ /* 0x000fe80008000404 */
[----:B0-----:R-:W2:Y:S04]  /*14170*/  LDL R3, [R1+0x9fc] ;  /* 0x0009fc0001037983 */ /* 0x001ea80000100800 */
[----:B------:R0:W-:Y:S04]  /*14180*/  STL [R1+0x1030], R7 ;  /* 0x0010300701007387 */ /* 0x0001e80000100800 */
[----:B0-----:R-:W4:Y:S04]  /*14190*/  LDL R7, [R1+0xa34] ;  /* 0x000a340001077983 */ /* 0x001f280000100800 */
[----:B---3--:R0:W-:Y:S04]  /*141a0*/  STL [R1+0x8], R60 ;  /* 0x0000083c01007387 */ /* 0x0081e80000100800 */
[----:B0-----:R-:W3:Y:S04]  /*141b0*/  LDL.LU R60, [R1+0x1034] ;  /* 0x00103400013c7983 */ /* 0x001ee80000300800 */
[----:B------:R-:W2:Y:S04]  /*141c0*/  LDL R4, [R1+0xa38] ;  /* 0x000a380001047983 */ /* 0x000ea80000100800 */
[----:B------:R-:W2:Y:S01]  /*141d0*/  LDL R5, [R1+0xa3c] ;  /* 0x000a3c0001057983 */ /* 0x000ea20000100800 */
[----:B------:R-:W-:-:S02]  /*141e0*/  PRMT R0, RZ, 0x7610, R0 ;  /* 0x00007610ff007816 */ /* 0x000fc40000000000 */
[----:B--2---:R-:W-:-:S04]  /*141f0*/  @!P0 LOP3.LUT R5, R5, R4, RZ, 0x3c, !PT ;  /* 0x0000000405058212 */ /* 0x004fc800078e3cff */
[----:B------:R-:W-:-:S04]  /*14200*/  @!P0 LOP3.LUT R4, R5, R4, RZ, 0x3c, !PT ;  /* 0x0000000405048212 */ /* 0x000fc800078e3cff */
[----:B------:R-:W-:-:S05]  /*14210*/  @!P0 LOP3.LUT R5, R5, R4, RZ, 0x3c, !PT ;  /* 0x0000000405058212 */ /* 0x000fca00078e3cff */
[----:B------:R4:W2:Y:S04]  /*14220*/  @!P0 LDG.E.U16 R0, desc[UR8][R4.64] ;  /* 0x0000000804008981 */ /* 0x0008a8000c1e1500 */
[----:B------:R-:W2:Y:S01]  /*14230*/  LDL R5, [R1+0xa30] ;  /* 0x000a300001057983 */ /* 0x000ea20000100800 */
[----:B---3--:R-:W-:Y:S01]  /*14240*/  PRMT R60, RZ, 0x7610, R60 ;  /* 0x00007610ff3c7816 */ /* 0x008fe2000000003c */
[----:B----4-:R-:W-:Y:S02]  /*14250*/  @!P0 IMAD.MOV.U32 R4, RZ, RZ, R7 ;  /* 0x000000ffff048224 */ /* 0x010fe400078e0007 */
[----:B--2---:R0:W-:Y:S01]  /*14260*/  STL [R1+0x1000], R0 ;  /* 0x0010000001007387 */ /* 0x0041e20000100800 */
[----:B------:R-:W-:-:S03]  /*14270*/  PRMT R61, RZ, 0x7610, R61 ;  /* 0x00007610ff3d7816 */ /* 0x000fc6000000003d */
[----:B------:R-:W2:Y:S04]  /*14280*/  LDL R7, [R1+0x9bc] ;  /* 0x0009bc0001077983 */ /* 0x000ea80000100800 */
[----:B0-----:R-:W3:Y:S04]  /*14290*/  LDL R0, [R1+0x9f8] ;  /* 0x0009f80001007983 */ /* 0x001ee80000100800 */
[----:B------:R0:W4:Y:S02]  /*142a0*/  @!P0 LDG.E.U16 R60, desc[UR8][R4.64] ;  /* 0x00000008043c8981 */ /* 0x000124000c1e1500 */
[----:B0-----:R-:W-:-:S02]  /*142b0*/  @!P0 IMAD.MOV.U32 R4, RZ, RZ, R3 ;  /* 0x000000ffff048224 */ /* 0x001fc400078e0003 */
[----:B---3--:R-:W-:Y:S01]  /*142c0*/  @!P0 IMAD.MOV.U32 R5, RZ, RZ, R0 ;  /* 0x000000ffff058224 */ /* 0x008fe200078e0000 */
[----:B----4-:R0:W-:Y:S04]  /*142d0*/  STL [R1+0x1004], R60 ;  /* 0x0010043c01007387 */ /* 0x0101e80000100800 */
[----:B------:R1:W3:Y:S01]  /*142e0*/  @!P0 LDG.E.U16 R61, desc[UR8][R4.64] ;  /* 0x00000008043d8981 */ /* 0x0002e2000c1e1500 */
[----:B------:R-:W-:-:S03]  /*142f0*/  PRMT R59, RZ, 0x7610, R59 ;  /* 0x00007610ff3b7816 */ /* 0x000fc6000000003b */
[----:B------:R-:W4:Y:S04]  /*14300*/  LDL R3, [R1+0x9b0] ;  /* 0x0009b00001037983 */ /* 0x000f280000100800 */
[----:B0-----:R-:W1:Y:S04]  /*14310*/  LDL R60, [R1+0x9f4] ;  /* 0x0009f400013c7983 */ /* 0x001e680000100800 */
[----:B------:R-:W2:Y:S04]  /*14320*/  LDL R5, [R1+0x9f0] ;  /* 0x0009f00001057983 */ /* 0x000ea80000100800 */
[----:B------:R-:W4:Y:S01]  /*14330*/  LDL R0, [R1+0x9b4] ;  /* 0x0009b40001007983 */ /* 0x000f220000100800 */
[----:B-1----:R-:W-:-:S03]  /*14340*/  @!P0 IMAD.MOV.U32 R4, RZ, RZ, R60 ;  /* 0x000000ffff048224 */ /* 0x002fc600078e003c */
[----:B---3--:R0:W-:Y:S04]  /*14350*/  STL [R1+0x1008], R61 ;  /* 0x0010083d01007387 */ /* 0x0081e80000100800 */
[----:B--2---:R1:W2:Y:S04]  /*14360*/  @!P0 LDG.E.U16 R59, desc[UR8][R4.64] ;  /* 0x00000008043b8981 */ /* 0x0042a8000c1e1500 */
[----:B------:R-:W3:Y:S04]  /*14370*/  LDL R60, [R1+0x97c] ;  /* 0x00097c00013c7983 */ /* 0x000ee80000100800 */
[----:B0-----:R-:W3:Y:S04]  /*14380*/  LDL R61, [R1+0x978] ;  /* 0x00097800013d7983 */ /* 0x001ee80000100800 */
[----:B------:R-:W4:Y:S01]  /*14390*/  LDL R5, [R1+0x9b8] ;  /* 0x0009b80001057983 */ /* 0x000f220000100800 */
[----:B------:R-:W-:Y:S01]  /*143a0*/  PRMT R58, RZ, 0x7610, R58 ;  /* 0x00007610ff3a7816 */ /* 0x000fe2000000003a */
[----:B-1----:R-:W-:-:S02]  /*143b0*/  @!P0 IMAD.MOV.U32 R4, RZ, RZ, R7 ;  /* 0x000000ffff048224 */ /* 0x002fc400078e0007 */
[----:B--2---:R0:W-:Y:S04]  /*143c0*/  STL [R1+0x100c], R59 ;  /* 0x00100c3b01007387 */ /* 0x0041e80000100800 */
[----:B------:R-:W2:Y:S04]  /*143d0*/  LDL R7, [R1+0x974] ;  /* 0x0009740001077983 */ /* 0x000ea80000100800 */
[----:B0-----:R-:W2:Y:S04]  /*143e0*/  LDL R59, [R1+0x970] ;  /* 0x00097000013b7983 */ /* 0x001ea80000100800 */
[----:B----4-:R0:W4:Y:S01]  /*143f0*/  @!P0 LDG.E.U16 R58, desc[UR8][R4.64] ;  /* 0x00000008043a8981 */ /* 0x010122000c1e1500 */
[----:B------:R-:W-:-:S02]  /*14400*/  PRMT R57, RZ, 0x7610, R57 ;  /* 0x00007610ff397816 */ /* 0x000fc40000000039 */
[----:B------:R-:W-:Y:S01]  /*14410*/  PRMT R56, RZ, 0x7610, R56 ;  /* 0x00007610ff387816 */ /* 0x000fe20000000038 */
[----:B0-----:R-:W-:Y:S02]  /*14420*/  @!P0 IMAD.MOV.U32 R4, RZ, RZ, R0 ;  /* 0x000000ffff048224 */ /* 0x001fe400078e0000 */
[----:B------:R-:W-:-:S05]  /*14430*/  @!P0 IMAD.MOV.U32 R5, RZ, RZ, R3 ;  /* 0x000000ffff058224 */ /* 0x000fca00078e0003 */
[----:B------:R3:W4:Y:S01]  /*14440*/  @!P0 LDG.E.U16 R57, desc[UR8][R4.64] ;  /* 0x0000000804398981 */ /* 0x000722000c1e1500 */
[----:B------:R-:W-:Y:S01]  /*14450*/  PRMT R55, RZ, 0x7610, R55 ;  /* 0x00007610ff377816 */ /* 0x000fe20000000037 */
[----:B---3--:R-:W-:Y:S02]  /*14460*/  @!P0 IMAD.MOV.U32 R4, RZ, RZ, R60 ;  /* 0x000000ffff048224 */ /* 0x008fe400078e003c */
[----:B------:R-:W-:-:S05]  /*14470*/  @!P0 IMAD.MOV.U32 R5, RZ, RZ, R61 ;  /* 0x000000ffff058224 */ /* 0x000fca00078e003d */
[----:B------:R2:W3:Y:S02]  /*14480*/  @!P0 LDG.E.U16 R56, desc[UR8][R4.64] ;  /* 0x0000000804388981 */ /* 0x0004e4000c1e1500 */
[----:B--2---:R-:W-:Y:S02]  /*14490*/  @!P0 IMAD.MOV.U32 R4, RZ, RZ, R7 ;  /* 0x000000ffff048224 */ /* 0x004fe400078e0007 */
[----:B------:R-:W-:Y:S01]  /*144a0*/  @!P0 IMAD.MOV.U32 R5, RZ, RZ, R59 ;  /* 0x000000ffff058224 */ /* 0x000fe200078e003b */
[----:B----4-:R0:W-:Y:S04]  /*144b0*/  STL [R1+0x1010], R58 ;  /* 0x0010103a01007387 */ /* 0x0101e80000100800 */
[----:B------:R-:W2:Y:S04]  /*144c0*/  LDL R3, [R1+0x938] ;  /* 0x0009380001037983 */ /* 0x000ea80000100800 */
[----:B------:R-:W4:Y:S04]  /*144d0*/  LDL R0, [R1+0x93c] ;  /* 0x00093c0001007983 */ /* 0x000f280000100800 */
[----:B------:R2:W4:Y:S04]  /*144e0*/  @!P0 LDG.E.U16 R55, desc[UR8][R4.64] ;  /* 0x0000000804378981 */ /* 0x000528000c1e1500 */
[----:B------:R1:W-:Y:S04]  /*144f0*/  STL [R1+0x1014], R57 ;  /* 0x0010143901007387 */ /* 0x0003e80000100800 */
[----:B0-----:R-:W4:Y:S04]  /*14500*/  LDL R58, [R1+0x930] ;  /* 0x00093000013a7983 */ /* 0x001f280000100800 */
[----:B-1----:R-:W4:Y:S01]  /*14510*/  LDL R57, [R1+0x934] ;  /* 0x0009340001397983 */ /* 0x002f220000100800 */
[----:B------:R-:W-:-:S03]  /*14520*/  PRMT R54, RZ, 0x7610, R54 ;  /* 0x00007610ff367816 */ /* 0x000fc60000000036 */
[----:B---3--:R0:W-:Y:S04]  /*14530*/  STL [R1+0x1018], R56 ;  /* 0x0010183801007387 */ /* 0x0081e80000100800 */
[----:B------:R-:W3:Y:S04]  /*14540*/  LDL R7, [R1+0x8fc] ;  /* 0x0008fc0001077983 */ /* 0x000ee80000100800 */
[----:B0-----:R-:W3:Y:S04]  /*14550*/  LDL R56, [R1+0x8f8] ;  /* 0x0008f80001387983 */ /* 0x001ee80000100800 */
[----:B------:R0:W-:Y:S01]  /*14560*/  STS.U16 [R2+UR4+0x2f80], R41 ;  /* 0x002f802902007988 */ /* 0x0001e20008000404 */
[----:B--2---:R-:W-:-:S02]  /*14570*/  @!P0 IMAD.MOV.U32 R5, RZ, RZ, R3 ;  /* 0x000000ffff058224 */ /* 0x004fc400078e0003 */
[----:B----4-:R-:W-:Y:S01]  /*14580*/  @!P0 IMAD.MOV.U32 R4, RZ, RZ, R0 ;  /* 0x000000ffff048224 */ /* 0x010fe200078e0000 */
[----:B------:R-:W-:Y:S04]  /*14590*/  STL [R1+0x101c], R55 ;  /* 0x00101c3701007387 */ /* 0x000fe80000100800 */
[----:B------:R-:W2:Y:S04]  /*145a0*/  LDL R3, [R1+0x8f0] ;  /* 0x0008f00001037983 */ /* 0x000ea80000100800 */
[----:B------:R-:W4:Y:S04]  /*145b0*/  LDL R0, [R1+0x8f4] ;  /* 0x0008f40001007983 */ /* 0x000f280000100800 */
[----:B------:R1:W4:Y:S01]  /*145c0*/  @!P0 LDG.E.U16 R54, desc[UR8][R4.64] ;  /* 0x0000000804368981 */ /* 0x000322000c1e1500 */
[----:B0-----:R-:W0:Y:S01]  /*145d0*/  S2R R2, SR_TID.X ;  /* 0x0000000000027919 */ /* 0x001e220000002100 */
[----:B------:R-:W-:Y:S01]  /*145e0*/  PRMT R53, RZ, 0x7610, R53 ;  /* 0x00007610ff357816 */ /* 0x000fe20000000035 */
[----:B-1----:R-:W-:-:S02]  /*145f0*/  @!P0 IMAD.MOV.U32 R4, RZ, RZ, R57 ;  /* 0x000000ffff048224 */ /* 0x002fc400078e0039 */
[----:B------:R-:W-:-:S05]  /*14600*/  @!P0 IMAD.MOV.U32 R5, RZ, RZ, R58 ;  /* 0x000000ffff058224 */ /* 0x000fca00078e003a */
[----:B------:R3:W4:Y:S01]  /*14610*/  @!P0 LDG.E.U16 R53, desc[UR8][R4.64] ;  /* 0x0000000804358981 */ /* 0x000722000c1e1500 */
[----:B0-----:R-:W-:-:S05]  /*14620*/  LOP3.LUT R2, R2, 0x1f, RZ, 0xc0, !PT ;  /* 0x0000001f02027812 */ /* 0x001fca00078ec0ff */
[----:B------:R-:W-:Y:S02]  /*14630*/  IMAD.SHL.U32 R2, R2, 0x2, RZ ;  /* 0x0000000202027824 */ /* 0x000fe400078e00ff */
[----:B---3--:R-:W-:-:S03]  /*14640*/  @!P0 IMAD.MOV.U32 R4, RZ, RZ, R7 ;  /* 0x000000ffff048224 */ /* 0x008fc600078e0007 */
[----:B------:R0:W-:Y:S01]  /*14650*/  STS.U16 [R2+UR4+0x600], R52 ;  /* 0x0006003402007988 */ /* 0x0001e20008000404 */
[----:B------:R-:W-:-:S03]  /*14660*/  @!P0 IMAD.MOV.U32 R5, RZ, RZ, R56 ;  /* 0x000000ffff058224 */ /* 0x000fc600078e0038 */
[----:B------:R1:W-:Y:S01]  /*14670*/  STS.U16 [R2+UR4+0x640], R51 ;  /* 0x0006403302007988 */ /* 0x0003e20008000404 */
[----:B0-----:R-:W-:Y:S02]  /*14680*/  PRMT R52, RZ, 0x7610, R52 ;  /* 0x00007610ff347816 */ /* 0x001fe40000000034 */
[----:B-1----:R-:W-:-:S04]  /*14690*/  PRMT R51, RZ, 0x7610, R51 ;  /* 0x00007610ff337816 */ /* 0x002fc80000000033 */
[----:B------:R2:W3:Y:S02]  /*146a0*/  @!P0 LDG.E.U16 R52, desc[UR8][R4.64] ;  /* 0x0000000804348981 */ /* 0x0004e4000c1e1500 */
[----:B--2---:R-:W-:Y:S02]  /*146b0*/  @!P0 IMAD.MOV.U32 R5, RZ, RZ, R3 ;  /* 0x000000ffff058224 */ /* 0x004fe400078e0003 */
[----:B----4-:R-:W-:Y:S01]  /*146c0*/  @!P0 IMAD.MOV.U32 R4, RZ, RZ, R0 ;  /* 0x000000ffff048224 */ /* 0x010fe200078e0000 */
[----:B------:R0:W-:Y:S04]  /*146d0*/  STL [R1+0x1020], R54 ;  /* 0x0010203601007387 */ /* 0x0001e80000100800 */
[----:B------:R-:W2:Y:S04]  /*146e0*/  LDL R55, [R1+0x8b8] ;  /* 0x0008b80001377983 */ /* 0x000ea80000100800 */
[----:B------:R2:W4:Y:S04]  /*146f0*/  @!P0 LDG.E.U16 R51, desc[UR8][R4.64] ;  /* 0x0000000804338981 */ /* 0x000528000c1e1500 */
[----:B0-----:R-:W4:Y:S04]  /*14700*/  LDL R54, [R1+0x8bc] ;  /* 0x0008bc0001367983 */ /* 0x001f280000100800 */
[----:B------:R0:W-:Y:S04]  /*14710*/  STL [R1+0x1024], R53 ;  /* 0x0010243501007387 */ /* 0x0001e80000100800 */
[----:B------:R-:W4:Y:S04]  /*14720*/  LDL R7, [R1+0x8b4] ;  /* 0x0008b40001077983 */ /* 0x000f280000100800 */
[----:B0-----:R-:W4:Y:S04]  /*14730*/  LDL R53, [R1+0x8b0] ;  /* 0x0008b00001357983 */ /* 0x001f280000100800 */
[----:B---3--:R0:W-:Y:S04]  /*14740*/  STL [R1+0x1028], R52 ;  /* 0x0010283401007387 */ /* 0x0081e80000100800 */
[----:B------:R-:W3:Y:S04]  /*14750*/  LDL R3, [R1+0x878] ;  /* 0x0008780001037983 */ /* 0x000ee80000100800 */
[----:B------:R-:W3:Y:S01]  /*14760*/  LDL R0, [R1+0x87c] ;  /* 0x00087c0001007983 */ /* 0x000ee20000100800 */
[----:B--2---:R-:W-:-:S03]  /*14770*/  @!P0 IMAD.MOV.U32 R5, RZ, RZ, R55 ;  /* 0x000000ffff058224 */ /* 0x004fc600078e0037 */
[----:B----4-:R1:W-:Y:S01]  /*14780*/  STL [R1+0x102c], R51 ;  /* 0x00102c3301007387 */ /* 0x0103e20000100800 */
[----:B------:R-:W-:-:S03]  /*14790*/  @!P0 IMAD.MOV.U32 R4, RZ, RZ, R54 ;  /* 0x000000ffff048224 */ /* 0x000fc600078e0036 */
[----:B------:R-:W2:Y:S04]  /*147a0*/  LDL R55, [R1+0x870] ;  /* 0x0008700001377983 */ /* 0x000ea80000100800 */
[----:B------:R-:W4:Y:S04]  /*147b0*/  LDL R54, [R1+0x874] ;  /* 0x0008740001367983 */ /* 0x000f280000100800 */
[----:B0-----:R-:W4:Y:S04]  /*147c0*/  LDL R52, [R1+0x838] ;  /* 0x0008380001347983 */ /* 0x001f280000100800 */
[----:B-1----:R-:W4:Y:S04]  /*147d0*/  LDL R51, [R1+0x83c] ;  /* 0x00083c0001337983 */ /* 0x002f280000100800 */
[----:B------:R0:W-:Y:S01]  /*147e0*/  STS.U16 [R2+UR4+0x440], R50 ;  /* 0x0004403202007988 */ /* 0x0001e20008000404 */
[----:B------:R-:W-:-:S02]  /*147f0*/  PRMT R49, RZ, 0x7610, R49 ;  /* 0x00007610ff317816 */ /* 0x000fc40000000031 */
[----:B0-----:R-:W-:-:S06]  /*14800*/  PRMT R50, RZ, 0x7610, R50 ;  /* 0x00007610ff327816 */ /* 0x001fcc0000000032 */
[----:B------:R0:W4:Y:S01]  /*14810*/  @!P0 LDG.E.U16 R50, desc[UR8][R4.64] ;  /* 0x0000000804328981 */ /* 0x000122000c1e1500 */
[----:B------:R-:W-:Y:S01]  /*14820*/  PRMT R48, RZ, 0x7610, R48 ;  /* 0x00007610ff307816 */ /* 0x000fe20000000030 */
[----:B0-----:R-:W-:Y:S02]  /*14830*/  @!P0 IMAD.MOV.U32 R4, RZ, RZ, R7 ;  /* 0x000000ffff048224 */ /* 0x001fe400078e0007 */
[----:B------:R-:W-:Y:S01]  /*14840*/  @!P0 IMAD.MOV.U32 R5, RZ, RZ, R53 ;  /* 0x000000ffff058224 */ /* 0x000fe200078e0035 */
[----:B------:R-:W4:Y:S04]  /*14850*/  LDL R7, [R1+0x834] ;  /* 0x0008340001077983 */ /* 0x000f280000100800 */
[----:B------:R3:W4:Y:S04]  /*14860*/  @!P0 LDG.E.U16 R49, desc[UR8][R4.64] ;  /* 0x0000000804318981 */ /* 0x000728000c1e1500 */
[----:B------:R-:W4:Y:S01]  /*14870*/  LDL R53, [R1+0x830] ;  /* 0x0008300001357983 */ /* 0x000f220000100800 */
[----:B---3--:R-:W-:-:S02]  /*14880*/  @!P0 IMAD.MOV.U32 R4, RZ, RZ, R0 ;  /* 0x000000ffff048224 */ /* 0x008fc400078e0000 */
[----:B------:R-:W-:Y:S01]  /*14890*/  @!P0 IMAD.MOV.U32 R5, RZ, RZ, R3 ;  /* 0x000000ffff058224 */ /* 0x000fe200078e0003 */
[----:B------:R0:W-:Y:S04]  /*148a0*/  STS.U16 [R2+UR4+0x400], R47 ;  /* 0x0004002f02007988 */ /* 0x0001e80008000404 */
[----:B------:R2:W3:Y:S04]  /*148b0*/  @!P0 LDG.E.U16 R48, desc[UR8][R4.64] ;  /* 0x0000000804308981 */ /* 0x0004e8000c1e1500 */
[----:B------:R-:W3:Y:S01]  /*148c0*/  LDL R3, [R1+0x7f8] ;  /* 0x0007f80001037983 */ /* 0x000ee20000100800 */
[----:B0-----:R-:W-:-:S03]  /*148d0*/  PRMT R47, RZ, 0x7610, R47 ;  /* 0x00007610ff2f7816 */ /* 0x001fc6000000002f */
[----:B------:R-:W3:Y:S01]  /*148e0*/  LDL R0, [R1+0x7fc] ;  /* 0x0007fc0001007983 */ /* 0x000ee20000100800 */
[----:B--2---:R-:W-:Y:S02]  /*148f0*/  @!P0 IMAD.MOV.U32 R5, RZ, RZ, R55 ;  /* 0x000000ffff058224 */ /* 0x004fe400078e0037 */
[----:B----4-:R-:W-:Y:S01]  /*14900*/  @!P0 IMAD.MOV.U32 R4, RZ, RZ, R54 ;  /* 0x000000ffff048224 */ /* 0x010fe200078e0036 */
[----:B------:R-:W-:Y:S01]  /*14910*/  PRMT R46, RZ, 0x7610, R46 ;  /* 0x00007610ff2e7816 */ /* 0x000fe2000000002e */
[----:B------:R-:W2:Y:S04]  /*14920*/  LDL R54, [R1+0x7b8] ;  /* 0x0007b80001367983 */ /* 0x000ea80000100800 */
[----:B------:R0:W4:Y:S02]  /*14930*/  @!P0 LDG.E.U16 R47, desc[UR8][R4.64] ;  /* 0x00000008042f8981 */ /* 0x000124000c1e1500 */
[----:B0-----:R-:W-:-:S02]  /*14940*/  @!P0 IMAD.MOV.U32 R4, RZ, RZ, R51 ;  /* 0x000000ffff048224 */ /* 0x001fc400078e0033 */
[----:B------:R-:W-:Y:S01]  /*14950*/  @!P0 IMAD.MOV.U32 R5, RZ, RZ, R52 ;  /* 0x000000ffff058224 */ /* 0x000fe200078e0034 */
[----:B------:R-:W2:Y:S04]  /*14960*/  LDL R51, [R1+0x7f4] ;  /* 0x0007f40001337983 */ /* 0x000ea80000100800 */
[----:B------:R-:W4:Y:S01]  /*14970*/  LDL R52, [R1+0x7f0] ;  /* 0x0007f00001347983 */ /* 0x000f220000100800 */
[----:B------:R-:W-:-:S03]  /*14980*/  PRMT R45, RZ, 0x7610, R45 ;  /* 0x00007610ff2d7816 */ /* 0x000fc6000000002d */
[----:B------:R0:W4:Y:S04]  /*14990*/  @!P0 LDG.E.U16 R46, desc[UR8][R4.64] ;  /* 0x00000008042e8981 */ /* 0x000128000c1e1500 */
[----:B------:R1:W-:Y:S01]  /*149a0*/  STS.U16 [R2+UR4+0x240], R44 ;  /* 0x0002402c02007988 */ /* 0x0003e20008000404 */
[----:B0-----:R-:W-:-:S03]  /*149b0*/  @!P0 IMAD.MOV.U32 R4, RZ, RZ, R7 ;  /* 0x000000ffff048224 */ /* 0x001fc600078e0007 */
[----:B------:R-:W4:Y:S01]  /*149c0*/  LDL R7, [R1+0x7bc] ;  /* 0x0007bc0001077983 */ /* 0x000f220000100800 */
[----:B-1----:R-:W-:Y:S01]  /*149d0*/  PRMT R44, RZ, 0x7610, R44 ;  /* 0x00007610ff2c7816 */ /* 0x002fe2000000002c */
[----:B------:R-:W-:Y:S02]  /*149e0*/  @!P0 IMAD.MOV.U32 R5, RZ, RZ, R53 ;  /* 0x000000ffff058224 */ /* 0x000fe400078e0035 */
[----:B------:R-:W4:Y:S04]  /*149f0*/  LDL R53, [R1+0x7b0] ;  /* 0x0007b00001357983 */ /* 0x000f280000100800 */
[----:B------:R3:W4:Y:S02]  /*14a00*/  @!P0 LDG.E.U16 R45, desc[UR8][R4.64] ;  /* 0x00000008042d8981 */ /* 0x000724000c1e1500 */
[----:B---3--:R-:W-:-:S02]  /*14a10*/  @!P0 IMAD.MOV.U32 R5, RZ, RZ, R3 ;  /* 0x000000ffff058224 */ /* 0x008fc400078e0003 */
[----:B------:R-:W-:Y:S02]  /*14a20*/  @!P0 IMAD.MOV.U32 R4, RZ, RZ, R0 ;  /* 0x000000ffff048224 */ /* 0x000fe400078e0000 */
[----:B------:R-:W3:Y:S04]  /*14a30*/  LDL R0, [R1+0x7b4] ;  /* 0x0007b40001007983 */ /* 0x000ee80000100800 */
[----:B------:R2:W3:Y:S04]  /*14a40*/  @!P0 LDG.E.U16 R44, desc[UR8][R4.64] ;  /* 0x00000008042c8981 */ /* 0x0004e8000c1e1500 */
[----:B------:R-:W3:Y:S01]  /*14a50*/  LDL.LU R3, [R1+0x24] ;  /* 0x0000240001037983 */ /* 0x000ee20000300800 */
[----:B--2---:R-:W-:-:S03]  /*14a60*/  @!P0 IMAD.MOV.U32 R4, RZ, RZ, R51 ;  /* 0x000000ffff048224 */ /* 0x004fc600078e0033 */
[----:B------:R-:W2:Y:S01]  /*14a70*/  LDL R51, [R1+0x77c] ;  /* 0x00077c0001337983 */ /* 0x000ea20000100800 */
[----:B----4-:R-:W-:-:S03]  /*14a80*/  @!P0 IMAD.MOV.U32 R5, RZ, RZ, R52 ;  /* 0x000000ffff058224 */ /* 0x010fc600078e0034 */
[----:B------:R-:W4:Y:S04]  /*14a90*/  LDL R52, [R1+0x778] ;  /* 0x0007780001347983 */ /* 0x000f280000100800 */
[----:B------:R0:W-:Y:S01]  /*14aa0*/  STS.U16 [R2+UR4+0x200], R43 ;  /* 0x0002002b02007988 */ /* 0x0001e20008000404 */
[----:B------:R-:W-:-:S03]  /*14ab0*/  PRMT R42, RZ, 0x7610, R42 ;  /* 0x00007610ff2a7816 */ /* 0x000fc6000000002a */
[----:B------:R-:W4:Y:S04]  /*14ac0*/  LDL.LU R61, [R1+0x4c] ;  /* 0x00004c00013d7983 */ /* 0x000f280000300800 */
[----:B------:R-:W4:Y:S01]  /*14ad0*/  LDL R55, [R1+0x770] ;  /* 0x0007700001377983 */ /* 0x000f220000100800 */
[----:B0-----:R-:W-:-:S06]  /*14ae0*/  PRMT R43, RZ, 0x7610, R43 ;  /* 0x00007610ff2b7816 */ /* 0x001fcc000000002b */
[----:B------:R0:W4:Y:S01]  /*14af0*/  @!P0 LDG.E.U16 R43, desc[UR8][R4.64] ;  /* 0x00000008042b8981 */ /* 0x000122000c1e1500 */
[----:B------:R-:W-:Y:S01]  /*14b00*/  PRMT R41, RZ, 0x7610, R41 ;  /* 0x00007610ff297816 */ /* 0x000fe20000000029 */
[----:B0-----:R-:W-:Y:S02]  /*14b10*/  @!P0 IMAD.MOV.U32 R4, RZ, RZ, R7 ;  /* 0x000000ffff048224 */ /* 0x001fe400078e0007 */
[----:B------:R-:W-:Y:S01]  /*14b20*/  @!P0 IMAD.MOV.U32 R5, RZ, RZ, R54 ;  /* 0x000000ffff058224 */ /* 0x000fe200078e0036 */
[----:B------:R-:W4:Y:S04]  /*14b30*/  LDL R7, [R1+0x774] ;  /* 0x0007740001077983 */ /* 0x000f280000100800 */
[----:B------:R3:W4:Y:S04]  /*14b40*/  @!P0 LDG.E.U16 R42, desc[UR8][R4.64] ;  /* 0x00000008042a8981 */ /* 0x000728000c1e1500 */
[----:B------:R-:W4:Y:S04]  /*14b50*/  LDL.LU R60, [R1+0x48] ;  /* 0x00004800013c7983 */ /* 0x000f280000300800 */
[----:B------:R-:W4:Y:S01]  /*14b60*/  LDL R54, [R1+0x738] ;  /* 0x0007380001367983 */ /* 0x000f220000100800 */
        /* <DEDUP_REMOVED lines=9> */
[----:B------:R0:W-:Y:S04]  /*14c00*/  STS.U16 [R2+UR4+0x40], R40 ;  /* 0x0000402802007988 */ /* 0x0001e80008000404 */
[----:B------:R1:W-:Y:S04]  /*14c10*/  STS.U16 [R2+UR4+0x800], R39 ;  /* 0x0008002702007988 */ /* 0x0003e80008000404 */
[----:B------:R-:W4:Y:S01]  /*14c20*/  LDL.LU R56, [R1+0x40] ;  /* 0x0000400001387983 */ /* 0x000f220000300800 */
[----:B0-----:R-:W-:-:S03]  /*14c30*/  PRMT R40, RZ, 0x7610, R40 ;  /* 0x00007610ff287816 */ /* 0x001fc60000000028 */
[----:B------:R-:W4:Y:S01]  /*14c40*/  LDL.LU R57, [R1+0x3c] ;  /* 0x00003c0001397983 */ /* 0x000f220000300800 */
[----:B-1----:R-:W-:-:S03]  /*14c50*/  PRMT R39, RZ, 0x7610, R39 ;  /* 0x00007610ff277816 */ /* 0x002fc60000000027 */
[----:B------:R0:W4:Y:S04]  /*14c60*/  @!P0 LDG.E.U16 R40, desc[UR8][R4.64] ;  /* 0x0000000804288981 */ /* 0x000128000c1e1500 */
[----:B------:R1:W-:Y:S01]  /*14c70*/  STS.U16 [R2+UR4+0x1640], R3 ;  /* 0x0016400302007988 */ /* 0x0003e20008000404 */
[----:B------:R-:W-:Y:S01]  /*14c80*/  PRMT R38, RZ, 0x7610, R38 ;  /* 0x00007610ff267816 */ /* 0x000fe20000000026 */
[----:B0-----:R-:W-:Y:S02]  /*14c90*/  @!P0 IMAD.MOV.U32 R5, RZ, RZ, R55 ;  /* 0x000000ffff058224 */ /* 0x001fe400078e0037 */
[----:B------:R-:W-:Y:S02]  /*14ca0*/  @!P0 IMAD.MOV.U32 R4, RZ, RZ, R7 ;  /* 0x000000ffff048224 */ /* 0x000fe400078e0007 */
[----:B------:R-:W4:Y:S04]  /*14cb0*/  LDL R7, [R1+0x514] ;  /* 0x0005140001077983 */ /* 0x000f280000100800 */
[----:B-1----:R-:W4:Y:S04]  /*14cc0*/  LDL R3, [R1+0xae8] ;  /* 0x000ae80001037983 */ /* 0x002f280000100800 */
[----:B------:R3:W4:Y:S04]  /*14cd0*/  @!P0 LDG.E.U16 R39, desc[UR8][R4.64] ;  /* 0x0000000804278981 */ /* 0x000728000c1e1500 */
[----:B------:R-:W4:Y:S04]  /*14ce0*/  LDL.LU R58, [R1+0x38] ;  /* 0x00003800013a7983 */ /* 0x000f280000300800 */
[----:B------:R-:W4:Y:S01]  /*14cf0*/  LDL R55, [R1+0xae0] ;  /* 0x000ae00001377983 */ /* 0x000f220000100800 */
[----:B---3--:R-:W-:-:S02]  /*14d00*/  @!P0 IMAD.MOV.U32 R4, RZ, RZ, R53 ;  /* 0x000000ffff048224 */ /* 0x008fc400078e0035 */
[----:B------:R-:W-:Y:S02]  /*14d10*/  @!P0 IMAD.MOV.U32 R5, RZ, RZ, R54 ;  /* 0x000000ffff058224 */ /* 0x000fe400078e0036 */
[----:B------:R-:W3:Y:S04]  /*14d20*/  LDL R54, [R1+0xae4] ;  /* 0x000ae40001367983 */ /* 0x000ee80000100800 */
[----:B------:R2:W3:Y:S04]  /*14d30*/  @!P0 LDG.E.U16 R38, desc[UR8][R4.64] ;  /* 0x0000000804268981 */ /* 0x0004e8000c1e1500 */
[----:B------:R0:W-:Y:S04]  /*14d40*/  STS.U16 [R2+UR4+0x1800], R61 ;  /* 0x0018003d02007988 */ /* 0x0001e80008000404 */
[----:B0-----:R-:W3:Y:S01]  /*14d50*/  LDL.LU R61, [R1+0x30] ;  /* 0x00003000013d7983 */ /* 0x001ee20000300800 */
[----:B--2---:R-:W-:-:S03]  /*14d60*/  @!P0 IMAD.MOV.U32 R4, RZ, RZ, R51 ;  /* 0x000000ffff048224 */ /* 0x004fc600078e0033 */
[----:B------:R-:W2:Y:S01]  /*14d70*/  LDL R51, [R1+0xaac] ;  /* 0x000aac0001337983 */ /* 0x000ea20000100800 */
[----:B----4-:R-:W-:-:S03]  /*14d80*/  @!P0 IMAD.MOV.U32 R5, RZ, RZ, R52 ;  /* 0x000000ffff058224 */ /* 0x010fc600078e0034 */
[----:B------:R-:W4:Y:S01]  /*14d90*/  LDL R52, [R1+0xaa8] ;  /* 0x000aa80001347983 */ /* 0x000f220000100800 */
[----:B------:R-:W-:Y:S02]  /*14da0*/  PRMT R37, RZ, 0x7610, R37 ;  /* 0x00007610ff257816 */ /* 0x000fe40000000025 */
[----:B------:R-:W-:Y:S01]  /*14db0*/  PRMT R36, RZ, 0x7610, R36 ;  /* 0x00007610ff247816 */ /* 0x000fe20000000024 */
[----:B------:R-:W4:Y:S04]  /*14dc0*/  LDL.LU R59, [R1+0x2c] ;  /* 0x00002c00013b7983 */ /* 0x000f280000300800 */
[----:B------:R0:W4:Y:S04]  /*14dd0*/  @!P0 LDG.E.U16 R37, desc[UR8][R4.64] ;  /* 0x0000000804258981 */ /* 0x000128000c1e1500 */
[----:B------:R1:W-:Y:S04]  /*14de0*/  STS.U16 [R2+UR4+0x840], R35 ;  /* 0x0008402302007988 */ /* 0x0003e80008000404 */
[----:B------:R0:W-:Y:S04]  /*14df0*/  STS.U16 [R2+UR4+0x1a00], R0 ;  /* 0x001a000002007988 */ /* 0x0001e80008000404 */
[----:B------:R-:W4:Y:S01]  /*14e00*/  LDL R53, [R1+0xa68] ;  /* 0x000a680001357983 */ /* 0x000f220000100800 */
[----:B-1----:R-:W-:-:S03]  /*14e10*/  PRMT R35, RZ, 0x7610, R35 ;  /* 0x00007610ff237816 */ /* 0x002fc60000000023 */
[----:B0-----:R-:W4:Y:S01]  /*14e20*/  LDL R0, [R1+0xa6c] ;  /* 0x000a6c0001007983 */ /* 0x001f220000100800 */
[----:B------:R-:W-:-:S03]  /*14e30*/  @!P0 IMAD.MOV.U32 R5, RZ, RZ, R7 ;  /* 0x000000ffff058224 */ /* 0x000fc600078e0007 */
[----:B------:R-:W4:Y:S01]  /*14e40*/  LDL R7, [R1+0xaa0] ;  /* 0x000aa00001077983 */ /* 0x000f220000100800 */
[----:B------:R-:W-:-:S03]  /*14e50*/  @!P0 IMAD.MOV.U32 R4, RZ, RZ, R3 ;  /* 0x000000ffff048224 */ /* 0x000fc600078e0003 */
[----:B------:R-:W4:Y:S04]  /*14e60*/  LDL R3, [R1+0xaa4] ;  /* 0x000aa40001037983 */ /* 0x000f280000100800 */
[----:B------:R0:W4:Y:S04]  /*14e70*/  @!P0 LDG.E.U16 R36, desc[UR8][R4.64] ;  /* 0x0000000804248981 */ /* 0x000128000c1e1500 */
[----:B------:R1:W-:Y:S01]  /*14e80*/  STS.U16 [R2+UR4+0x1840], R60 ;  /* 0x0018403c02007988 */ /* 0x0003e20008000404 */
[----:B0-----:R-:W-:Y:S02]  /*14e90*/  @!P0 IMAD.MOV.U32 R5, RZ, RZ, R55 ;  /* 0x000000ffff058224 */ /* 0x001fe400078e0037 */
[----:B---3--:R-:W-:Y:S01]  /*14ea0*/  @!P0 IMAD.MOV.U32 R4, RZ, RZ, R54 ;  /* 0x000000ffff048224 */ /* 0x008fe200078e0036 */
[----:B-1----:R-:W3:Y:S04]  /*14eb0*/  LDL.LU R60, [R1+0x50] ;  /* 0x00005000013c7983 */ /* 0x002ee80000300800 */
[----:B------:R2:W3:Y:S02]  /*14ec0*/  @!P0 LDG.E.U16 R35, desc[UR8][R4.64] ;  /* 0x0000000804238981 */ /* 0x0004e4000c1e1500 */
[----:B--2---:R-:W-:-:S02]  /*14ed0*/  @!P0 IMAD.MOV.U32 R4, RZ, RZ, R51 ;  /* 0x000000ffff048224 */ /* 0x004fc400078e0033 */
[----:B------:R-:W2:Y:S01]  /*14ee0*/  LDL R51, [R1+0xa64] ;  /* 0x000a640001337983 */ /* 0x000ea20000100800 */
[----:B----4-:R-:W-:-:S03]  /*14ef0*/  @!P0 IMAD.MOV.U32 R5, RZ, RZ, R52 ;  /* 0x000000ffff058224 */ /* 0x010fc600078e0034 */
[----:B------:R-:W4:Y:S04]  /*14f00*/  LDL R52, [R1+0xa60] ;  /* 0x000a600001347983 */ /* 0x000f280000100800 */
[----:B------:R0:W-:Y:S01]  /*14f10*/  STS.U16 [R2+UR4+0xa00], R34 ;  /* 0x000a002202007988 */ /* 0x0001e20008000404 */
[----:B------:R-:W-:Y:S02]  /*14f20*/  PRMT R33, RZ, 0x7610, R33 ;  /* 0x00007610ff217816 */ /* 0x000fe40000000021 */
[----:B0-----:R-:W-:-:S06]  /*14f30*/  PRMT R34, RZ, 0x7610, R34 ;  /* 0x00007610ff227816 */ /* 0x001fcc0000000022 */
[----:B------:R0:W3:Y:S01]  /*14f40*/  @!P0 LDG.E.U16 R34, desc[UR8][R4.64] ;  /* 0x0000000804228981 */ /* 0x0000e2000c1e1500 */
[----:B------:R-:W-:Y:S01]  /*14f50*/  PRMT R32, RZ, 0x7610, R32 ;  /* 0x00007610ff207816 */ /* 0x000fe20000000020 */
[----:B0-----:R-:W-:Y:S02]  /*14f60*/  @!P0 IMAD.MOV.U32 R5, RZ, RZ, R7 ;  /* 0x000000ffff058224 */ /* 0x001fe400078e0007 */
[----:B------:R-:W3:Y:S01]  /*14f70*/  LDL R7, [R1+0xa28] ;  /* 0x000a280001077983 */ /* 0x000ee20000100800 */
[----:B------:R-:W-:-:S03]  /*14f80*/  @!P0 IMAD.MOV.U32 R4, RZ, RZ, R3 ;  /* 0x000000ffff048224 */ /* 0x000fc600078e0003 */
[----:B------:R-:W3:Y:S04]  /*14f90*/  LDL R3, [R1+0xa2c] ;  /* 0x000a2c0001037983 */ /* 0x000ee80000100800 */
[----:B------:R0:W3:Y:S02]  /*14fa0*/  @!P0 LDG.E.U16 R33, desc[UR8][R4.64] ;  /* 0x0000000804218981 */ /* 0x0000e4000c1e1500 */
[----:B0-----:R-:W-:Y:S02]  /*14fb0*/  @!P0 IMAD.MOV.U32 R4, RZ, RZ, R0 ;  /* 0x000000ffff048224 */ /* 0x001fe400078e0000 */
[----:B------:R-:W-:Y:S01]  /*14fc0*/  @!P0 IMAD.MOV.U32 R5, RZ, RZ, R53 ;  /* 0x000000ffff058224 */ /* 0x000fe200078e0035 */
[----:B------:R-:W3:Y:S04]  /*14fd0*/  LDL R0, [R1+0xa24] ;  /* 0x000a240001007983 */ /* 0x000ee80000100800 */
[----:B------:R-:W3:Y:S04]  /*14fe0*/  LDL R53, [R1+0xa20] ;  /* 0x000a200001357983 */ /* 0x000ee80000100800 */
[----:B------:R2:W3:Y:S02]  /*14ff0*/  @!P0 LDG.E.U16 R32, desc[UR8][R4.64] ;  /* 0x0000000804208981 */ /* 0x0004e4000c1e1500 */
[----:B--2---:R-:W-:-:S02]  /*15000*/  @!P0 IMAD.MOV.U32 R4, RZ, RZ, R51 ;  /* 0x000000ffff048224 */ /* 0x004fc400078e0033 */
[----:B------:R-:W2:Y:S01]  /*15010*/  LDL R51, [R1+0x9ec] ;  /* 0x0009ec0001337983 */ /* 0x000ea20000100800 */
[----:B----4-:R-:W-:-:S03]  /*15020*/  @!P0 IMAD.MOV.U32 R5, RZ, RZ, R52 ;  /* 0x000000ffff058224 */ /* 0x010fc600078e0034 */
[----:B------:R-:W4:Y:S01]  /*15030*/  LDL R52, [R1+0x9e8] ;  /* 0x0009e80001347983 */ /* 0x000f220000100800 */
[----:B------:R-:W-:Y:S02]  /*15040*/  PRMT R31, RZ, 0x7610, R31 ;  /* 0x00007610ff1f7816 */ /* 0x000fe4000000001f */
[----:B------:R-:W-:-:S04]  /*15050*/  PRMT R30, RZ, 0x7610, R30 ;  /* 0x00007610ff1e7816 */ /* 0x000fc8000000001e */
[----:B------:R3:W4:Y:S01]  /*15060*/  @!P0 LDG.E.U16 R31, desc[UR8][R4.64] ;  /* 0x00000008041f8981 */ /* 0x000722000c1e1500 */
[----:B------:R-:W-:-:S03]  /*15070*/  PRMT R29, RZ, 0x7610, R29 ;  /* 0x00007610ff1d7816 */ /* 0x000fc6000000001d */
[----:B------:R-:W-:Y:S04]  /*15080*/  STS.U16 [R2+UR4], R6 ;  /* 0x0000000602007988 */ /* 0x000fe80008000404 */
[----:B------:R-:W-:Y:S04]  /*15090*/  STS.U16 [R2+UR4+0xa40], R27 ;  /* 0x000a401b02007988 */ /* 0x000fe80008000404 */
[----:B------:R-:W-:Y:S04]  /*150a0*/  STS.U16 [R2+UR4+0xc00], R26 ;  /* 0x000c001a02007988 */ /* 0x000fe80008000404 */
[----:B------:R-:W-:Y:S01]  /*150b0*/  STS.U16 [R2+UR4+0xc40], R23 ;  /* 0x000c401702007988 */ /* 0x000fe20008000404 */
[----:B---3--:R-:W-:-:S03]  /*150c0*/  @!P0 IMAD.MOV.U32 R5, RZ, RZ, R7 ;  /* 0x000000ffff058224 */ /* 0x008fc600078e0007 */
[----:B------:R-:W3:Y:S01]  /*150d0*/  LDL R7, [R1+0x9e0] ;  /* 0x0009e00001077983 */ /* 0x000ee20000100800 */
[----:B------:R-:W-:-:S03]  /*150e0*/  @!P0 IMAD.MOV.U32 R4, RZ, RZ, R3 ;  /* 0x000000ffff048224 */ /* 0x000fc600078e0003 */
[----:B------:R-:W3:Y:S04]  /*150f0*/  LDL R3, [R1+0x9e4] ;  /* 0x0009e40001037983 */ /* 0x000ee80000100800 */
[----:B------:R0:W3:Y:S04]  /*15100*/  @!P0 LDG.E.U16 R30, desc[UR8][R4.64] ;  /* 0x00000008041e8981 */ /* 0x0000e8000c1e1500 */
[----:B------:R-:W-:Y:S04]  /*15110*/  STS.U16 [R2+UR4+0xe00], R22 ;  /* 0x000e001602007988 */ /* 0x000fe80008000404 */
[----:B------:R-:W-:Y:S01]  /*15120*/  STS.U16 [R2+UR4+0xe40], R19 ;  /* 0x000e401302007988 */ /* 0x000fe20008000404 */
[----:B0-----:R-:W-:-:S03]  /*15130*/  @!P0 IMAD.MOV.U32 R4, RZ, RZ, R0 ;  /* 0x000000ffff048224 */ /* 0x001fc600078e0000 */
[----:B------:R-:W-:Y:S01]  /*15140*/  STS.U16 [R2+UR4+0x1000], R18 ;  /* 0x0010001202007988 */ /* 0x000fe20008000404 */
[----:B------:R-:W-:-:S03]  /*15150*/  @!P0 IMAD.MOV.U32 R5, RZ, RZ, R53 ;  /* 0x000000ffff058224 */ /* 0x000fc600078e0035 */
        /* <DEDUP_REMOVED lines=11> */
[----:B------:R-:W3:Y:S04]  /*15210*/  LDL R0, [R1+0x9ac] ;  /* 0x0009ac0001007983 */ /* 0x000ee80000100800 */
[----:B------:R2:W3:Y:S04]  /*15220*/  @!P0 LDG.E.U16 R29, desc[UR8][R4.64] ;  /* 0x00000008041d8981 */ /* 0x0004e8000c1e1500 */
[----:B0-----:R-:W3:Y:S01]  /*15230*/  LDL R2, [R1+0x9a8] ;  /* 0x0009a80001027983 */ /* 0x001ee20000100800 */
[----:B--2---:R-:W-:-:S03]  /*15240*/  @!P0 IMAD.MOV.U32 R4, RZ, RZ, R51 ;  /* 0x000000ffff048224 */ /* 0x004fc600078e0033 */
[----:B------:R-:W2:Y:S01]  /*15250*/  LDL R51, [R1+0x9a4] ;  /* 0x0009a40001337983 */ /* 0x000ea20000100800 */
[----:B----4-:R-:W-:-:S03]  /*15260*/  @!P0 IMAD.MOV.U32 R5, RZ, RZ, R52 ;  /* 0x000000ffff058224 */ /* 0x010fc600078e0034 */
[----:B------:R-:W4:Y:S01]  /*15270*/  LDL R52, [R1+0x9a0] ;  /* 0x0009a00001347983 */ /* 0x000f220000100800 */
[----:B------:R-:W0:Y:S01]  /*15280*/  S2R R61, SR_TID.X ;  /* 0x00000000003d7919 */ /* 0x000e220000002100 */
[----:B------:R-:W-:Y:S02]  /*15290*/  PRMT R28, RZ, 0x7610, R28 ;  /* 0x00007610ff1c7816 */ /* 0x000fe4000000001c */
[----:B------:R-:W-:Y:S01]  /*152a0*/  PRMT R27, RZ, 0x7610, R27 ;  /* 0x00007610ff1b7816 */ /* 0x000fe2000000001b */
[----:B------:R-:W4:Y:S04]  /*152b0*/  LDL.LU R59, [R1+0x54] ;  /* 0x00005400013b7983 */ /* 0x000f280000300800 */
[----:B------:R3:W4:Y:S01]  /*152c0*/  @!P0 LDG.E.U16 R28, desc[UR8][R4.64] ;  /* 0x00000008041c8981 */ /* 0x000722000c1e1500 */
[----:B------:R-:W-:-:S02]  /*152d0*/  PRMT R26, RZ, 0x7610, R26 ;  /* 0x00007610ff1a7816 */ /* 0x000fc4000000001a */
[----:B0-----:R-:W-:-:S05]  /*152e0*/  LOP3.LUT R61, R61, 0x1f, RZ, 0xc0, !PT ;  /* 0x0000001f3d3d7812 */ /* 0x001fca00078ec0ff */
[----:B------:R-:W-:-:S05]  /*152f0*/  IMAD.SHL.U32 R57, R61, 0x2, RZ ;  /* 0x000000023d397824 */ /* 0x000fca00078e00ff */
[----:B------:R-:W-:Y:S01]  /*15300*/  LOP3.LUT R57, R57, 0x10, RZ, 0x3c, !PT ;  /* 0x0000001039397812 */ /* 0x000fe200078e3cff */
[----:B---3--:R-:W-:Y:S02]  /*15310*/  @!P0 IMAD.MOV.U32 R4, RZ, RZ, R3 ;  /* 0x000000ffff048224 */ /* 0x008fe400078e0003 */
[----:B------:R-:W-:Y:S02]  /*15320*/  @!P0 IMAD.MOV.U32 R5, RZ, RZ, R7 ;  /* 0x000000ffff058224 */ /* 0x000fe400078e0007 */
[----:B------:R0:W-:Y:S04]  /*15330*/  STS.U16 [R57+UR4+0x80], R60 ;  /* 0x0000803c39007988 */ /* 0x0001e80008000404 */
[----:B------:R1:W3:Y:S04]  /*15340*/  @!P0 LDG.E.U16 R27, desc[UR8][R4.64] ;  /* 0x00000008041b8981 */ /* 0x0002e8000c1e1500 */
[----:B0-----:R-:W3:Y:S04]  /*15350*/  LDL.LU R60, [R1+0x5c] ;  /* 0x00005c00013c7983 */ /* 0x001ee80000300800 */
[----:B------:R-:W3:Y:S04]  /*15360*/  LDL R54, [R1+0x968] ;  /* 0x0009680001367983 */ /* 0x000ee80000100800 */
[----:B------:R-:W3:Y:S04]  /*15370*/  LDL R53, [R1+0x96c] ;  /* 0x00096c0001357983 */ /* 0x000ee80000100800 */
[----:B------:R-:W3:Y:S01]  /*15380*/  LDL.LU R3, [R1+0x250] ;  /* 0x0002500001037983 */ /* 0x000ee20000300800 */
[----:B-1----:R-:W-:-:S03]  /*15390*/  @!P0 IMAD.MOV.U32 R4, RZ, RZ, R0 ;  /* 0x000000ffff048224 */ /* 0x002fc600078e0000 */
[----:B------:R-:W3:Y:S01]  /*153a0*/  LDL R0, [R1+0x964] ;  /* 0x0009640001007983 */ /* 0x000ee20000100800 */
[----:B------:R-:W-:-:S03]  /*153b0*/  @!P0 IMAD.MOV.U32 R5, RZ, RZ, R2 ;  /* 0x000000ffff058224 */ /* 0x000fc600078e0002 */
[----:B------:R-:W3:Y:S04]  /*153c0*/  LDL R2, [R1+0x960] ;  /* 0x0009600001027983 */ /* 0x000ee80000100800 */
[----:B------:R2:W3:Y:S04]  /*153d0*/  @!P0 LDG.E.U16 R26, desc[UR8][R4.64] ;  /* 0x00000008041a8981 */ /* 0x0004e8000c1e1500 */
[----:B------:R-:W3:Y:S01]  /*153e0*/  LDL.LU R7, [R1+0x258] ;  /* 0x0002580001077983 */ /* 0x000ee20000300800 */
[----:B------:R-:W-:Y:S02]  /*153f0*/  PRMT R25, RZ, 0x7610, R25 ;  /* 0x00007610ff197816 */ /* 0x000fe40000000019 */
[----:B------:R-:W-:Y:S01]  /*15400*/  PRMT R24, RZ, 0x7610, R24 ;  /* 0x00007610ff187816 */ /* 0x000fe20000000018 */
[----:B------:R-:W3:Y:S01]  /*15410*/  LDL R55, [R1+0x920] ;  /* 0x0009200001377983 */ /* 0x000ee20000100800 */
[----:B--2---:R-:W-:-:S03]  /*15420*/  @!P0 IMAD.MOV.U32 R4, RZ, RZ, R51 ;  /* 0x000000ffff048224 */ /* 0x004fc600078e0033 */
[----:B------:R-:W2:Y:S01]  /*15430*/  LDL R51, [R1+0x92c] ;  /* 0x00092c0001337983 */ /* 0x000ea20000100800 */
[----:B----4-:R-:W-:-:S03]  /*15440*/  @!P0 IMAD.MOV.U32 R5, RZ, RZ, R52 ;  /* 0x000000ffff058224 */ /* 0x010fc600078e0034 */
[----:B------:R-:W4:Y:S04]  /*15450*/  LDL R52, [R1+0x928] ;  /* 0x0009280001347983 */ /* 0x000f280000100800 */
[----:B------:R3:W4:Y:S01]  /*15460*/  @!P0 LDG.E.U16 R25, desc[UR8][R4.64] ;  /* 0x0000000804198981 */ /* 0x000722000c1e1500 */
[----:B------:R-:W-:-:S03]  /*15470*/  PRMT R23, RZ, 0x7610, R23 ;  /* 0x00007610ff177816 */ /* 0x000fc60000000017 */
[----:B------:R-:W-:Y:S04]  /*15480*/  STS.U16 [R57+UR4+0xc0], R21 ;  /* 0x0000c01539007988 */ /* 0x000fe80008000404 */
[----:B------:R-:W-:Y:S04]  /*15490*/  STS.U16 [R57+UR4+0x280], R20 ;  /* 0x0002801439007988 */ /* 0x000fe80008000404 */
[----:B------:R-:W-:Y:S04]  /*154a0*/  STS.U16 [R57+UR4+0x2c0], R17 ;  /* 0x0002c01139007988 */ /* 0x000fe80008000404 */
[----:B------:R-:W-:Y:S04]  /*154b0*/  STS.U16 [R57+UR4+0x480], R16 ;  /* 0x0004801039007988 */ /* 0x000fe80008000404 */
[----:B------:R-:W-:Y:S04]  /*154c0*/  STS.U16 [R57+UR4+0x4c0], R9 ;  /* 0x0004c00939007988 */ /* 0x000fe80008000404 */
[----:B------:R-:W-:Y:S04]  /*154d0*/  STS.U16 [R57+UR4+0x680], R8 ;  /* 0x0006800839007988 */ /* 0x000fe80008000404 */
[----:B------:R-:W-:Y:S01]  /*154e0*/  STS.U16 [R57+UR4+0x6c0], R59 ;  /* 0x0006c03b39007988 */ /* 0x000fe20008000404 */
[----:B---3--:R-:W-:-:S02]  /*154f0*/  @!P0 IMAD.MOV.U32 R5, RZ, RZ, R54 ;  /* 0x000000ffff058224 */ /* 0x008fc400078e0036 */
[----:B------:R-:W-:Y:S02]  /*15500*/  @!P0 IMAD.MOV.U32 R4, RZ, RZ, R53 ;  /* 0x000000ffff048224 */ /* 0x000fe400078e0035 */
[----:B------:R-:W3:Y:S04]  /*15510*/  LDL R53, [R1+0x924] ;  /* 0x0009240001357983 */ /* 0x000ee80000100800 */
[----:B------:R0:W3:Y:S04]  /*15520*/  @!P0 LDG.E.U16 R24, desc[UR8][R4.64] ;  /* 0x0000000804188981 */ /* 0x0000e8000c1e1500 */
[----:B------:R-:W3:Y:S04]  /*15530*/  LDL.LU R61, [R1+0x320] ;  /* 0x00032000013d7983 */ /* 0x000ee80000300800 */
[----:B------:R-:W3:Y:S04]  /*15540*/  LDL R54, [R1+0x8e8] ;  /* 0x0008e80001367983 */ /* 0x000ee80000100800 */
[----:B------:R1:W-:Y:S01]  /*15550*/  STS.U16 [R57+UR4+0x880], R60 ;  /* 0x0008803c39007988 */ /* 0x0003e20008000404 */
[----:B0-----:R-:W-:-:S02]  /*15560*/  @!P0 IMAD.MOV.U32 R4, RZ, RZ, R0 ;  /* 0x000000ffff048224 */ /* 0x001fc400078e0000 */
[----:B------:R-:W-:Y:S02]  /*15570*/  @!P0 IMAD.MOV.U32 R5, RZ, RZ, R2 ;  /* 0x000000ffff058224 */ /* 0x000fe400078e0002 */
[----:B------:R-:W3:Y:S04]  /*15580*/  LDL R2, [R1+0x8ec] ;  /* 0x0008ec0001027983 */ /* 0x000ee80000100800 */
[----:B------:R2:W3:Y:S04]  /*15590*/  @!P0 LDG.E.U16 R23, desc[UR8][R4.64] ;  /* 0x0000000804178981 */ /* 0x0004e8000c1e1500 */
[----:B------:R-:W3:Y:S04]  /*155a0*/  LDL.LU R0, [R1+0x400] ;  /* 0x0004000001007983 */ /* 0x000ee80000300800 */
[----:B------:R0:W-:Y:S01]  /*155b0*/  STS.U16 [R57+UR4+0x8c0], R3 ;  /* 0x0008c00339007988 */ /* 0x0001e20008000404 */
[----:B--2---:R-:W-:-:S03]  /*155c0*/  @!P0 IMAD.MOV.U32 R4, RZ, RZ, R51 ;  /* 0x000000ffff048224 */ /* 0x004fc600078e0033 */
[----:B------:R-:W2:Y:S01]  /*155d0*/  LDL R51, [R1+0x8e4] ;  /* 0x0008e40001337983 */ /* 0x000ea20000100800 */
[----:B----4-:R-:W-:-:S03]  /*155e0*/  @!P0 IMAD.MOV.U32 R5, RZ, RZ, R52 ;  /* 0x000000ffff058224 */ /* 0x010fc600078e0034 */
[----:B------:R-:W4:Y:S04]  /*155f0*/  LDL R52, [R1+0x8e0] ;  /* 0x0008e00001347983 */ /* 0x000f280000100800 */
[----:B-1----:R-:W4:Y:S04]  /*15600*/  LDL.LU R60, [R1+0x3fc] ;  /* 0x0003fc00013c7983 */ /* 0x002f280000300800 */
[----:B0-----:R-:W4:Y:S01]  /*15610*/  LDL R3, [R1+0x8ac] ;  /* 0x0008ac0001037983 */ /* 0x001f220000100800 */
[----:B------:R-:W-:Y:S02]  /*15620*/  PRMT R22, RZ, 0x7610, R22 ;  /* 0x00007610ff167816 */ /* 0x000fe40000000016 */
[----:B------:R-:W-:-:S04]  /*15630*/  PRMT R21, RZ, 0x7610, R21 ;  /* 0x00007610ff157816 */ /* 0x000fc80000000015 */
[----:B------:R0:W4:Y:S01]  /*15640*/  @!P0 LDG.E.U16 R22, desc[UR8][R4.64] ;  /* 0x0000000804168981 */ /* 0x000122000c1e1500 */
[----:B------:R-:W-:-:S03]  /*15650*/  PRMT R20, RZ, 0x7610, R20 ;  /* 0x00007610ff147816 */ /* 0x000fc60000000014 */
[----:B------:R1:W-:Y:S01]  /*15660*/  STS.U16 [R57+UR4+0xa80], R7 ;  /* 0x000a800739007988 */ /* 0x0003e20008000404 */
[----:B0-----:R-:W-:Y:S01]  /*15670*/  @!P0 IMAD.MOV.U32 R5, RZ, RZ, R55 ;  /* 0x000000ffff058224 */ /* 0x001fe200078e0037 */
[----:B------:R-:W-:Y:S01]  /*15680*/  PRMT R19, RZ, 0x7610, R19 ;  /* 0x00007610ff137816 */ /* 0x000fe20000000013 */
[----:B---3--:R-:W-:Y:S02]  /*15690*/  @!P0 IMAD.MOV.U32 R4, RZ, RZ, R53 ;  /* 0x000000ffff048224 */ /* 0x008fe400078e0035 */
[----:B------:R-:W3:Y:S04]  /*156a0*/  LDL R53, [R1+0x8a8] ;  /* 0x0008a80001357983 */ /* 0x000ee80000100800 */
[----:B------:R0:W3:Y:S04]  /*156b0*/  @!P0 LDG.E.U16 R21, desc[UR8][R4.64] ;  /* 0x0000000804158981 */ /* 0x0000e8000c1e1500 */
[----:B------:R-:W3:Y:S04]  /*156c0*/  LDL.LU R56, [R1+0x3f8] ;  /* 0x0003f80001387983 */ /* 0x000ee80000300800 */
[----:B-1----:R-:W3:Y:S01]  /*156d0*/  LDL R7, [R1+0x8a0] ;  /* 0x0008a00001077983 */ /* 0x002ee20000100800 */
[----:B0-----:R-:W-:-:S03]  /*156e0*/  @!P0 IMAD.MOV.U32 R5, RZ, RZ, R54 ;  /* 0x000000ffff058224 */ /* 0x001fc600078e0036 */
[----:B------:R-:W-:Y:S01]  /*156f0*/  STS.U16 [R57+UR4+0xac0], R61 ;  /* 0x000ac03d39007988 */ /* 0x000fe20008000404 */
[----:B------:R-:W-:-:S03]  /*15700*/  @!P0 IMAD.MOV.U32 R4, RZ, RZ, R2 ;  /* 0x000000ffff048224 */ /* 0x000fc600078e0002 */
[----:B------:R-:W3:Y:S04]  /*15710*/  LDL R2, [R1+0x8a4] ;  /* 0x0008a40001027983 */ /* 0x000ee80000100800 */
[----:B------:R2:W3:Y:S04]  /*15720*/  @!P0 LDG.E.U16 R20, desc[UR8][R4.64] ;  /* 0x0000000804148981 */ /* 0x0004e8000c1e1500 */
[----:B------:R-:W3:Y:S04]  /*15730*/  LDL.LU R58, [R1+0x3f4] ;  /* 0x0003f400013a7983 */ /* 0x000ee80000300800 */
[----:B------:R-:W3:Y:S04]  /*15740*/  LDL.LU R59, [R1+0x3f0] ;  /* 0x0003f000013b7983 */ /* 0x000ee80000300800 */
[----:B------:R0:W-:Y:S01]  /*15750*/  STS.U16 [R57+UR4+0xc80], R0 ;  /* 0x000c800039007988 */ /* 0x0001e20008000404 */
[----:B--2---:R-:W-:-:S03]  /*15760*/  @!P0 IMAD.MOV.U32 R4, RZ, RZ, R51 ;  /* 0x000000ffff048224 */ /* 0x004fc600078e0033 */
[----:B------:R-:W2:Y:S01]  /*15770*/  LDL R51, [R1+0x86c] ;  /* 0x00086c0001337983 */ /* 0x000ea20000100800 */
[----:B----4-:R-:W-:-:S03]  /*15780*/  @!P0 IMAD.MOV.U32 R5, RZ, RZ, R52 ;  /* 0x000000ffff058224 */ /* 0x010fc600078e0034 */
[----:B------:R-:W4:Y:S04]  /*15790*/  LDL R52, [R1+0x868] ;  /* 0x0008680001347983 */ /* 0x000f280000100800 */
[----:B------:R1:W4:Y:S02]  /*157a0*/  @!P0 LDG.E.U16 R19, desc[UR8][R4.64] ;  /* 0x0000000804138981 */ /* 0x000324000c1e1500 */
[----:B-1----:R-:W-:Y:S02]  /*157b0*/  @!P0 IMAD.MOV.U32 R4, RZ, RZ, R3 ;  /* 0x000000ffff048224 */ /* 0x002fe400078e0003 */
[----:B------:R-:W4:Y:S04]  /*157c0*/  LDL.LU R3, [R1+0x3ec] ;  /* 0x0003ec0001037983 */ /* 0x000f280000300800 */
[----:B0-----:R-:W4:Y:S01]  /*157d0*/  LDL R0, [R1+0x864] ;  /* 0x0008640001007983 */ /* 0x001f220000100800 */
[----:B------:R-:W-:-:S03]  /*157e0*/  PRMT R18, RZ, 0x7610, R18 ;  /* 0x00007610ff127816 */ /* 0x000fc60000000012 */
[----:B------:R-:W4:Y:S01]  /*157f0*/  LDL R54, [R1+0x860] ;  /* 0x0008600001367983 */ /* 0x000f220000100800 */
[----:B------:R-:W-:Y:S02]  /*15800*/  PRMT R17, RZ, 0x7610, R17 ;  /* 0x00007610ff117816 */ /* 0x000fe40000000011 */
[----:B------:R-:W-:Y:S01]  /*15810*/  PRMT R16, RZ, 0x7610, R16 ;  /* 0x00007610ff107816 */ /* 0x000fe20000000010 */
[----:B------:R0:W-:Y:S01]  /*15820*/  STS.U16 [R57+UR4+0xcc0], R60 ;  /* 0x000cc03c39007988 */ /* 0x0001e20008000404 */
[----:B---3--:R-:W-:-:S03]  /*15830*/  @!P0 IMAD.MOV.U32 R5, RZ, RZ, R53 ;  /* 0x000000ffff058224 */ /* 0x008fc600078e0035 */
[----:B------:R-:W3:Y:S04]  /*15840*/  LDL R53, [R1+0x828] ;  /* 0x0008280001357983 */ /* 0x000ee80000100800 */
[----:B------:R1:W3:Y:S02]  /*15850*/  @!P0 LDG.E.U16 R18, desc[UR8][R4.64] ;  /* 0x0000000804128981 */ /* 0x0002e4000c1e1500 */
[----:B-1----:R-:W-:Y:S02]  /*15860*/  @!P0 IMAD.MOV.U32 R5, RZ, RZ, R7 ;  /* 0x000000ffff058224 */ /* 0x002fe400078e0007 */
[----:B------:R-:W-:Y:S02]  /*15870*/  @!P0 IMAD.MOV.U32 R4, RZ, RZ, R2 ;  /* 0x000000ffff048224 */ /* 0x000fe400078e0002 */
[----:B------:R-:W3:Y:S04]  /*15880*/  LDL R2, [R1+0x82c] ;  /* 0x00082c0001027983 */ /* 0x000ee80000100800 */
[----:B------:R-:W3:Y:S04]  /*15890*/  LDL.LU R7, [R1+0x3e8] ;  /* 0x0003e80001077983 */ /* 0x000ee80000300800 */
[----:B------:R2:W3:Y:S04]  /*158a0*/  @!P0 LDG.E.U16 R17, desc[UR8][R4.64] ;  /* 0x0000000804118981 */ /* 0x0004e8000c1e1500 */
[----:B------:R-:W3:Y:S01]  /*158b0*/  LDL.LU R61, [R1+0x3e4] ;  /* 0x0003e400013d7983 */ /* 0x000ee20000300800 */
[----:B--2---:R-:W-:-:S03]  /*158c0*/  @!P0 IMAD.MOV.U32 R4, RZ, RZ, R51 ;  /* 0x000000ffff048224 */ /* 0x004fc600078e0033 */
[----:B------:R-:W2:Y:S01]  /*158d0*/  LDL R51, [R1+0x824] ;  /* 0x0008240001337983 */ /* 0x000ea20000100800 */
[----:B----4-:R-:W-:-:S03]  /*158e0*/  @!P0 IMAD.MOV.U32 R5, RZ, RZ, R52 ;  /* 0x000000ffff058224 */ /* 0x010fc600078e0034 */
[----:B------:R-:W4:Y:S04]  /*158f0*/  LDL R52, [R1+0x820] ;  /* 0x0008200001347983 */ /* 0x000f280000100800 */
[----:B------:R1:W4:Y:S04]  /*15900*/  @!P0 LDG.E.U16 R16, desc[UR8][R4.64] ;  /* 0x0000000804108981 */ /* 0x000328000c1e1500 */
[----:B0-----:R-:W4:Y:S01]  /*15910*/  LDL.LU R60, [R1+0x3e0] ;  /* 0x0003e000013c7983 */ /* 0x001f220000300800 */
[----:B-1----:R-:W-:-:S03]  /*15920*/  @!P0 IMAD.MOV.U32 R4, RZ, RZ, R0 ;  /* 0x000000ffff048224 */ /* 0x002fc600078e0000 */
[----:B------:R-:W4:Y:S01]  /*15930*/  LDL R0, [R1+0x7ec] ;  /* 0x0007ec0001007983 */ /* 0x000f220000100800 */
[----:B------:R-:W-:Y:S01]  /*15940*/  PRMT R15, RZ, 0x7610, R15 ;  /* 0x00007610ff0f7816 */ /* 0x000fe2000000000f */
[----:B------:R-:W-:Y:S02]  /*15950*/  @!P0 IMAD.MOV.U32 R5, RZ, RZ, R54 ;  /* 0x000000ffff058224 */ /* 0x000fe400078e0036 */
[----:B------:R-:W4:Y:S01]  /*15960*/  LDL R54, [R1+0x7e8] ;  /* 0x0007e80001367983 */ /* 0x000f220000100800 */
[----:B------:R-:W-:-:S03]  /*15970*/  PRMT R14, RZ, 0x7610, R14 ;  /* 0x00007610ff0e7816 */ /* 0x000fc6000000000e */
[----:B------:R3:W4:Y:S01]  /*15980*/  @!P0 LDG.E.U16 R15, desc[UR8][R4.64] ;  /* 0x00000008040f8981 */ /* 0x000722000c1e1500 */
[----:B------:R-:W-:-:S03]  /*15990*/  PRMT R13, RZ, 0x7610, R13 ;  /* 0x00007610ff0d7816 */ /* 0x000fc6000000000d */
[----:B------:R-:W-:Y:S04]  /*159a0*/  STS.U16 [R57+UR4+0xe80], R56 ;  /* 0x000e803839007988 */ /* 0x000fe80008000404 */
[----:B------:R-:W-:Y:S04]  /*159b0*/  STS.U16 [R57+UR4+0xec0], R58 ;  /* 0x000ec03a39007988 */ /* 0x000fe80008000404 */
[----:B------:R-:W-:Y:S04]  /*159c0*/  STS.U16 [R57+UR4+0x1080], R59 ;  /* 0x0010803b39007988 */ /* 0x000fe80008000404 */
[----:B------:R0:W-:Y:S01]  /*159d0*/  STS.U16 [R57+UR4+0x10c0], R3 ;  /* 0x0010c00339007988 */ /* 0x0001e20008000404 */
[----:B---3--:R-:W-:-:S03]  /*159e0*/  @!P0 IMAD.MOV.U32 R5, RZ, RZ, R53 ;  /* 0x000000ffff058224 */ /* 0x008fc600078e0035 */
[----:B------:R-:W3:Y:S01]  /*159f0*/  LDL R53, [R1+0x7e0] ;  /* 0x0007e00001357983 */ /* 0x000ee20000100800 */
[----:B------:R-:W-:-:S03]  /*15a00*/  @!P0 IMAD.MOV.U32 R4, RZ, RZ, R2 ;  /* 0x000000ffff048224 */ /* 0x000fc600078e0002 */
[----:B------:R-:W3:Y:S04]  /*15a10*/  LDL R2, [R1+0x7e4] ;  /* 0x0007e40001027983 */ /* 0x000ee80000100800 */
[----:B------:R2:W3:Y:S02]  /*15a20*/  @!P0 LDG.E.U16 R14, desc[UR8][R4.64] ;  /* 0x00000008040e8981 */ /* 0x0004e4000c1e1500 */
[----:B--2---:R-:W-:Y:S02]  /*15a30*/  @!P0 IMAD.MOV.U32 R4, RZ, RZ, R51 ;  /* 0x000000ffff048224 */ /* 0x004fe400078e0033 */
[----:B------:R-:W2:Y:S01]  /*15a40*/  LDL R51, [R1+0x7ac] ;  /* 0x0007ac0001337983 */ /* 0x000ea20000100800 */
[----:B----4-:R-:W-:-:S03]  /*15a50*/  @!P0 IMAD.MOV.U32 R5, RZ, RZ, R52 ;  /* 0x000000ffff058224 */ /* 0x010fc600078e0034 */
[----:B------:R-:W4:Y:S04]  /*15a60*/  LDL R52, [R1+0x7a8] ;  /* 0x0007a80001347983 */ /* 0x000f280000100800 */
[----:B0-----:R-:W4:Y:S04]  /*15a70*/  LDL.LU R3, [R1+0x768] ;  /* 0x0007680001037983 */ /* 0x001f280000300800 */
[----:B------:R0:W4:Y:S04]  /*15a80*/  @!P0 LDG.E.U16 R13, desc[UR8][R4.64] ;  /* 0x00000008040d8981 */ /* 0x000128000c1e1500 */
[----:B------:R-:W4:Y:S01]  /*15a90*/  LDL R55, [R1+0x7a0] ;  /* 0x0007a00001377983 */ /* 0x000f220000100800 */
[----:B0-----:R-:W-:-:S03]  /*15aa0*/  @!P0 IMAD.MOV.U32 R4, RZ, RZ, R0 ;  /* 0x000000ffff048224 */ /* 0x001fc600078e0000 */
[----:B------:R-:W4:Y:S01]  /*15ab0*/  LDL R0, [R1+0x7a4] ;  /* 0x0007a40001007983 */ /* 0x000f220000100800 */
[----:B------:R-:W-:Y:S01]  /*15ac0*/  PRMT R12, RZ, 0x7610, R12 ;  /* 0x00007610ff0c7816 */ /* 0x000fe2000000000c */
[----:B------:R-:W-:Y:S01]  /*15ad0*/  @!P0 IMAD.MOV.U32 R5, RZ, RZ, R54 ;  /* 0x000000ffff058224 */ /* 0x000fe200078e0036 */
[----:B------:R-:W-:-:S04]  /*15ae0*/  PRMT R11, RZ, 0x7610, R11 ;  /* 0x00007610ff0b7816 */ /* 0x000fc8000000000b */
[----:B------:R3:W4:Y:S01]  /*15af0*/  @!P0 LDG.E.U16 R12, desc[UR8][R4.64] ;  /* 0x00000008040c8981 */ /* 0x000722000c1e1500 */
[----:B------:R-:W-:-:S03]  /*15b00*/  PRMT R10, RZ, 0x7610, R10 ;  /* 0x00007610ff0a7816 */ /* 0x000fc6000000000a */
[----:B------:R0:W-:Y:S01]  /*15b10*/  STS.U16 [R57+UR4+0x1280], R7 ;  /* 0x0012800739007988 */ /* 0x0001e20008000404 */
[----:B------:R-:W-:-:S03]  /*15b20*/  PRMT R9, RZ, 0x7610, R9 ;  /* 0x00007610ff097816 */ /* 0x000fc60000000009 */
[----:B0-----:R-:W4:Y:S04]  /*15b30*/  LDL.LU R7, [R1+0x328] ;  /* 0x0003280001077983 */ /* 0x001f280000300800 */
[----:B------:R0:W-:Y:S04]  /*15b40*/  STS.U16 [R57+UR4+0x12c0], R61 ;  /* 0x0012c03d39007988 */ /* 0x0001e80008000404 */
[----:B------:R1:W-:Y:S01]  /*15b50*/  STS.U16 [R57+UR4+0x1480], R60 ;  /* 0x0014803c39007988 */ /* 0x0003e20008000404 */
[----:B---3--:R-:W-:Y:S02]  /*15b60*/  @!P0 IMAD.MOV.U32 R5, RZ, RZ, R53 ;  /* 0x000000ffff058224 */ /* 0x008fe400078e0035 */
[----:B------:R-:W-:-:S02]  /*15b70*/  @!P0 IMAD.MOV.U32 R4, RZ, RZ, R2 ;  /* 0x000000ffff048224 */ /* 0x000fc400078e0002 */
[----:B------:R-:W3:Y:S04]  /*15b80*/  LDL.LU R2, [R1+0x728] ;  /* 0x0007280001027983 */ /* 0x000ee80000300800 */
[----:B------:R2:W3:Y:S02]  /*15b90*/  @!P0 LDG.E.U16 R11, desc[UR8][R4.64] ;  /* 0x00000008040b8981 */ /* 0x0004e4000c1e1500 */
[----:B--2---:R-:W-:Y:S02]  /*15ba0*/  @!P0 IMAD.MOV.U32 R4, RZ, RZ, R51 ;  /* 0x000000ffff048224 */ /* 0x004fe400078e0033 */
[----:B------:R-:W2:Y:S01]  /*15bb0*/  LDL.LU R51, [R1+0x408] ;  /* 0x0004080001337983 */ /* 0x000ea20000300800 */
[----:B----4-:R-:W-:-:S03]  /*15bc0*/  @!P0 IMAD.MOV.U32 R5, RZ, RZ, R52 ;  /* 0x000000ffff058224 */ /* 0x010fc600078e0034 */
[----:B------:R-:W4:Y:S04]  /*15bd0*/  LDL.LU R52, [R1+0x324] ;  /* 0x0003240001347983 */ /* 0x000f280000300800 */
[----:B------:R0:W4:Y:S04]  /*15be0*/  @!P0 LDG.E.U16 R10, desc[UR8][R4.64] ;  /* 0x00000008040a8981 */ /* 0x000128000c1e1500 */
[----:B------:R-:W4:Y:S04]  /*15bf0*/  LDL.LU R53, [R1+0x25c] ;  /* 0x00025c0001357983 */ /* 0x000f280000300800 */
[----:B------:R-:W4:Y:S01]  /*15c00*/  LDL.LU R54, [R1+0x254] ;  /* 0x0002540001367983 */ /* 0x000f220000300800 */
[----:B0-----:R-:W-:-:S03]  /*15c10*/  @!P0 IMAD.MOV.U32 R5, RZ, RZ, R55 ;  /* 0x000000ffff058224 */ /* 0x001fc600078e0037 */
[----:B------:R-:W4:Y:S01]  /*15c20*/  LDL.LU R55, [R1+0x34] ;  /* 0x0000340001377983 */ /* 0x000f220000300800 */
[----:B------:R-:W-:-:S03]  /*15c30*/  @!P0 IMAD.MOV.U32 R4, RZ, RZ, R0 ;  /* 0x000000ffff048224 */ /* 0x000fc600078e0000 */
[----:B------:R-:W4:Y:S04]  /*15c40*/  LDL.LU R56, [R1+0x28] ;  /* 0x0000280001387983 */ /* 0x000f280000300800 */
[----:B------:R-:W4:Y:S04]  /*15c50*/  LDL.LU R58, [R1+0x20] ;  /* 0x00002000013a7983 */ /* 0x000f280000300800 */
[----:B------:R-:W4:Y:S04]  /*15c60*/  LDL.LU R59, [R1+0x1c] ;  /* 0x00001c00013b7983 */ /* 0x000f280000300800 */
[----:B------:R-:W4:Y:S04]  /*15c70*/  LDL.LU R61, [R1+0x18] ;  /* 0x00001800013d7983 */ /* 0x000f280000300800 */
[----:B-1----:R-:W4:Y:S04]  /*15c80*/  LDL.LU R60, [R1+0x14] ;  /* 0x00001400013c7983 */ /* 0x002f280000300800 */
[----:B------:R-:W4:Y:S04]  /*15c90*/  LDL.LU R0, [R1+0x10] ;  /* 0x0000100001007983 */ /* 0x000f280000300800 */
[----:B------:R0:W4:Y:S04]  /*15ca0*/  @!P0 LDG.E.U16 R9, desc[UR8][R4.64] ;  /* 0x0000000804098981 */ /* 0x000128000c1e1500 */
[----:B------:R-:W3:Y:S04]  /*15cb0*/  LDL.LU R4, [R1+0x32c] ;  /* 0x00032c0001047983 */ /* 0x000ee80000300800 */
[----:B------:R-:W0:Y:S01]  /*15cc0*/  LDL R5, [R1+0x76c] ;  /* 0x00076c0001057983 */ /* 0x000e220000100800 */
[----:B------:R-:W-:-:S03]  /*15cd0*/  PRMT R8, RZ, 0x7610, R8 ;  /* 0x00007610ff087816 */ /* 0x000fc60000000008 */
[----:B------:R-:W-:Y:S04]  /*15ce0*/  STL [R1+0xb2c], R3 ;  /* 0x000b2c0301007387 */ /* 0x000fe80000100800 */
[----:B---3--:R0:W-:Y:S02]  /*15cf0*/  STS.U16 [R57+UR4+0x14c0], R4 ;  /* 0x0014c00439007988 */ /* 0x0081e40008000404 */
[----:B0-----:R-:W-:Y:S02]  /*15d00*/  @!P0 IMAD.MOV.U32 R4, RZ, RZ, R5 ;  /* 0x000000ffff048224 */ /* 0x001fe400078e0005 */
[----:B------:R-:W-:Y:S01]  /*15d10*/  @!P0 IMAD.MOV.U32 R5, RZ, RZ, R3 ;  /* 0x000000ffff058224 */ /* 0x000fe200078e0003 */
[----:B------:R0:W-:Y:S04]  /*15d20*/  STS.U16 [R57+UR4+0x1680], R7 ;  /* 0x0016800739007988 */ /* 0x0001e80008000404 */
[----:B------:R1:W3:Y:S04]  /*15d30*/  @!P0 LDG.E.U16 R8, desc[UR8][R4.64] ;  /* 0x0000000804088981 */ /* 0x0002e8000c1e1500 */
[----:B------:R-:W2:Y:S04]  /*15d40*/  LDL R3, [R1+0x72c] ;  /* 0x00072c0001037983 */ /* 0x000ea80000100800 */
[----:B------:R-:W1:Y:S04]  /*15d50*/  LDL R4, [R1+0x760] ;  /* 0x0007600001047983 */ /* 0x000e680000100800 */
[----:B------:R-:W1:Y:S04]  /*15d60*/  LDL R5, [R1+0x764] ;  /* 0x0007640001057983 */ /* 0x000e680000100800 */
[----:B0-----:R-:W4:Y:S01]  /*15d70*/  LDL.LU R7, [R1+0x1030] ;  /* 0x0010300001077983 */ /* 0x001f220000300800 */
[----:B-1----:R-:W-:-:S04]  /*15d80*/  @!P0 LOP3.LUT R5, R5, R4, RZ, 0x3c, !PT ;  /* 0x0000000405058212 */ /* 0x002fc800078e3cff */
[C---:B------:R-:W-:Y:S02]  /*15d90*/  @!P0 LOP3.LUT R4, R5.reuse, R4, RZ, 0x3c, !PT ;  /* 0x0000000405048212 */ /* 0x040fe400078e3cff */
[----:B----4-:R-:W-:Y:S02]  /*15da0*/  PRMT R7, RZ, 0x7610, R7 ;  /* 0x00007610ff077816 */ /* 0x010fe40000000007 */
[----:B------:R-:W-:-:S05]  /*15db0*/  @!P0 LOP3.LUT R5, R5, R4, RZ, 0x3c, !PT ;  /* 0x0000000405058212 */ /* 0x000fca00078e3cff */
[----:B------:R2:W4:Y:S04]  /*15dc0*/  @!P0 LDG.E.U16 R7, desc[UR8][R4.64] ;  /* 0x0000000804078981 */ /* 0x000528000c1e1500 */
[----:B------:R-:W3:Y:S04]  /*15dd0*/  LDL.LU R5, [R1+0x404] ;  /* 0x0004040001057983 */ /* 0x000ee80000300800 */
[----:B------:R-:W-:Y:S01]  /*15de0*/  STL [R1+0xb30], R2 ;  /* 0x000b300201007387 */ /* 0x000fe20000100800 */
[----:B--2---:R-:W-:Y:S02]  /*15df0*/  @!P0 IMAD.MOV.U32 R4, RZ, RZ, R3 ;  /* 0x000000ffff048224 */ /* 0x004fe400078e0003 */
[----:B------:R-:W0:Y:S01]  /*15e00*/  S2R R3, SR_TID.X ;  /* 0x0000000000037919 */ /* 0x000e220000002100 */
[----:B---3--:R1:W-:Y:S02]  /*15e10*/  STS.U16 [R57+UR4+0x16c0], R5 ;  /* 0x0016c00539007988 */ /* 0x0083e40008000404 */
[----:B-1----:R-:W-:-:S02]  /*15e20*/  @!P0 IMAD.MOV.U32 R5, RZ, RZ, R2 ;  /* 0x000000ffff058224 */ /* 0x002fc400078e0002 */
[----:B------:R-:W2:Y:S01]  /*15e30*/  LDL.LU R2, [R1+0x58] ;  /* 0x0000580001027983 */ /* 0x000ea20000300800 */
[----:B------:R-:W-:Y:S02]  /*15e40*/  PRMT R6, RZ, 0x7610, R6 ;  /* 0x00007610ff067816 */ /* 0x000fe40000000006 */
[----:B0-----:R-:W-:Y:S01]  /*15e50*/  LOP3.LUT R3, R3, 0x1f, RZ, 0xc0, !PT ;  /* 0x0000001f03037812 */ /* 0x001fe200078ec0ff */
[----:B------:R0:W-:Y:S04]  /*15e60*/  STS.U16 [R57+UR4+0x1880], R51 ;  /* 0x0018803339007988 */ /* 0x0001e80008000404 */
[----:B------:R1:W-:Y:S04]  /*15e70*/  STS.U16 [R57+UR4+0x18c0], R52 ;  /* 0x0018c03439007988 */ /* 0x0003e80008000404 */
[----:B------:R3:W-:Y:S04]  /*15e80*/  STS.U16 [R57+UR4+0x1a80], R53 ;  /* 0x001a803539007988 */ /* 0x0007e80008000404 */
[----:B------:R4:W-:Y:S04]  /*15e90*/  STS.U16 [R57+UR4+0x1ac0], R54 ;  /* 0x001ac03639007988 */ /* 0x0009e80008000404 */
[----:B------:R2:W2:Y:S04]  /*15ea0*/  @!P0 LDG.E.U16 R6, desc[UR8][R4.64] ;  /* 0x0000000804068981 */ /* 0x0004a8000c1e1500 */
[----:B------:R-:W2:Y:S04]  /*15eb0*/  LDL.LU R4, [R1+0xc] ;  /* 0x00000c0001047983 */ /* 0x000ea80000300800 */
[----:B------:R-:W2:Y:S04]  /*15ec0*/  LDL.LU R5, [R1+0x8] ;  /* 0x0000080001057983 */ /* 0x000ea80000300800 */
[----:B0-----:R-:W2:Y:S04]  /*15ed0*/  LDL.LU R51, [R1+0x102c] ;  /* 0x00102c0001337983 */ /* 0x001ea80000300800 */
[----:B-1----:R-:W2:Y:S04]  /*15ee0*/  LDL.LU R52, [R1+0x1028] ;  /* 0x0010280001347983 */ /* 0x002ea80000300800 */
[----:B---3--:R-:W3:Y:S04]  /*15ef0*/  LDL.LU R53, [R1+0x1024] ;  /* 0x0010240001357983 */ /* 0x008ee80000300800 */
[----:B----4-:R-:W4:Y:S04]  /*15f00*/  LDL.LU R54, [R1+0x1020] ;  /* 0x0010200001367983 */ /* 0x010f280000300800 */
[----:B--2---:R0:W-:Y:S04]  /*15f10*/  STS.U16 [R57+UR4+0x1c80], R2 ;  /* 0x001c800239007988 */ /* 0x0041e80008000404 */
[----:B------:R1:W-:Y:S01]  /*15f20*/  STS.U16 [R57+UR4+0x1cc0], R55 ;  /* 0x001cc03739007988 */ /* 0x0003e20008000404 */
[----:B0-----:R-:W-:-:S03]  /*15f30*/  IMAD.SHL.U32 R2, R3, 0x2, RZ ;  /* 0x0000000203027824 */ /* 0x001fc600078e00ff */
[----:B------:R0:W-:Y:S02]  /*15f40*/  STS.U16 [R57+UR4+0x1e80], R56 ;  /* 0x001e803839007988 */ /* 0x0001e40008000404 */
[----:B------:R-:W-:Y:S02]  /*15f50*/  LOP3.LUT R2, R2, 0x20, RZ, 0x3c, !PT ;  /* 0x0000002002027812 */ /* 0x000fe400078e3cff */
[----:B-1----:R-:W2:Y:S04]  /*15f60*/  LDL.LU R55, [R1+0x101c] ;  /* 0x00101c0001377983 */ /* 0x002ea80000300800 */
[----:B------:R1:W-:Y:S04]  /*15f70*/  STS.U16 [R57+UR4+0x1ec0], R58 ;  /* 0x001ec03a39007988 */ /* 0x0003e80008000404 */
[----:B0-----:R-:W3:Y:S04]  /*15f80*/  LDL.LU R56, [R1+0x1018] ;  /* 0x0010180001387983 */ /* 0x001ee80000300800 */
[----:B------:R0:W-:Y:S04]  /*15f90*/  STS.U16 [R2+UR4+0x100], R59 ;  /* 0x0001003b02007988 */ /* 0x0001e80008000404 */
[----:B-1----:R-:W4:Y:S04]  /*15fa0*/  LDL.LU R57, [R1+0x1014] ;  /* 0x0010140001397983 */ /* 0x002f280000300800 */
[----:B------:R-:W2:Y:S04]  /*15fb0*/  LDL.LU R58, [R1+0x1010] ;  /* 0x00101000013a7983 */ /* 0x000ea80000300800 */
[----:B0-----:R-:W3:Y:S04]  /*15fc0*/  LDL.LU R59, [R1+0x100c] ;  /* 0x00100c00013b7983 */ /* 0x001ee80000300800 */
[----:B------:R0:W-:Y:S04]  /*15fd0*/  STS.U16 [R2+UR4+0x140], R61 ;  /* 0x0001403d02007988 */ /* 0x0001e80008000404 */
[----:B------:R1:W-:Y:S04]  /*15fe0*/  STS.U16 [R2+UR4+0x300], R60 ;  /* 0x0003003c02007988 */ /* 0x0003e80008000404 */
[----:B------:R1:W-:Y:S04]  /*15ff0*/  STS.U16 [R2+UR4+0x340], R0 ;  /* 0x0003400002007988 */ /* 0x0003e80008000404 */
[----:B0-----:R-:W4:Y:S04]  /*16000*/  LDL.LU R61, [R1+0x1008] ;  /* 0x00100800013d7983 */ /* 0x001f280000300800 */
[----:B-1----:R-:W2:Y:S04]  /*16010*/  LDL.LU R60, [R1+0x1004] ;  /* 0x00100400013c7983 */ /* 0x002ea80000300800 */
[----:B------:R-:W3:Y:S04]  /*16020*/  LDL.LU R0, [R1+0x1000] ;  /* 0x0010000001007983 */ /* 0x000ee80000300800 */
[----:B------:R-:W-:Y:S04]  /*16030*/  STS.U16 [R2+UR4+0x500], R4 ;  /* 0x0005000402007988 */ /* 0x000fe80008000404 */
[----:B------:R-:W-:Y:S01]  /*16040*/  STS.U16 [R2+UR4+0x540], R5 ;  /* 0x0005400502007988 */ /* 0x000fe20008000404 */
[----:B------:R-:W-:-:S03]  /*16050*/  IMAD.SHL.U32 R3, R3, 0x2, RZ ;  /* 0x0000000203037824 */ /* 0x000fc600078e00ff */
[----:B---3--:R0:W-:Y:S04]  /*16060*/  STS.U16 [R2+UR4+0x700], R0 ;  /* 0x0007000002007988 */ /* 0x0081e80008000404 */
[----:B0-----:R-:W3:Y:S04]  /*16070*/  LDL.LU R0, [R1+0xffc] ;  /* 0x000ffc0001007983 */ /* 0x001ee80000300800 */
[----:B--2---:R0:W-:Y:S04]  /*16080*/  STS.U16 [R2+UR4+0x740], R60 ;  /* 0x0007403c02007988 */ /* 0x0041e80008000404 */
[----:B0-----:R-:W2:Y:S04]  /*16090*/  LDL.LU R60, [R1+0xff8] ;  /* 0x000ff800013c7983 */ /* 0x001ea80000300800 */
[----:B----4-:R-:W-:Y:S04]  /*160a0*/  STS.U16 [R2+UR4+0x900], R61 ;  /* 0x0009003d02007988 */ /* 0x010fe80008000404 */
        /* <DEDUP_REMOVED lines=14> */
[----:B------:R-:W-:Y:S01]  /*16190*/  STS.U16 [R2+UR4+0x1740], R45 ;  /* 0x0017402d02007988 */ /* 0x000fe20008000404 */
[----:B------:R-:W-:-:S03]  /*161a0*/  LOP3.LUT R3, R3, 0x30, RZ, 0x3c, !PT ;  /* 0x0000003003037812 */ /* 0x000fc600078e3cff */
        /* <DEDUP_REMOVED lines=8> */
[----:B---3--:R0:W-:Y:S04]  /*16230*/  STS.U16 [R3+UR4+0x1fc0], R0 ;  /* 0x001fc00003007988 */ /* 0x0081e80008000404 */
[----:B------:R-:W-:Y:S01]  /*16240*/  STS.U16 [R3+UR4+0x180], R36 ;  /* 0x0001802403007988 */ /* 0x000fe20008000404 */
[----:B0-----:R-:W0:Y:S03]  /*16250*/  S2R R0, SR_TID.X ;  /* 0x0000000000007919 */ /* 0x001e260000002100 */
        /* <DEDUP_REMOVED lines=22> */
[----:B0-----:R-:W-:-:S03]  /*163c0*/  LOP3.LUT R2, R0, 0x7, RZ, 0xc0, !PT ;  /* 0x0000000700027812 */ /* 0x001fc600078ec0ff */
[----:B------:R-:W-:Y:S04]  /*163d0*/  STS.U16 [R3+UR4+0x17c0], R13 ;  /* 0x0017c00d03007988 */ /* 0x000fe80008000404 */
[----:B------:R-:W-:Y:S04]  /*163e0*/  STS.U16 [R3+UR4+0x1980], R12 ;  /* 0x0019800c03007988 */ /* 0x000fe80008000404 */
[----:B------:R-:W-:Y:S04]  /*163f0*/  STS.U16 [R3+UR4+0x19c0], R11 ;  /* 0x0019c00b03007988 */ /* 0x000fe80008000404 */
[----:B------:R-:W-:Y:S04]  /*16400*/  STS.U16 [R3+UR4+0x1b80], R10 ;  /* 0x001b800a03007988 */ /* 0x000fe80008000404 */
[----:B------:R-:W-:Y:S01]  /*16410*/  STS.U16 [R3+UR4+0x1bc0], R9 ;  /* 0x001bc00903007988 */ /* 0x000fe20008000404 */
[----:B------:R-:W-:-:S03]  /*16420*/  IMAD.SHL.U32 R5, R0, 0x2, RZ ;  /* 0x0000000200057824 */ /* 0x000fc600078e00ff */
[----:B------:R-:W-:Y:S01]  /*16430*/  STS.U16 [R3+UR4+0x1d80], R8 ;  /* 0x001d800803007988 */ /* 0x000fe20008000404 */
[----:B------:R-:W-:-:S03]  /*16440*/  IMAD R2, R2, 0x90, RZ ;  /* 0x0000009002027824 */ /* 0x000fc600078e02ff */
[----:B------:R-:W-:Y:S04]  /*16450*/  STS.U16 [R3+UR4+0x1dc0], R7 ;  /* 0x001dc00703007988 */ /* 0x000fe80008000404 */
[----:B------:R0:W-:Y:S01]  /*16460*/  STS.U16 [R3+UR4+0x1f80], R6 ;  /* 0x001f800603007988 */ /* 0x0001e20008000404 */
[----:B------:R-:W-:Y:S01]  /*16470*/  BAR.SYNC.DEFER_BLOCKING 0x0 ;  /* 0x0000000000007b1d */ /* 0x000fe20000010000 */
[----:B------:R-:W-:Y:S01]  /*16480*/  IMAD.SHL.U32 R0, R0, 0x40, RZ ;  /* 0x0000004000007824 */ /* 0x000fe200078e00ff */
[----:B------:R-:W-:-:S04]  /*16490*/  LOP3.LUT R2, R2, 0x10, R5, 0x78, !PT ;  /* 0x0000001002027812 */ /* 0x000fc800078e7805 */
[----:B------:R-:W-:Y:S02]  /*164a0*/  LOP3.LUT R2, R2, 0x400, R0, 0xf8, !PT ;  /* 0x0000040002027812 */ /* 0x000fe400078ef800 */
[----:B------:R-:W1:Y:S01]  /*164b0*/  S2R R0, SR_TID.X ;  /* 0x0000000000007919 */ /* 0x000e620000002100 */
[----:B0-----:R-:W0:Y:S01]  /*164c0*/  S2R R3, SR_TID.X ;  /* 0x0000000000037919 */ /* 0x001e220000002100 */
[----:B--2---:R-:W2:Y:S04]  /*164d0*/  LDSM.16.M88.4 R8, [R60+UR4] ;  /* 0x000000043c08783b */ /* 0x004ea80008000200 */
[----:B------:R3:W-:Y:S04]  /*164e0*/  LDSM.16.MT88.4 R4, [R2+UR4+0x2000] ;  /* 0x002000040204783b */ /* 0x0007e80008004200 */
[----:B------:R-:W-:Y:S04]  /*164f0*/  LDSM.16.M88.4 R40, [R60+UR4+0x200] ;  /* 0x000200043c28783b */ /* 0x000fe80008000200 */
[----:B------:R-:W-:Y:S01]  /*16500*/  LDSM.16.M88.4 R20, [R60+UR4+0x400] ;  /* 0x000400043c14783b */ /* 0x000fe20008000200 */
[C---:B-1----:R-:W-:Y:S01]  /*16510*/  LOP3.LUT R61, R0.reuse, 0x7, RZ, 0xc0, !PT ;  /* 0x00000007003d7812 */ /* 0x042fe200078ec0ff */
[----:B---3--:R-:W-:-:S04]  /*16520*/  IMAD.SHL.U32 R2, R0, 0x2, RZ ;  /* 0x0000000200027824 */ /* 0x008fc800078e00ff */
[----:B------:R-:W-:Y:S02]  /*16530*/  IMAD R37, R61, 0x90, RZ ;  /* 0x000000903d257824 */ /* 0x000fe400078e02ff */
[----:B------:R-:W-:-:S03]  /*16540*/  IMAD.SHL.U32 R0, R0, 0x40, RZ ;  /* 0x0000004000007824 */ /* 0x000fc600078e00ff */
[----:B------:R-:W-:-:S04]  /*16550*/  LOP3.LUT R37, R37, 0x10, R2, 0x78, !PT ;  /* 0x0000001025257812 */ /* 0x000fc800078e7802 */
[----:B------:R-:W-:Y:S02]  /*16560*/  LOP3.LUT R37, R37, 0x400, R0, 0xf8, !PT ;  /* 0x0000040025257812 */ /* 0x000fe400078ef800 */
[----:B0-----:R-:W-:Y:S02]  /*16570*/  LOP3.LUT R58, R3, 0x7, RZ, 0xc0, !PT ;  /* 0x00000007033a7812 */ /* 0x001fe400078ec0ff */
[----:B------:R-:W-:Y:S01]  /*16580*/  LOP3.LUT R37, R37, 0x20, RZ, 0x3c, !PT ;  /* 0x0000002025257812 */ /* 0x000fe200078e3cff */
[----:B------:R-:W-:Y:S02]  /*16590*/  IMAD.SHL.U32 R59, R3, 0x2, RZ ;  /* 0x00000002033b7824 */ /* 0x000fe400078e00ff */
[----:B--2---:R-:W-:Y:S01]  /*165a0*/  IMAD.MOV.U32 R2, RZ, RZ, R8 ;  /* 0x000000ffff027224 */ /* 0x004fe200078e0008 */
[----:B------:R-:W-:Y:S01]  /*165b0*/  STL.64 [R1+0x58], R10 ;  /* 0x0000580a01007387 */ /* 0x000fe20000100a00 */
[----:B------:R-:W-:-:S03]  /*165c0*/  IMAD.MOV.U32 R0, RZ, RZ, R9 ;  /* 0x000000ffff007224 */ /* 0x000fc600078e0009 */
[----:B------:R0:W1:Y:S01]  /*165d0*/  LDSM.16.MT88.4 R8, [R37+UR4+0x2000] ;  /* 0x002000042508783b */ /* 0x0000620008004200 */
[----:B------:R-:W-:Y:S02]  /*165e0*/  IMAD.SHL.U32 R61, R3, 0x40, RZ ;  /* 0x00000040033d7824 */ /* 0x000fe400078e00ff */
[C---:B------:R-:W-:Y:S02]  /*165f0*/  IMAD R3, R58.reuse, 0x90, RZ ;  /* 0x000000903a037824 */ /* 0x040fe400078e02ff */
[----:B0-----:R-:W-:-:S03]  /*16600*/  IMAD R37, R58, 0x90, RZ ;  /* 0x000000903a257824 */ /* 0x001fc600078e02ff */
[--C-:B------:R-:W-:Y:S02]  /*16610*/  LOP3.LUT R3, R3, 0x10, R59.reuse, 0x78, !PT ;  /* 0x0000001003037812 */ /* 0x100fe400078e783b */
[----:B------:R-:W-:-:S04]  /*16620*/  LOP3.LUT R37, R37, 0x10, R59, 0x78, !PT ;  /* 0x0000001025257812 */ /* 0x000fc800078e783b */
[--C-:B------:R-:W-:Y:S02]  /*16630*/  LOP3.LUT R37, R37, 0x400, R61.reuse, 0xf8, !PT ;  /* 0x0000040025257812 */ /* 0x100fe400078ef83d */
[----:B------:R-:W-:Y:S02]  /*16640*/  LOP3.LUT R3, R3, 0x400, R61, 0xf8, !PT ;  /* 0x0000040003037812 */ /* 0x000fe400078ef83d */
[----:B------:R-:W-:Y:S02]  /*16650*/  LOP3.LUT R37, R37, 0x40, RZ, 0x3c, !PT ;  /* 0x0000004025257812 */ /* 0x000fe400078e3cff */
[----:B------:R-:W-:-:S03]  /*16660*/  LOP3.LUT R3, R3, 0x60, RZ, 0x3c, !PT ;  /* 0x0000006003037812 */ /* 0x000fc600078e3cff */
[----:B------:R-:W0:Y:S04]  /*16670*/  LDSM.16.MT88.4 R12, [R37+UR4+0x2000] ;  /* 0x00200004250c783b */ /* 0x000e280008004200 */
[----:B------:R-:W2:Y:S04]  /*16680*/  LDSM.16.MT88.4 R16, [R3+UR4+0x2000] ;  /* 0x002000040310783b */ /* 0x000ea80008004200 */
[----:B-1----:R-:W-:Y:S04]  /*16690*/  STL.64 [R1+0xff0], R10 ;  /* 0x000ff00a01007387 */ /* 0x002fe80000100a00 */
[----:B------:R1:W-:Y:S04]  /*166a0*/  STL.64 [R1+0xfe8], R8 ;  /* 0x000fe80801007387 */ /* 0x0003e80000100a00 */
[----:B0-----:R-:W-:Y:S04]  /*166b0*/  STL.64 [R1+0xfe0], R14 ;  /* 0x000fe00e01007387 */ /* 0x001fe80000100a00 */
[----:B------:R0:W-:Y:S04]  /*166c0*/  STL.64 [R1+0xfd8], R12 ;  /* 0x000fd80c01007387 */ /* 0x0001e80000100a00 */
[----:B-1----:R-:W3:Y:S04]  /*166d0*/  LDL.LU.64 R8, [R1+0x410] ;  /* 0x0004100001087983 */ /* 0x002ee80000300a00 */
[----:B------:R-:W3:Y:S04]  /*166e0*/  LDL.LU.64 R10, [R1+0x418] ;  /* 0x00041800010a7983 */ /* 0x000ee80000300a00 */
[----:B--2---:R-:W-:Y:S04]  /*166f0*/  STL.64 [R1+0xfd0], R18 ;  /* 0x000fd01201007387 */ /* 0x004fe80000100a00 */
[----:B------:R1:W-:Y:S04]  /*16700*/  STL.64 [R1+0xfc8], R16 ;  /* 0x000fc81001007387 */ /* 0x0003e80000100a00 */
[----:B------:R-:W2:Y:S04]  /*16710*/  LDL.LU.64 R56, [R1+0x330] ;  /* 0x0003300001387983 */ /* 0x000ea80000300a00 */
[----:B------:R-:W4:Y:S04]  /*16720*/  LDL.LU.64 R58, [R1+0x338] ;  /* 0x00033800013a7983 */ /* 0x000f280000300a00 */
[----:B----4-:R-:W-:Y:S04]  /*16730*/  STL.64 [R1+0xfb0], R58 ;  /* 0x000fb03a01007387 */ /* 0x010fe80000100a00 */
[----:B--2---:R2:W-:Y:S04]  /*16740*/  STL.64 [R1+0xfa8], R56 ;  /* 0x000fa83801007387 */ /* 0x0045e80000100a00 */
[----:B0-----:R-:W4:Y:S04]  /*16750*/  LDL.LU.64 R12, [R1+0xe0] ;  /* 0x0000e000010c7983 */ /* 0x001f280000300a00 */
[----:B------:R-:W4:Y:S04]  /*16760*/  LDL.LU.64 R14, [R1+0xe8] ;  /* 0x0000e800010e7983 */ /* 0x000f280000300a00 */
[----:B-1----:R-:W4:Y:S04]  /*16770*/  LDL.LU.64 R16, [R1+0xb0] ;  /* 0x0000b00001107983 */ /* 0x002f280000300a00 */
[----:B------:R-:W4:Y:S04]  /*16780*/  LDL.LU.64 R18, [R1+0xb8] ;  /* 0x0000b80001127983 */ /* 0x000f280000300a00 */
[----:B------:R-:W4:Y:S04]  /*16790*/  LDL.LU.64 R52, [R1+0xd0] ;  /* 0x0000d00001347983 */ /* 0x000f280000300a00 */
[----:B------:R-:W4:Y:S01]  /*167a0*/  LDL.LU.64 R54, [R1+0xd8] ;  /* 0x0000d80001367983 */ /* 0x000f220000300a00 */
[----:B--2---:R-:W-:-:S02]  /*167b0*/  IMAD.MOV.U32 R56, RZ, RZ, R2 ;  /* 0x000000ffff387224 */ /* 0x004fc400078e0002 */
[----:B------:R-:W-:-:S07]  /*167c0*/  IMAD.MOV.U32 R57, RZ, RZ, R0 ;  /* 0x000000ffff397224 */ /* 0x000fce00078e0000 */
[-C--:B---3--:R-:W-:Y:S01]  /*167d0*/  HMMA.16816.F32 R8, R4, R56.reuse, R8 ;  /* 0x000000380408723c */ /* 0x088fe20000001808 */
[----:B----4-:R-:W-:Y:S04]  /*167e0*/  STL.64 [R1+0xfc0], R54 ;  /* 0x000fc03601007387 */ /* 0x010fe80000100a00 */
[----:B------:R0:W-:Y:S04]  /*167f0*/  STL.64 [R1+0xfb8], R52 ;  /* 0x000fb83401007387 */ /* 0x0001e80000100a00 */
[----:B0-----:R-:W2:Y:S04]  /*16800*/  LDL.LU.64 R52, [R1+0x80] ;  /* 0x0000800001347983 */ /* 0x001ea80000300a00 */
[----:B------:R-:W2:Y:S04]  /*16810*/  LDL.LU.64 R54, [R1+0x88] ;  /* 0x0000880001367983 */ /* 0x000ea80000300a00 */
[----:B------:R-:W3:Y:S04]  /*16820*/  LDL.LU.64 R48, [R1+0xa0] ;  /* 0x0000a00001307983 */ /* 0x000ee80000300a00 */
[----:B------:R-:W3:Y:S04]  /*16830*/  LDL.LU.64 R50, [R1+0xa8] ;  /* 0x0000a80001327983 */ /* 0x000ee80000300a00 */
[----:B------:R-:W4:Y:S04]  /*16840*/  LDL.LU.64 R44, [R1+0x70] ;  /* 0x00007000012c7983 */ /* 0x000f280000300a00 */
        /* <DEDUP_REMOVED lines=9> */
[----:B------:R-:W-:Y:S04]  /*168e0*/  STL.64 [R1+0x410], R8 ;  /* 0x0004100801007387 */ /* 0x000fe80000100a00 */
[----:B------:R0:W-:Y:S04]  /*168f0*/  STL.64 [R1+0x418], R10 ;  /* 0x0004180a01007387 */ /* 0x0001e80000100a00 */
[----:B0-----:R-:W2:Y:S04]  /*16900*/  LDL.LU.64 R10, [R1+0xff0] ;  /* 0x000ff000010a7983 */ /* 0x001ea80000300a00 */
[----:B------:R-:W2:Y:S02]  /*16910*/  LDL.LU.64 R8, [R1+0xfe8] ;  /* 0x000fe80001087983 */ /* 0x000ea40000300a00 */
[----:B--2---:R-:W-:-:S15]  /*16920*/  HMMA.16816.F32 R12, R8, R56, R12 ;  /* 0x00000038080c723c */ /* 0x004fde000000180c */
[----:B------:R-:W-:-:S08]  /*16930*/  NOP ;  /* 0x0000000000007918 */ /* 0x000fd00000000000 */
[----:B------:R-:W-:Y:S04]  /*16940*/  STL.64 [R1+0x3f0], R12 ;  /* 0x0003f00c01007387 */ /* 0x000fe80000100a00 */
[----:B------:R0:W-:Y:S04]  /*16950*/  STL.64 [R1+0x3f8], R14 ;  /* 0x0003f80e01007387 */ /* 0x0001e80000100a00 */
[----:B0-----:R-:W2:Y:S04]  /*16960*/  LDL.LU.64 R14, [R1+0xfe0] ;  /* 0x000fe000010e7983 */ /* 0x001ea80000300a00 */
[----:B------:R-:W2:Y:S04]  /*16970*/  LDL.LU.64 R12, [R1+0xfd8] ;  /* 0x000fd800010c7983 */ /* 0x000ea80000300a00 */
[----:B------:R-:W-:Y:S01]  /*16980*/  STL.64 [R1+0x48], R42 ;  /* 0x0000482a01007387 */ /* 0x000fe20000100a00 */
[----:B--2---:R-:W-:-:S15]  /*16990*/  HMMA.16816.F32 R16, R12, R56, R16 ;  /* 0x000000380c10723c */ /* 0x004fde0000001810 */
[----:B------:R-:W-:-:S08]  /*169a0*/  NOP ;  /* 0x0000000000007918 */ /* 0x000fd00000000000 */
[----:B------:R-:W-:Y:S04]  /*169b0*/  STL.64 [R1+0x450], R16 ;  /* 0x0004501001007387 */ /* 0x000fe80000100a00 */
[----:B------:R0:W-:Y:S04]  /*169c0*/  STL.64 [R1+0x458], R18 ;  /* 0x0004581201007387 */ /* 0x0001e80000100a00 */
[----:B0-----:R-:W2:Y:S04]  /*169d0*/  LDL.LU.64 R18, [R1+0xfd0] ;  /* 0x000fd00001127983 */ /* 0x001ea80000300a00 */
[----:B------:R-:W2:Y:S04]  /*169e0*/  LDL.LU.64 R16, [R1+0xfc8] ;  /* 0x000fc80001107983 */ /* 0x000ea80000300a00 */
[----:B------:R-:W-:Y:S01]  /*169f0*/  STL.64 [R1+0x38], R22 ;  /* 0x0000381601007387 */ /* 0x000fe20000100a00 */
[----:B--2---:R-:W-:Y:S03]  /*16a00*/  HMMA.16816.F32 R56, R16, R56, R52 ;  /* 0x000000381038723c */ /* 0x004fe60000001834 */
[----:B------:R-:W2:Y:S04]  /*16a10*/  LDL.LU.64 R54, [R1+0xfc0] ;  /* 0x000fc00001367983 */ /* 0x000ea80000300a00 */
[----:B------:R-:W2:-:S15]  /*16a20*/  LDL.LU.64 R52, [R1+0xfb8] ;  /* 0x000fb80001347983 */ /* 0x000e9e0000300a00 */
[----:B------:R-:W-:-:S01]  /*16a30*/  NOP ;  /* 0x0000000000007918 */ /* 0x000fc20000000000 */
[----:B------:R-:W-:Y:S04]  /*16a40*/  STL.64 [R1+0x440], R56 ;  /* 0x0004403801007387 */ /* 0x000fe80000100a00 */
[----:B------:R0:W-:Y:S04]  /*16a50*/  STL.64 [R1+0x448], R58 ;  /* 0x0004483a01007387 */ /* 0x0001e80000100a00 */
[----:B0-----:R-:W2:Y:S04]  /*16a60*/  LDL.LU.64 R58, [R1+0xfb0] ;  /* 0x000fb000013a7983 */ /* 0x001ea80000300a00 */
[----:B------:R-:W2:Y:S01]  /*16a70*/  LDL.LU.64 R56, [R1+0xfa8] ;  /* 0x000fa80001387983 */ /* 0x000ea20000300a00 */
[----:B---3--:R-:W-:Y:S06]  /*16a80*/  HMMA.16816.F32 R48, R12, R40, R48 ;  /* 0x000000280c30723c */ /* 0x008fec0000001830 */
[-C--:B----4-:R-:W-:Y:S06]  /*16a90*/  HMMA.16816.F32 R36, R4, R20.reuse, R36 ;  /* 0x000000140424723c */ /* 0x090fec0000001824 */
[C---:B------:R-:W-:Y:S06]  /*16aa0*/  HMMA.16816.F32 R32, R8.reuse, R20, R32 ;  /* 0x000000140820723c */ /* 0x040fec0000001820 */
[-C--:B--2---:R-:W-:Y:S06]  /*16ab0*/  HMMA.16816.F32 R52, R8, R40.reuse, R52 ;  /* 0x000000280834723c */ /* 0x084fec0000001834 */
[-C--:B------:R-:W-:Y:S06]  /*16ac0*/  HMMA.16816.F32 R56, R4, R40.reuse, R56 ;  /* 0x000000280438723c */ /* 0x080fec0000001838 */
[----:B------:R-:W-:Y:S01]  /*16ad0*/  HMMA.16816.F32 R40, R16, R40, R44 ;  /* 0x000000281028723c */ /* 0x000fe2000000182c */
[----:B------:R-:W-:-:S15]  /*16ae0*/  LDSM.16.M88.4 R44, [R60+UR4+0x1800] ;  /* 0x001800043c2c783b */ /* 0x000fde0008000200 */
[----:B------:R-:W-:-:S01]  /*16af0*/  NOP ;  /* 0x0000000000007918 */ /* 0x000fc20000000000 */
[----:B------:R-:W-:Y:S04]  /*16b00*/  STL.64 [R1+0x330], R56 ;  /* 0x0003303801007387 */ /* 0x000fe80000100a00 */
        /* <DEDUP_REMOVED lines=10> */
[----:B------:R0:W-:Y:S04]  /*16bb0*/  STL.64 [R1+0xf30], R8 ;  /* 0x000f300801007387 */ /* 0x0001e80000100a00 */
[----:B------:R-:W-:Y:S04]  /*16bc0*/  LDSM.16.M88.4 R36, [R60+UR4+0x1400] ;  /* 0x001400043c24783b */ /* 0x000fe80008000200 */
[----:B------:R-:W-:Y:S01]  /*16bd0*/  LDSM.16.M88.4 R40, [R60+UR4+0x1600] ;  /* 0x001600043c28783b */ /* 0x000fe20008000200 */
[-C--:B0-----:R-:W-:Y:S03]  /*16be0*/  HMMA.16816.F32 R8, R12, R20.reuse, R28 ;  /* 0x000000140c08723c */ /* 0x081fe6000000181c */
[----:B------:R-:W-:Y:S04]  /*16bf0*/  STL.64 [R1+0x250], R32 ;  /* 0x0002502001007387 */ /* 0x000fe80000100a00 */
[----:B------:R-:W-:Y:S04]  /*16c00*/  STL.64 [R1+0x258], R34 ;  /* 0x0002582201007387 */ /* 0x000fe80000100a00 */
[----:B------:R-:W-:Y:S04]  /*16c10*/  STL.64 [R1+0xee0], R14 ;  /* 0x000ee00e01007387 */ /* 0x000fe80000100a00 */
[----:B------:R-:W-:Y:S04]  /*16c20*/  STL.64 [R1+0xed8], R12 ;  /* 0x000ed80c01007387 */ /* 0x000fe80000100a00 */
[----:B------:R-:W-:Y:S04]  /*16c30*/  LDSM.16.M88.4 R28, [R60+UR4+0x1000] ;  /* 0x001000043c1c783b */ /* 0x000fe80008000200 */
[----:B------:R-:W-:Y:S04]  /*16c40*/  LDSM.16.M88.4 R32, [R60+UR4+0x1200] ;  /* 0x001200043c20783b */ /* 0x000fe80008000200 */
[----:B------:R0:W-:Y:S04]  /*16c50*/  STL.64 [R1+0x3e0], R8 ;  /* 0x0003e00801007387 */ /* 0x0001e80000100a00 */
[----:B------:R1:W-:Y:S04]  /*16c60*/  STL.64 [R1+0x3e8], R10 ;  /* 0x0003e80a01007387 */ /* 0x0003e80000100a00 */
[----:B------:R-:W-:Y:S04]  /*16c70*/  LDSM.16.M88.4 R48, [R60+UR4+0x1a00] ;  /* 0x001a00043c30783b */ /* 0x000fe80008000200 */
[----:B0-----:R-:W2:Y:S04]  /*16c80*/  LDL.LU.64 R8, [R1+0x4d0] ;  /* 0x0004d00001087983 */ /* 0x001ea80000300a00 */
[----:B-1----:R-:W3:Y:S01]  /*16c90*/  LDL.LU.64 R10, [R1+0x4d8] ;  /* 0x0004d800010a7983 */ /* 0x002ee20000300a00 */
[----:B------:R-:W-:Y:S03]  /*16ca0*/  HMMA.16816.F32 R12, R16, R20, R24 ;  /* 0x00000014100c723c */ /* 0x000fe60000001818 */
[----:B------:R-:W-:Y:S04]  /*16cb0*/  LDSM.16.M88.4 R20, [R60+UR4+0xc00] ;  /* 0x000c00043c14783b */ /* 0x000fe80008000200 */
[----:B------:R-:W-:Y:S04]  /*16cc0*/  LDSM.16.M88.4 R24, [R60+UR4+0xe00] ;  /* 0x000e00043c18783b */ /* 0x000fe80008000200 */
[----:B------:R-:W-:Y:S04]  /*16cd0*/  LDSM.16.M88.4 R52, [R60+UR4+0x1c00] ;  /* 0x001c00043c34783b */ /* 0x000fe80008000200 */
[----:B------:R-:W-:Y:S08]  /*16ce0*/  LDSM.16.M88.4 R56, [R60+UR4+0x1e00] ;  /* 0x001e00043c38783b */ /* 0x000ff00008000200 */
[----:B------:R-:W-:Y:S04]  /*16cf0*/  STL.64 [R1+0x420], R12 ;  /* 0x0004200c01007387 */ /* 0x000fe80000100a00 */
[----:B------:R-:W-:Y:S04]  /*16d00*/  STL.64 [R1+0x428], R14 ;  /* 0x0004280e01007387 */ /* 0x000fe80000100a00 */
[----:B------:R-:W-:Y:S04]  /*16d10*/  LDSM.16.M88.4 R12, [R60+UR4+0x800] ;  /* 0x000800043c0c783b */ /* 0x000fe80008000200 */
[----:B---3--:R-:W-:Y:S04]  /*16d20*/  STL.64 [R1+0xf50], R10 ;  /* 0x000f500a01007387 */ /* 0x008fe80000100a00 */
[----:B--2---:R0:W-:Y:S04]  /*16d30*/  STL.64 [R1+0xf48], R8 ;  /* 0x000f480801007387 */ /* 0x0041e80000100a00 */
[----:B0-----:R-:W2:Y:S04]  /*16d40*/  LDL.LU.64 R8, [R1+0x4e0] ;  /* 0x0004e00001087983 */ /* 0x001ea80000300a00 */
[----:B------:R-:W3:Y:S04]  /*16d50*/  LDL.LU.64 R10, [R1+0x4e8] ;  /* 0x0004e800010a7983 */ /* 0x000ee80000300a00 */
        /* <DEDUP_REMOVED lines=9> */
[----:B--2---:R-:W-:Y:S04]  /*16df0*/  STL.64 [R1+0xf78], R8 ;  /* 0x000f780801007387 */ /* 0x004fe80000100a00 */
[----:B------:R-:W-:Y:S04]  /*16e00*/  STL.64 [R1+0xe90], R18 ;  /* 0x000e901201007387 */ /* 0x000fe80000100a00 */
[----:B------:R0:W-:Y:S04]  /*16e10*/  STL.64 [R1+0xe88], R16 ;  /* 0x000e881001007387 */ /* 0x0001e80000100a00 */
[----:B------:R-:W-:Y:S04]  /*16e20*/  LDSM.16.M88.4 R8, [R60+UR4+0xa00] ;  /* 0x000a00043c08783b */ /* 0x000fe80008000200 */
[----:B0-----:R-:W2:Y:S04]  /*16e30*/  LDL.LU.64 R16, [R1+0x110] ;  /* 0x0001100001107983 */ /* 0x001ea80000300a00 */
[----:B------:R-:W3:Y:S04]  /*16e40*/  LDL.LU.64 R18, [R1+0x118] ;  /* 0x0001180001127983 */ /* 0x000ee80000300a00 */
[----:B---3--:R-:W-:Y:S04]  /*16e50*/  STL.64 [R1+0xf98], R18 ;  /* 0x000f981201007387 */ /* 0x008fe80000100a00 */
[----:B--2---:R-:W-:Y:S04]  /*16e60*/  STL.64 [R1+0xf90], R16 ;  /* 0x000f901001007387 */ /* 0x004fe80000100a00 */
[----:B------:R-:W0:Y:S04]  /*16e70*/  LDSM.16.M88.4 R16, [R60+UR4+0x600] ;  /* 0x000600043c10783b */ /* 0x000e280008000200 */
[----:B0-----:R-:W-:Y:S04]  /*16e80*/  STL.64 [R1+0x20], R16 ;  /* 0x0000201001007387 */ /* 0x001fe80000100a00 */
[----:B------:R-:W-:Y:S04]  /*16e90*/  STL.64 [R1+0x28], R18 ;  /* 0x0000281201007387 */ /* 0x000fe80000100a00 */
[----:B------:R-:W-:Y:S04]  /*16ea0*/  STL [R1+0xdcc], R22 ;  /* 0x000dcc1601007387 */ /* 0x000fe80000100800 */
[----:B------:R-:W-:Y:S04]  /*16eb0*/  STL.64 [R1+0x10], R12 ;  /* 0x0000100c01007387 */ /* 0x000fe80000100a00 */
[----:B------:R-:W-:Y:S04]  /*16ec0*/  STL.64 [R1], R8 ;  /* 0x0000000801007387 */ /* 0x000fe80000100a00 */
[----:B------:R-:W-:Y:S04]  /*16ed0*/  STL.64 [R1+0x8], R10 ;  /* 0x0000080a01007387 */ /* 0x000fe80000100a00 */
[----:B------:R0:W-:Y:S04]  /*16ee0*/  STL.64 [R1+0xfa0], R8 ;  /* 0x000fa00801007387 */ /* 0x0001e80000100a00 */
[----:B0-----:R-:W2:Y:S04]  /*16ef0*/  LDL.LU.64 R8, [R1+0x120] ;  /* 0x0001200001087983 */ /* 0x001ea80000300a00 */
[----:B------:R-:W2:Y:S04]  /*16f00*/  LDL.LU.64 R10, [R1+0x128] ;  /* 0x00012800010a7983 */ /* 0x000ea80000300a00 */
[----:B------:R-:W-:Y:S04]  /*16f10*/  STL.64 [R1+0x18], R14 ;  /* 0x0000180e01007387 */ /* 0x000fe80000100a00 */
[----:B------:R-:W-:Y:S04]  /*16f20*/  STL [R1+0xdc8], R23 ;  /* 0x000dc81701007387 */ /* 0x000fe80000100800 */
[----:B------:R0:W-:Y:S04]  /*16f30*/  STL.64 [R1+0xf88], R20 ;  /* 0x000f881401007387 */ /* 0x0001e80000100a00 */
[----:B0-----:R-:W3:Y:S04]  /*16f40*/  LDL.LU.64 R20, [R1+0x100] ;  /* 0x0001000001147983 */ /* 0x001ee80000300a00 */
[----:B------:R-:W3:Y:S04]  /*16f50*/  LDL.LU.64 R22, [R1+0x108] ;  /* 0x0001080001167983 */ /* 0x000ee80000300a00 */
        /* <DEDUP_REMOVED lines=18> */
[----:B------:R0:W-:Y:S01]  /*17080*/  STL.64 [R1+0xf40], R56 ;  /* 0x000f403801007387 */ /* 0x0001e20000100a00 */
[----:B------:R-:W-:-:S02]  /*17090*/  IMAD.MOV.U32 R3, RZ, RZ, R19 ;  /* 0x000000ffff037224 */ /* 0x000fc400078e0013 */
[----:B------:R-:W-:Y:S02]  /*170a0*/  IMAD.MOV.U32 R15, RZ, RZ, R16 ;  /* 0x000000ffff0f7224 */ /* 0x000fe400078e0010 */
[----:B------:R-:W-:Y:S01]  /*170b0*/  IMAD.MOV.U32 R14, RZ, RZ, R17 ;  /* 0x000000ffff0e7224 */ /* 0x000fe200078e0011 */
[----:B0-----:R-:W4:Y:S04]  /*170c0*/  LDL.LU.64 R56, [R1+0x4c0] ;  /* 0x0004c00001387983 */ /* 0x001f280000300a00 */
[----:B------:R-:W4:Y:S04]  /*170d0*/  LDL.LU.64 R58, [R1+0x4c8] ;  /* 0x0004c800013a7983 */ /* 0x000f280000300a00 */
[----:B------:R-:W-:Y:S01]  /*170e0*/  STL [R1+0xb34], R60 ;  /* 0x000b343c01007387 */ /* 0x000fe20000100800 */
[----:B--2---:R-:W-:-:S15]  /*170f0*/  HMMA.16816.F32 R8, R4, R16, R8 ;  /* 0x000000100408723c */ /* 0x004fde0000001808 */
[----:B------:R-:W-:-:S08]  /*17100*/  NOP ;  /* 0x0000000000007918 */ /* 0x000fd00000000000 */
[----:B------:R0:W-:Y:S04]  /*17110*/  STL.64 [R1+0x120], R8 ;  /* 0x0001200801007387 */ /* 0x0001e80000100a00 */
[----:B------:R-:W-:Y:S04]  /*17120*/  STL.64 [R1+0x128], R10 ;  /* 0x0001280a01007387 */ /* 0x000fe80000100a00 */
[----:B0-----:R-:W3:Y:S04]  /*17130*/  LDL.LU.64 R8, [R1+0xfa0] ;  /* 0x000fa00001087983 */ /* 0x001ee80000300a00 */
[----:B------:R-:W2:Y:S04]  /*17140*/  LDL.LU.64 R18, [R1+0xf98] ;  /* 0x000f980001127983 */ /* 0x000ea80000300a00 */
[----:B------:R-:W2:Y:S01]  /*17150*/  LDL.LU.64 R16, [R1+0xf90] ;  /* 0x000f900001107983 */ /* 0x000ea20000300a00 */
[C---:B---3--:R-:W-:Y:S06]  /*17160*/  HMMA.16816.F32 R20, R4.reuse, R8, R20 ;  /* 0x000000080414723c */ /* 0x048fec0000001814 */
[----:B--2---:R-:W-:Y:S01]  /*17170*/  HMMA.16816.F32 R16, R4, R12, R16 ;  /* 0x0000000c0410723c */ /* 0x004fe20000001810 */
[----:B------:R-:W-:-:S02]  /*17180*/  IMAD.MOV.U32 R2, RZ, RZ, R8 ;  /* 0x000000ffff027224 */ /* 0x000fc400078e0008 */
[----:B------:R-:W-:-:S15]  /*17190*/  IMAD.MOV.U32 R0, RZ, RZ, R9 ;  /* 0x000000ffff007224 */ /* 0x000fde00078e0009 */
[----:B------:R-:W-:-:S05]  /*171a0*/  NOP ;  /* 0x0000000000007918 */ /* 0x000fca0000000000 */
[----:B------:R0:W-:Y:S04]  /*171b0*/  STL.64 [R1+0x110], R16 ;  /* 0x0001101001007387 */ /* 0x0001e80000100a00 */
[----:B------:R1:W-:Y:S04]  /*171c0*/  STL.64 [R1+0x118], R18 ;  /* 0x0001181201007387 */ /* 0x0003e80000100a00 */
[----:B0-----:R-:W2:Y:S04]  /*171d0*/  LDL.LU.64 R16, [R1+0x4b0] ;  /* 0x0004b00001107983 */ /* 0x001ea80000300a00 */
[----:B-1----:R-:W2:Y:S04]  /*171e0*/  LDL.LU.64 R18, [R1+0x4b8] ;  /* 0x0004b80001127983 */ /* 0x002ea80000300a00 */
[----:B------:R-:W-:Y:S04]  /*171f0*/  STL.64 [R1+0xf18], R12 ;  /* 0x000f180c01007387 */ /* 0x000fe80000100a00 */
[----:B------:R0:W-:Y:S04]  /*17200*/  STL.64 [R1+0x100], R20 ;  /* 0x0001001401007387 */ /* 0x0001e80000100a00 */
[----:B------:R-:W-:Y:S04]  /*17210*/  STL.64 [R1+0x108], R22 ;  /* 0x0001081601007387 */ /* 0x000fe80000100a00 */
[----:B0-----:R-:W3:Y:S04]  /*17220*/  LDL.LU.64 R20, [R1+0xf88] ;  /* 0x000f880001147983 */ /* 0x001ee80000300a00 */
[----:B------:R-:W3:Y:S04]  /*17230*/  LDL.LU.64 R10, [R1+0xf80] ;  /* 0x000f8000010a7983 */ /* 0x000ee80000300a00 */
[----:B------:R-:W3:Y:S02]  /*17240*/  LDL.LU.64 R8, [R1+0xf78] ;  /* 0x000f780001087983 */ /* 0x000ee40000300a00 */
[----:B---3--:R-:W-:-:S15]  /*17250*/  HMMA.16816.F32 R8, R4, R20, R8 ;  /* 0x000000140408723c */ /* 0x008fde0000001808 */
[----:B------:R-:W-:-:S08]  /*17260*/  NOP ;  /* 0x0000000000007918 */ /* 0x000fd00000000000 */
[----:B------:R-:W-:Y:S04]  /*17270*/  STL.64 [R1+0xf0], R8 ;  /* 0x0000f00801007387 */ /* 0x000fe80000100a00 */
[----:B------:R0:W-:Y:S04]  /*17280*/  STL.64 [R1+0xf8], R10 ;  /* 0x0000f80a01007387 */ /* 0x0001e80000100a00 */
[----:B0-----:R-:W3:Y:S04]  /*17290*/  LDL.LU.64 R10, [R1+0xf70] ;  /* 0x000f7000010a7983 */ /* 0x001ee80000300a00 */
        /* <DEDUP_REMOVED lines=12> */
[----:B------:R-:W3:Y:S01]  /*17360*/  LDL.LU.64 R8, [R1+0xf48] ;  /* 0x000f480001087983 */ /* 0x000ee20000300a00 */
[C---:B--2---:R-:W-:Y:S06]  /*17370*/  HMMA.16816.F32 R16, R4.reuse, R40, R16 ;  /* 0x000000280410723c */ /* 0x044fec0000001810 */
[----:B----4-:R-:W-:-:S15]  /*17380*/  HMMA.16816.F32 R56, R4, R36, R56 ;  /* 0x000000240438723c */ /* 0x010fde0000001838 */
[----:B------:R-:W-:-:S03]  /*17390*/  NOP ;  /* 0x0000000000007918 */ /* 0x000fc60000000000 */
[----:B------:R-:W-:Y:S02]  /*173a0*/  IMAD.MOV.U32 R50, RZ, RZ, R16 ;  /* 0x000000ffff327224 */ /* 0x000fe400078e0010 */
[----:B------:R-:W-:Y:S02]  /*173b0*/  IMAD.MOV.U32 R34, RZ, RZ, R17 ;  /* 0x000000ffff227224 */ /* 0x000fe400078e0011 */
[----:B------:R-:W-:Y:S02]  /*173c0*/  IMAD.MOV.U32 R30, RZ, RZ, R18 ;  /* 0x000000ffff1e7224 */ /* 0x000fe400078e0012 */
[----:B------:R-:W-:Y:S02]  /*173d0*/  IMAD.MOV.U32 R31, RZ, RZ, R19 ;  /* 0x000000ffff1f7224 */ /* 0x000fe400078e0013 */
[----:B------:R-:W-:Y:S02]  /*173e0*/  IMAD.MOV.U32 R43, RZ, RZ, R56 ;  /* 0x000000ffff2b7224 */ /* 0x000fe400078e0038 */
[----:B------:R-:W-:-:S02]  /*173f0*/  IMAD.MOV.U32 R51, RZ, RZ, R57 ;  /* 0x000000ffff337224 */ /* 0x000fc400078e0039 */
[----:B------:R-:W-:Y:S02]  /*17400*/  IMAD.MOV.U32 R46, RZ, RZ, R58 ;  /* 0x000000ffff2e7224 */ /* 0x000fe400078e003a */
[----:B------:R-:W-:Y:S01]  /*17410*/  IMAD.MOV.U32 R47, RZ, RZ, R59 ;  /* 0x000000ffff2f7224 */ /* 0x000fe200078e003b */
[----:B---3--:R-:W-:-:S15]  /*17420*/  HMMA.16816.F32 R8, R4, R32, R8 ;  /* 0x000000200408723c */ /* 0x008fde0000001808 */
[----:B------:R-:W-:-:S08]  /*17430*/  NOP ;  /* 0x0000000000007918 */ /* 0x000fd00000000000 */
[----:B------:R0:W-:Y:S04]  /*17440*/  STL.64 [R1+0xc0], R8 ;  /* 0x0000c00801007387 */ /* 0x0001e80000100a00 */
[----:B------:R1:W-:Y:S04]  /*17450*/  STL.64 [R1+0xc8], R10 ;  /* 0x0000c80a01007387 */ /* 0x0003e80000100a00 */
[----:B0-----:R-:W2:Y:S04]  /*17460*/  LDL.LU.64 R8, [R1+0x4a0] ;  /* 0x0004a00001087983 */ /* 0x001ea80000300a00 */
[----:B-1----:R-:W2:Y:S04]  /*17470*/  LDL.LU.64 R10, [R1+0x4a8] ;  /* 0x0004a800010a7983 */ /* 0x002ea80000300a00 */
[----:B------:R-:W3:Y:S04]  /*17480*/  LDL.LU.64 R16, [R1+0x490] ;  /* 0x0004900001107983 */ /* 0x000ee80000300a00 */
[----:B------:R-:W3:Y:S04]  /*17490*/  LDL.LU.64 R18, [R1+0x498] ;  /* 0x0004980001127983 */ /* 0x000ee80000300a00 */
[----:B------:R-:W-:Y:S04]  /*174a0*/  STL.64 [R1+0xf28], R30 ;  /* 0x000f281e01007387 */ /* 0x000fe80000100a00 */
[----:B------:R0:W-:Y:S04]  /*174b0*/  STL.64 [R1+0xf20], R28 ;  /* 0x000f201c01007387 */ /* 0x0001e80000100a00 */
[----:B------:R-:W4:Y:S04]  /*174c0*/  LDL.LU.64 R56, [R1+0x480] ;  /* 0x0004800001387983 */ /* 0x000f280000300a00 */
[----:B------:R-:W4:Y:S01]  /*174d0*/  LDL.LU.64 R58, [R1+0x488] ;  /* 0x00048800013a7983 */ /* 0x000f220000300a00 */
[C---:B--2---:R-:W-:Y:S06]  /*174e0*/  HMMA.16816.F32 R8, R4.reuse, R44, R8 ;  /* 0x0000002c0408723c */ /* 0x044fec0000001808 */
[C---:B---3--:R-:W-:Y:S06]  /*174f0*/  HMMA.16816.F32 R16, R4.reuse, R48, R16 ;  /* 0x000000300410723c */ /* 0x048fec0000001810 */
[----:B----4-:R-:W-:-:S12]  /*17500*/  HMMA.16816.F32 R56, R4, R52, R56 ;  /* 0x000000340438723c */ /* 0x010fd80000001838 */
[----:B------:R-:W-:Y:S02]  /*17510*/  IMAD.MOV.U32 R35, RZ, RZ, R8 ;  /* 0x000000ffff237224 */ /* 0x000fe400078e0008 */
[----:B------:R-:W-:Y:S02]  /*17520*/  IMAD.MOV.U32 R42, RZ, RZ, R9 ;  /* 0x000000ffff2a7224 */ /* 0x000fe400078e0009 */
[----:B------:R-:W-:Y:S01]  /*17530*/  IMAD.MOV.U32 R38, RZ, RZ, R10 ;  /* 0x000000ffff267224 */ /* 0x000fe200078e000a */
[----:B------:R-:W2:Y:S01]  /*17540*/  LDL.LU.64 R8, [R1+0x470] ;  /* 0x0004700001087983 */ /* 0x000ea20000300a00 */
[----:B------:R-:W-:-:S03]  /*17550*/  IMAD.MOV.U32 R39, RZ, RZ, R11 ;  /* 0x000000ffff277224 */ /* 0x000fc600078e000b */
[----:B------:R-:W2:Y:S01]  /*17560*/  LDL.LU.64 R10, [R1+0x478] ;  /* 0x00047800010a7983 */ /* 0x000ea20000300a00 */
[----:B------:R-:W-:-:S03]  /*17570*/  IMAD.MOV.U32 R26, RZ, RZ, R16 ;  /* 0x000000ffff1a7224 */ /* 0x000fc600078e0010 */
[----:B0-----:R-:W3:Y:S01]  /*17580*/  LDL.LU.64 R28, [R1+0x150] ;  /* 0x00015000011c7983 */ /* 0x001ee20000300a00 */
[----:B------:R-:W-:-:S03]  /*17590*/  IMAD.MOV.U32 R27, RZ, RZ, R17 ;  /* 0x000000ffff1b7224 */ /* 0x000fc600078e0011 */
[----:B------:R-:W3:Y:S01]  /*175a0*/  LDL.LU.64 R30, [R1+0x158] ;  /* 0x00015800011e7983 */ /* 0x000ee20000300a00 */
[----:B------:R-:W-:-:S03]  /*175b0*/  IMAD.MOV.U32 R22, RZ, RZ, R18 ;  /* 0x000000ffff167224 */ /* 0x000fc600078e0012 */
[----:B------:R-:W-:Y:S01]  /*175c0*/  STL.64 [R1+0xf10], R46 ;  /* 0x000f102e01007387 */ /* 0x000fe20000100a00 */
[----:B------:R-:W-:-:S03]  /*175d0*/  IMAD.MOV.U32 R23, RZ, RZ, R19 ;  /* 0x000000ffff177224 */ /* 0x000fc600078e0013 */
[----:B------:R-:W-:Y:S04]  /*175e0*/  STL.64 [R1+0xf08], R44 ;  /* 0x000f082c01007387 */ /* 0x000fe80000100a00 */
[----:B------:R-:W4:Y:S04]  /*175f0*/  LDL.LU.64 R16, [R1+0x1f0] ;  /* 0x0001f00001107983 */ /* 0x000f280000300a00 */
[----:B------:R-:W4:Y:S04]  /*17600*/  LDL.LU.64 R18, [R1+0x1f8] ;  /* 0x0001f80001127983 */ /* 0x000f280000300a00 */
[----:B------:R-:W-:Y:S04]  /*17610*/  STL.64 [R1+0xf00], R50 ;  /* 0x000f003201007387 */ /* 0x000fe80000100a00 */
[----:B------:R0:W-:Y:S04]  /*17620*/  STL.64 [R1+0xef8], R48 ;  /* 0x000ef83001007387 */ /* 0x0001e80000100a00 */
[----:B0-----:R-:W4:Y:S04]  /*17630*/  LDL.LU.64 R48, [R1+0x200] ;  /* 0x0002000001307983 */ /* 0x001f280000300a00 */
[----:B------:R-:W4:Y:S04]  /*17640*/  LDL.LU.64 R50, [R1+0x208] ;  /* 0x0002080001327983 */ /* 0x000f280000300a00 */
[----:B------:R0:W-:Y:S04]  /*17650*/  STL.64 [R1+0x70], R56 ;  /* 0x0000703801007387 */ /* 0x0001e80000100a00 */
[----:B------:R-:W-:Y:S04]  /*17660*/  STL.64 [R1+0x78], R58 ;  /* 0x0000783a01007387 */ /* 0x000fe80000100a00 */
[----:B0-----:R-:W2:Y:S01]  /*17670*/  LDL.LU.64 R56, [R1+0xf40] ;  /* 0x000f400001387983 */ /* 0x001ea20000300a00 */
[----:B------:R-:W-:-:S02]  /*17680*/  IMAD.MOV.U32 R12, RZ, RZ, R15 ;  /* 0x000000ffff0c7224 */ /* 0x000fc400078e000f */
[----:B------:R-:W-:Y:S01]  /*17690*/  IMAD.MOV.U32 R13, RZ, RZ, R14 ;  /* 0x000000ffff0d7224 */ /* 0x000fe200078e000e */
[----:B--2---:R-:W-:Y:S01]  /*176a0*/  HMMA.16816.F32 R4, R4, R56, R8 ;  /* 0x000000380404723c */ /* 0x004fe20000001808 */
[----:B------:R-:W3:Y:S04]  /*176b0*/  LDL.LU.64 R10, [R1+0xf38] ;  /* 0x000f3800010a7983 */ /* 0x000ee80000300a00 */
[----:B------:R-:W3:-:S15]  /*176c0*/  LDL.LU.64 R8, [R1+0xf30] ;  /* 0x000f300001087983 */ /* 0x000ede0000300a00 */
[----:B------:R-:W-:-:S03]  /*176d0*/  NOP ;  /* 0x0000000000007918 */ /* 0x000fc60000000000 */
[----:B------:R0:W-:Y:S04]  /*176e0*/  STL.64 [R1+0x60], R4 ;  /* 0x0000600401007387 */ /* 0x0001e80000100a00 */
[----:B------:R1:W-:Y:S04]  /*176f0*/  STL.64 [R1+0x68], R6 ;  /* 0x0000680601007387 */ /* 0x0003e80000100a00 */
[----:B0-----:R-:W2:Y:S04]  /*17700*/  LDL.LU.64 R4, [R1+0x140] ;  /* 0x0001400001047983 */ /* 0x001ea80000300a00 */
[----:B-1----:R-:W2:Y:S01]  /*17710*/  LDL.LU.64 R6, [R1+0x148] ;  /* 0x0001480001067983 */ /* 0x002ea20000300a00 */
[----:B---3--:R-:W-:Y:S03]  /*17720*/  HMMA.16816.F32 R12, R8, R12, R28 ;  /* 0x0000000c080c723c */ /* 0x008fe6000000181c */
[----:B------:R-:W3:Y:S04]  /*17730*/  LDL.LU.64 R30, [R1+0xf28] ;  /* 0x000f2800011e7983 */ /* 0x000ee80000300a00 */
[----:B------:R-:W3:-:S15]  /*17740*/  LDL.LU.64 R28, [R1+0xf20] ;  /* 0x000f2000011c7983 */ /* 0x000ede0000300a00 */
[----:B------:R-:W-:-:S01]  /*17750*/  NOP ;  /* 0x0000000000007918 */ /* 0x000fc20000000000 */
[----:B------:R0:W-:Y:S04]  /*17760*/  STL.64 [R1+0x150], R12 ;  /* 0x0001500c01007387 */ /* 0x0001e80000100a00 */
[----:B0-----:R-:W2:Y:S01]  /*17770*/  LDL.LU.64 R12, [R1+0xf18] ;  /* 0x000f1800010c7983 */ /* 0x001ea20000300a00 */
[----:B------:R-:W-:Y:S02]  /*17780*/  IMAD.MOV.U32 R44, RZ, RZ, R2 ;  /* 0x000000ffff2c7224 */ /* 0x000fe400078e0002 */
[----:B------:R-:W-:Y:S02]  /*17790*/  IMAD.MOV.U32 R45, RZ, RZ, R0 ;  /* 0x000000ffff2d7224 */ /* 0x000fe400078e0000 */
[----:B------:R-:W-:Y:S02]  /*177a0*/  IMAD.MOV.U32 R54, RZ, RZ, R14 ;  /* 0x000000ffff367224 */ /* 0x000fe400078e000e */
[----:B------:R-:W-:Y:S01]  /*177b0*/  IMAD.MOV.U32 R55, RZ, RZ, R15 ;  /* 0x000000ffff377224 */ /* 0x000fe200078e000f */
[C---:B----4-:R-:W-:Y:S06]  /*177c0*/  HMMA.16816.F32 R16, R8.reuse, R20, R16 ;  /* 0x000000140810723c */ /* 0x050fec0000001810 */
[----:B--2---:R-:W-:Y:S01]  /*177d0*/  HMMA.16816.F32 R4, R8, R12, R4 ;  /* 0x0000000c0804723c */ /* 0x004fe20000001804 */
[----:B------:R-:W2:Y:S04]  /*177e0*/  LDL.LU.64 R12, [R1+0x1e0] ;  /* 0x0001e000010c7983 */ /* 0x000ea80000300a00 */
[----:B------:R-:W2:-:S15]  /*177f0*/  LDL.LU.64 R14, [R1+0x1e8] ;  /* 0x0001e800010e7983 */ /* 0x000e9e0000300a00 */
[----:B------:R-:W-:-:S03]  /*17800*/  NOP ;  /* 0x0000000000007918 */ /* 0x000fc60000000000 */
[----:B------:R-:W-:Y:S04]  /*17810*/  STL.64 [R1+0x140], R4 ;  /* 0x0001400401007387 */ /* 0x000fe80000100a00 */
[----:B------:R0:W-:Y:S02]  /*17820*/  STL.64 [R1+0x148], R6 ;  /* 0x0001480601007387 */ /* 0x0001e40000100a00 */
[----:B0-----:R-:W-:-:S15]  /*17830*/  HMMA.16816.F32 R4, R8, R44, R48 ;  /* 0x0000002c0804723c */ /* 0x001fde0000001830 */
[----:B------:R-:W-:-:S09]  /*17840*/  NOP ;  /* 0x0000000000007918 */ /* 0x000fd20000000000 */
[----:B------:R-:W-:Y:S02]  /*17850*/  IMAD.MOV.U32 R58, RZ, RZ, R4 ;  /* 0x000000ffff3a7224 */ /* 0x000fe400078e0004 */
[----:B------:R-:W-:Y:S01]  /*17860*/  IMAD.MOV.U32 R59, RZ, RZ, R5 ;  /* 0x000000ffff3b7224 */ /* 0x000fe200078e0005 */
[----:B------:R0:W-:Y:S04]  /*17870*/  STL.64 [R1+0x208], R6 ;  /* 0x0002080601007387 */ /* 0x0001e80000100a00 */
[----:B------:R-:W3:Y:S04]  /*17880*/  LDL.LU.64 R4, [R1+0x1d0] ;  /* 0x0001d00001047983 */ /* 0x000ee80000300a00 */
[----:B0-----:R-:W3:Y:S04]  /*17890*/  LDL.LU.64 R6, [R1+0x1d8] ;  /* 0x0001d80001067983 */ /* 0x001ee80000300a00 */
[----:B------:R-:W-:Y:S04]  /*178a0*/  STL.64 [R1+0xef0], R58 ;  /* 0x000ef03a01007387 */ /* 0x000fe80000100a00 */
[----:B------:R-:W-:Y:S04]  /*178b0*/  STL.64 [R1+0xee8], R56 ;  /* 0x000ee83801007387 */ /* 0x000fe80000100a00 */
[----:B------:R-:W-:Y:S04]  /*178c0*/  STL.64 [R1+0x1f0], R16 ;  /* 0x0001f01001007387 */ /* 0x000fe80000100a00 */
[----:B------:R-:W-:Y:S04]  /*178d0*/  STL [R1+0x1f8], R18 ;  /* 0x0001f81201007387 */ /* 0x000fe80000100800 */
[----:B------:R-:W-:Y:S04]  /*178e0*/  STL.64 [R1+0xea0], R22 ;  /* 0x000ea01601007387 */ /* 0x000fe80000100a00 */
[----:B------:R0:W-:Y:S04]  /*178f0*/  STL.64 [R1+0xe98], R20 ;  /* 0x000e981401007387 */ /* 0x0001e80000100a00 */
[----:B0-----:R-:W4:Y:S04]  /*17900*/  LDL.LU.64 R20, [R1] ;  /* 0x0000000001147983 */ /* 0x001f280000300a00 */
[----:B----4-:R0:W-:Y:S04]  /*17910*/  STL.64 [R1+0xeb8], R20 ;  /* 0x000eb81401007387 */ /* 0x0101e80000100a00 */
[----:B0-----:R-:W4:Y:S01]  /*17920*/  LDL.LU.64 R20, [R1+0x10] ;  /* 0x0000100001147983 */ /* 0x001f220000300a00 */
[C---:B--2---:R-:W-:Y:S06]  /*17930*/  HMMA.16816.F32 R12, R8.reuse, R24, R12 ;  /* 0x00000018080c723c */ /* 0x044fec000000180c */
[C---:B---3--:R-:W-:Y:S01]  /*17940*/  HMMA.16816.F32 R4, R8.reuse, R28, R4 ;  /* 0x0000001c0804723c */ /* 0x048fe20000001804 */
[----:B------:R-:W-:Y:S01]  /*17950*/  IMAD.MOV.U32 R61, RZ, RZ, R19 ;  /* 0x000000ffff3d7224 */ /* 0x000fe200078e0013 */
[----:B----4-:R0:W-:Y:S04]  /*17960*/  STL.64 [R1+0xed0], R20 ;  /* 0x000ed01401007387 */ /* 0x0101e80000100a00 */
[----:B0-----:R-:W2:Y:S04]  /*17970*/  LDL.LU.64 R20, [R1+0x20] ;  /* 0x0000200001147983 */ /* 0x001ea80000300a00 */
[----:B------:R-:W-:Y:S04]  /*17980*/  STL.64 [R1+0xeb0], R26 ;  /* 0x000eb01a01007387 */ /* 0x000fe80000100a00 */
[----:B------:R0:W-:Y:S04]  /*17990*/  STL.64 [R1+0xea8], R24 ;  /* 0x000ea81801007387 */ /* 0x0001e80000100a00 */
[----:B------:R-:W-:Y:S04]  /*179a0*/  STL.64 [R1+0x1e0], R12 ;  /* 0x0001e00c01007387 */ /* 0x000fe80000100a00 */
[----:B------:R-:W-:Y:S04]  /*179b0*/  STL.64 [R1+0x1e8], R14 ;  /* 0x0001e80e01007387 */ /* 0x000fe80000100a00 */
[----:B0-----:R-:W3:Y:S04]  /*179c0*/  LDL.LU.64 R24, [R1+0x1c0] ;  /* 0x0001c00001187983 */ /* 0x001ee80000300a00 */
[----:B------:R-:W3:Y:S04]  /*179d0*/  LDL.LU.64 R26, [R1+0x1c8] ;  /* 0x0001c800011a7983 */ /* 0x000ee80000300a00 */
[----:B------:R0:W-:Y:S04]  /*179e0*/  STL.64 [R1+0x1d0], R4 ;  /* 0x0001d00401007387 */ /* 0x0001e80000100a00 */
[----:B------:R1:W-:Y:S04]  /*179f0*/  STL.64 [R1+0x1d8], R6 ;  /* 0x0001d80601007387 */ /* 0x0003e80000100a00 */
[----:B------:R-:W4:Y:S04]  /*17a00*/  LDL.LU.64 R16, [R1+0x1b0] ;  /* 0x0001b00001107983 */ /* 0x000f280000300a00 */
[----:B------:R-:W4:Y:S04]  /*17a10*/  LDL.LU.64 R18, [R1+0x1b8] ;  /* 0x0001b80001127983 */ /* 0x000f280000300a00 */
[----:B------:R-:W2:Y:S04]  /*17a20*/  LDL.LU.64 R44, [R1+0x1a0] ;  /* 0x0001a000012c7983 */ /* 0x000ea80000300a00 */
[----:B------:R-:W2:Y:S04]  /*17a30*/  LDL.LU.64 R46, [R1+0x1a8] ;  /* 0x0001a800012e7983 */ /* 0x000ea80000300a00 */
[----:B------:R-:W2:Y:S04]  /*17a40*/  LDL.LU.64 R48, [R1+0x190] ;  /* 0x0001900001307983 */ /* 0x000ea80000300a00 */
[----:B------:R-:W2:Y:S04]  /*17a50*/  LDL.LU.64 R50, [R1+0x198] ;  /* 0x0001980001327983 */ /* 0x000ea80000300a00 */
[----:B0-----:R-:W2:Y:S04]  /*17a60*/  LDL.LU.64 R4, [R1+0x180] ;  /* 0x0001800001047983 */ /* 0x001ea80000300a00 */
[----:B-1----:R-:W2:Y:S04]  /*17a70*/  LDL.LU.64 R6, [R1+0x188] ;  /* 0x0001880001067983 */ /* 0x002ea80000300a00 */
[----:B------:R-:W2:Y:S04]  /*17a80*/  LDL.LU.64 R56, [R1+0x170] ;  /* 0x0001700001387983 */ /* 0x000ea80000300a00 */
[----:B------:R-:W2:Y:S04]  /*17a90*/  LDL.LU.64 R58, [R1+0x178] ;  /* 0x00017800013a7983 */ /* 0x000ea80000300a00 */
[----:B------:R-:W2:Y:S04]  /*17aa0*/  LDL.LU.64 R12, [R1+0x130] ;  /* 0x00013000010c7983 */ /* 0x000ea80000300a00 */
[----:B------:R-:W2:Y:S04]  /*17ab0*/  LDL.LU.64 R14, [R1+0x138] ;  /* 0x00013800010e7983 */ /* 0x000ea80000300a00 */
[----:B------:R-:W-:Y:S04]  /*17ac0*/  STL.64 [R1+0xec8], R30 ;  /* 0x000ec81e01007387 */ /* 0x000fe80000100a00 */
[----:B------:R0:W-:Y:S04]  /*17ad0*/  STL.64 [R1+0xec0], R28 ;  /* 0x000ec01c01007387 */ /* 0x0001e80000100a00 */
[----:B0-----:R-:W2:Y:S04]  /*17ae0*/  LDL.LU.64 R28, [R1+0x300] ;  /* 0x00030000011c7983 */ /* 0x001ea80000300a00 */
[----:B------:R-:W2:Y:S01]  /*17af0*/  LDL.LU.64 R30, [R1+0x308] ;  /* 0x00030800011e7983 */ /* 0x000ea20000300a00 */
[C---:B---3--:R-:W-:Y:S06]  /*17b00*/  HMMA.16816.F32 R24, R8.reuse, R32, R24 ;  /* 0x000000200818723c */ /* 0x048fec0000001818 */
[C---:B----4-:R-:W-:Y:S06]  /*17b10*/  HMMA.16816.F32 R16, R8.reuse, R36, R16 ;  /* 0x000000240810723c */ /* 0x050fec0000001810 */
[C---:B--2---:R-:W-:Y:S11]  /*17b20*/  HMMA.16816.F32 R44, R8.reuse, R40, R44 ;  /* 0x00000028082c723c */ /* 0x044ff6000000182c */
[----:B------:R0:W-:Y:S04]  /*17b30*/  STL.64 [R1+0x1c0], R24 ;  /* 0x0001c01801007387 */ /* 0x0001e80000100a00 */
[----:B------:R1:W-:Y:S04]  /*17b40*/  STL.64 [R1+0x1c8], R26 ;  /* 0x0001c81a01007387 */ /* 0x0003e80000100a00 */
[----:B0-----:R-:W2:Y:S04]  /*17b50*/  LDL.LU.64 R24, [R1+0x2f0] ;  /* 0x0002f00001187983 */ /* 0x001ea80000300a00 */
[----:B-1----:R-:W2:Y:S04]  /*17b60*/  LDL.LU.64 R26, [R1+0x2f8] ;  /* 0x0002f800011a7983 */ /* 0x002ea80000300a00 */
[----:B------:R0:W-:Y:S04]  /*17b70*/  STL.64 [R1+0x1b0], R16 ;  /* 0x0001b01001007387 */ /* 0x0001e80000100a00 */
[----:B------:R1:W-:Y:S04]  /*17b80*/  STL.64 [R1+0x1b8], R18 ;  /* 0x0001b81201007387 */ /* 0x0003e80000100a00 */
[----:B0-----:R-:W3:Y:S04]  /*17b90*/  LDL.LU.64 R16, [R1+0x2e0] ;  /* 0x0002e00001107983 */ /* 0x001ee80000300a00 */
[----:B-1----:R-:W3:Y:S04]  /*17ba0*/  LDL.LU.64 R18, [R1+0x2e8] ;  /* 0x0002e80001127983 */ /* 0x002ee80000300a00 */
[----:B------:R-:W-:Y:S04]  /*17bb0*/  STL.64 [R1+0x1a0], R44 ;  /* 0x0001a02c01007387 */ /* 0x000fe80000100a00 */
[----:B------:R0:W-:Y:S04]  /*17bc0*/  STL.64 [R1+0x1a8], R46 ;  /* 0x0001a82e01007387 */ /* 0x0001e80000100a00 */
[----:B0-----:R-:W4:Y:S04]  /*17bd0*/  LDL.LU.64 R46, [R1+0xf10] ;  /* 0x000f1000012e7983 */ /* 0x001f280000300a00 */
[----:B------:R-:W2:Y:S02]  /*17be0*/  LDL.LU.64 R44, [R1+0xf08] ;  /* 0x000f0800012c7983 */ /* 0x000ea40000300a00 */
[----:B--2---:R-:W-:-:S15]  /*17bf0*/  HMMA.16816.F32 R48, R8, R44, R48 ;  /* 0x0000002c0830723c */ /* 0x004fde0000001830 */
[----:B------:R-:W-:-:S08]  /*17c00*/  NOP ;  /* 0x0000000000007918 */ /* 0x000fd00000000000 */
[----:B------:R-:W-:Y:S04]  /*17c10*/  STL.64 [R1+0x190], R48 ;  /* 0x0001903001007387 */ /* 0x000fe80000100a00 */
[----:B------:R0:W-:Y:S04]  /*17c20*/  STL.64 [R1+0x198], R50 ;  /* 0x0001983201007387 */ /* 0x0001e80000100a00 */
[----:B0-----:R-:W2:Y:S04]  /*17c30*/  LDL.LU.64 R50, [R1+0xf00] ;  /* 0x000f000001327983 */ /* 0x001ea80000300a00 */
[----:B------:R-:W3:Y:S01]  /*17c40*/  LDL.LU.64 R48, [R1+0xef8] ;  /* 0x000ef80001307983 */ /* 0x000ee20000300a00 */
[C---:B------:R-:W-:Y:S06]  /*17c50*/  HMMA.16816.F32 R56, R8.reuse, R52, R56 ;  /* 0x000000340838723c */ /* 0x040fec0000001838 */
[----:B---3--:R-:W-:-:S15]  /*17c60*/  HMMA.16816.F32 R4, R8, R48, R4 ;  /* 0x000000300804723c */ /* 0x008fde0000001804 */
[----:B------:R-:W-:-:S08]  /*17c70*/  NOP ;  /* 0x0000000000007918 */ /* 0x000fd00000000000 */
[----:B------:R0:W-:Y:S04]  /*17c80*/  STL.64 [R1+0x180], R4 ;  /* 0x0001800401007387 */ /* 0x0001e80000100a00 */
[----:B------:R1:W-:Y:S04]  /*17c90*/  STL.64 [R1+0x188], R6 ;  /* 0x0001880601007387 */ /* 0x0003e80000100a00 */
[----:B0-----:R-:W3:Y:S04]  /*17ca0*/  LDL.LU.64 R4, [R1+0x2d0] ;  /* 0x0002d00001047983 */ /* 0x001ee80000300a00 */
[----:B-1----:R-:W3:Y:S04]  /*17cb0*/  LDL.LU.64 R6, [R1+0x2d8] ;  /* 0x0002d80001067983 */ /* 0x002ee80000300a00 */
[----:B------:R-:W-:Y:S04]  /*17cc0*/  STL.64 [R1+0x170], R56 ;  /* 0x0001703801007387 */ /* 0x000fe80000100a00 */
[----:B------:R0:W-:Y:S04]  /*17cd0*/  STL.64 [R1+0x178], R58 ;  /* 0x0001783a01007387 */ /* 0x0001e80000100a00 */
[----:B0-----:R-:W2:Y:S04]  /*17ce0*/  LDL.LU.64 R58, [R1+0xef0] ;  /* 0x000ef000013a7983 */ /* 0x001ea80000300a00 */
[----:B------:R-:W4:Y:S02]  /*17cf0*/  LDL.LU.64 R56, [R1+0xee8] ;  /* 0x000ee80001387983 */ /* 0x000f240000300a00 */
[----:B----4-:R-:W-:Y:S02]  /*17d00*/  HMMA.16816.F32 R8, R8, R56, R12 ;  /* 0x000000380808723c */ /* 0x010fe4000000180c */
[----:B------:R-:W4:Y:S04]  /*17d10*/  LDL.LU.64 R14, [R1+0xee0] ;  /* 0x000ee000010e7983 */ /* 0x000f280000300a00 */
[----:B------:R-:W4:-:S15]  /*17d20*/  LDL.LU.64 R12, [R1+0xed8] ;  /* 0x000ed800010c7983 */ /* 0x000f1e0000300a00 */
[----:B------:R-:W-:-:S02]  /*17d30*/  NOP ;  /* 0x0000000000007918 */ /* 0x000fc40000000000 */
[----:B------:R0:W-:Y:S04]  /*17d40*/  STL.64 [R1+0x130], R8 ;  /* 0x0001300801007387 */ /* 0x0001e80000100a00 */
[----:B------:R1:W-:Y:S04]  /*17d50*/  STL.64 [R1+0x138], R10 ;  /* 0x0001380a01007387 */ /* 0x0003e80000100a00 */
[----:B0-----:R-:W4:Y:S04]  /*17d60*/  LDL.LU.64 R8, [R1+0x310] ;  /* 0x0003100001087983 */ /* 0x001f280000300a00 */
[----:B-1----:R-:W4:Y:S02]  /*17d70*/  LDL.LU.64 R10, [R1+0x318] ;  /* 0x00031800010a7983 */ /* 0x002f240000300a00 */
[----:B----4-:R-:W-:-:S15]  /*17d80*/  HMMA.16816.F32 R8, R12, R20, R8 ;  /* 0x000000140c08723c */ /* 0x010fde0000001808 */
[----:B------:R-:W-:-:S08]  /*17d90*/  NOP ;  /* 0x0000000000007918 */ /* 0x000fd00000000000 */
[----:B------:R0:W-:Y:S04]  /*17da0*/  STL.64 [R1+0x310], R8 ;  /* 0x0003100801007387 */ /* 0x0001e80000100a00 */
[----:B------:R1:W-:Y:S01]  /*17db0*/  STL.64 [R1+0x318], R10 ;  /* 0x0003180a01007387 */ /* 0x0003e20000100a00 */
[----:B0-----:R-:W-:Y:S02]  /*17dc0*/  IMAD.MOV.U32 R9, RZ, RZ, R20 ;  /* 0x000000ffff097224 */ /* 0x001fe400078e0014 */
[----:B------:R-:W-:Y:S02]  /*17dd0*/  IMAD.MOV.U32 R8, RZ, RZ, R21 ;  /* 0x000000ffff087224 */ /* 0x000fe400078e0015 */
[----:B------:R-:W4:Y:S02]  /*17de0*/  LDL.LU.64 R20, [R1+0xed0] ;  /* 0x000ed00001147983 */ /* 0x000f240000300a00 */
[----:B----4-:R-:W-:Y:S06]  /*17df0*/  HMMA.16816.F32 R28, R12, R20, R28 ;  /* 0x000000140c1c723c */ /* 0x010fec000000181c */
[----:B-1----:R-:W-:-:S02]  /*17e00*/  IMAD.MOV.U32 R11, RZ, RZ, R20 ;  /* 0x000000ffff0b7224 */ /* 0x002fc400078e0014 */
[----:B------:R-:W-:-:S15]  /*17e10*/  IMAD.MOV.U32 R10, RZ, RZ, R21 ;  /* 0x000000ffff0a7224 */ /* 0x000fde00078e0015 */
[----:B------:R-:W-:Y:S04]  /*17e20*/  STL.64 [R1+0x300], R28 ;  /* 0x0003001c01007387 */ /* 0x000fe80000100a00 */
[----:B------:R0:W-:Y:S04]  /*17e30*/  STL.64 [R1+0x308], R30 ;  /* 0x0003081e01007387 */ /* 0x0001e80000100a00 */
[----:B0-----:R-:W4:Y:S04]  /*17e40*/  LDL.LU.64 R30, [R1+0xec8] ;  /* 0x000ec800011e7983 */ /* 0x001f280000300a00 */
[----:B------:R-:W2:Y:S04]  /*17e50*/  LDL.LU.64 R28, [R1+0xec0] ;  /* 0x000ec000011c7983 */ /* 0x000ea80000300a00 */
[----:B------:R-:W3:Y:S02]  /*17e60*/  LDL.LU.64 R20, [R1+0xeb8] ;  /* 0x000eb80001147983 */ /* 0x000ee40000300a00 */
[----:B---3--:R-:W-:Y:S06]  /*17e70*/  HMMA.16816.F32 R24, R12, R20, R24 ;  /* 0x000000140c18723c */ /* 0x008fec0000001818 */
[----:B------:R-:W-:-:S02]  /*17e80*/  IMAD.MOV.U32 R2, RZ, RZ, R20 ;  /* 0x000000ffff027224 */ /* 0x000fc400078e0014 */
[----:B------:R-:W-:-:S15]  /*17e90*/  IMAD.MOV.U32 R0, RZ, RZ, R21 ;  /* 0x000000ffff007224 */ /* 0x000fde00078e0015 */
[----:B------:R-:W-:Y:S04]  /*17ea0*/  STL.64 [R1+0x2f0], R24 ;  /* 0x0002f01801007387 */ /* 0x000fe80000100a00 */
[----:B------:R0:W-:Y:S04]  /*17eb0*/  STL.64 [R1+0x2f8], R26 ;  /* 0x0002f81a01007387 */ /* 0x0001e80000100a00 */
[----:B0-----:R-:W3:Y:S04]  /*17ec0*/  LDL.LU.64 R26, [R1+0xeb0] ;  /* 0x000eb000011a7983 */ /* 0x001ee80000300a00 */
[----:B------:R-:W4:Y:S04]  /*17ed0*/  LDL.LU.64 R24, [R1+0xea8] ;  /* 0x000ea80001187983 */ /* 0x000f280000300a00 */
[----:B------:R-:W2:Y:S04]  /*17ee0*/  LDL.LU.64 R22, [R1+0xea0] ;  /* 0x000ea00001167983 */ /* 0x000ea80000300a00 */
[----:B------:R-:W3:Y:S01]  /*17ef0*/  LDL.LU.64 R20, [R1+0xe98] ;  /* 0x000e980001147983 */ /* 0x000ee20000300a00 */
[C---:B----4-:R-:W-:Y:S06]  /*17f00*/  HMMA.16816.F32 R4, R12.reuse, R24, R4 ;  /* 0x000000180c04723c */ /* 0x050fec0000001804 */
[----:B---3--:R-:W-:-:S15]  /*17f10*/  HMMA.16816.F32 R16, R12, R20, R16 ;  /* 0x000000140c10723c */ /* 0x008fde0000001810 */
[----:B------:R-:W-:-:S08]  /*17f20*/  NOP ;  /* 0x0000000000007918 */ /* 0x000fd00000000000 */
[----:B------:R-:W-:Y:S04]  /*17f30*/  STL.64 [R1+0x2e0], R16 ;  /* 0x0002e01001007387 */ /* 0x000fe80000100a00 */
[----:B------:R0:W-:Y:S04]  /*17f40*/  STL.64 [R1+0x2e8], R18 ;  /* 0x0002e81201007387 */ /* 0x0001e80000100a00 */
[----:B0-----:R-:W3:Y:S04]  /*17f50*/  LDL.LU.64 R18, [R1+0xe90] ;  /* 0x000e900001127983 */ /* 0x001ee80000300a00 */
[----:B------:R-:W3:Y:S04]  /*17f60*/  LDL.LU.64 R16, [R1+0xe88] ;  /* 0x000e880001107983 */ /* 0x000ee80000300a00 */
[----:B--2---:R-:W-:Y:S04]  /*17f70*/  STL.64 [R1+0xe58], R22 ;  /* 0x000e581601007387 */ /* 0x004fe80000100a00 */
[----:B------:R0:W-:Y:S04]  /*17f80*/  STL.64 [R1+0xe50], R20 ;  /* 0x000e501401007387 */ /* 0x0001e80000100a00 */
[----:B0-----:R-:W2:Y:S04]  /*17f90*/  LDL.LU.64 R20, [R1+0x2b0] ;  /* 0x0002b00001147983 */ /* 0x001ea80000300a00 */
[----:B------:R-:W2:Y:S04]  /*17fa0*/  LDL.LU.64 R22, [R1+0x2b8] ;  /* 0x0002b80001167983 */ /* 0x000ea80000300a00 */
[----:B------:R0:W-:Y:S04]  /*17fb0*/  STL.64 [R1+0x2d0], R4 ;  /* 0x0002d00401007387 */ /* 0x0001e80000100a00 */
[----:B------:R1:W-:Y:S04]  /*17fc0*/  STL.64 [R1+0x2d8], R6 ;  /* 0x0002d80601007387 */ /* 0x0003e80000100a00 */
[----:B0-----:R-:W4:Y:S04]  /*17fd0*/  LDL.LU.64 R4, [R1+0x2a0] ;  /* 0x0002a00001047983 */ /* 0x001f280000300a00 */
[----:B-1----:R-:W4:Y:S04]  /*17fe0*/  LDL.LU.64 R6, [R1+0x2a8] ;  /* 0x0002a80001067983 */ /* 0x002f280000300a00 */
[----:B------:R-:W-:Y:S04]  /*17ff0*/  STL.64 [R1+0xe48], R26 ;  /* 0x000e481a01007387 */ /* 0x000fe80000100a00 */
[----:B------:R0:W-:Y:S04]  /*18000*/  STL.64 [R1+0xe40], R24 ;  /* 0x000e401801007387 */ /* 0x0001e80000100a00 */
[----:B0-----:R-:W3:Y:S04]  /*18010*/  LDL.LU.64 R24, [R1+0x2c0] ;  /* 0x0002c00001187983 */ /* 0x001ee80000300a00 */
[----:B------:R-:W3:Y:S01]  /*18020*/  LDL.LU.64 R26, [R1+0x2c8] ;  /* 0x0002c800011a7983 */ /* 0x000ee20000300a00 */
[C---:B--2---:R-:W-:Y:S06]  /*18030*/  HMMA.16816.F32 R20, R12.reuse, R32, R20 ;  /* 0x000000200c14723c */ /* 0x044fec0000001814 */
[----:B---3--:R-:W-:-:S15]  /*18040*/  HMMA.16816.F32 R24, R12, R28, R24 ;  /* 0x0000001c0c18723c */ /* 0x008fde0000001818 */
[----:B------:R-:W-:-:S08]  /*18050*/  NOP ;  /* 0x0000000000007918 */ /* 0x000fd00000000000 */
[----:B------:R0:W-:Y:S04]  /*18060*/  STL.64 [R1+0x2c0], R24 ;  /* 0x0002c01801007387 */ /* 0x0001e80000100a00 */
[----:B------:R1:W-:Y:S04]  /*18070*/  STL.64 [R1+0x2c8], R26 ;  /* 0x0002c81a01007387 */ /* 0x0003e80000100a00 */
[----:B0-----:R-:W2:Y:S04]  /*18080*/  LDL.LU.64 R24, [R1+0x270] ;  /* 0x0002700001187983 */ /* 0x001ea80000300a00 */
[----:B-1----:R-:W2:Y:S04]  /*18090*/  LDL.LU.64 R26, [R1+0x278] ;  /* 0x00027800011a7983 */ /* 0x002ea80000300a00 */
[----:B------:R-:W-:Y:S04]  /*180a0*/  STL.64 [R1+0xe38], R30 ;  /* 0x000e381e01007387 */ /* 0x000fe80000100a00 */
[----:B------:R0:W-:Y:S04]  /*180b0*/  STL.64 [R1+0xe30], R28 ;  /* 0x000e301c01007387 */ /* 0x0001e80000100a00 */
[----:B0-----:R-:W3:Y:S04]  /*180c0*/  LDL.LU.64 R28, [R1+0x280] ;  /* 0x00028000011c7983 */ /* 0x001ee80000300a00 */
[----:B------:R-:W3:Y:S04]  /*180d0*/  LDL.LU.64 R30, [R1+0x288] ;  /* 0x00028800011e7983 */ /* 0x000ee80000300a00 */
[----:B------:R0:W-:Y:S04]  /*180e0*/  STL.64 [R1+0x2b0], R20 ;  /* 0x0002b01401007387 */ /* 0x0001e80000100a00 */
[----:B------:R1:W-:Y:S04]  /*180f0*/  STL.64 [R1+0x2b8], R22 ;  /* 0x0002b81601007387 */ /* 0x0003e80000100a00 */
[----:B0-----:R-:W3:Y:S04]  /*18100*/  LDL.LU.64 R20, [R1+0x260] ;  /* 0x0002600001147983 */ /* 0x001ee80000300a00 */
[----:B-1----:R-:W3:Y:S04]  /*18110*/  LDL.LU.64 R22, [R1+0x268] ;  /* 0x0002680001167983 */ /* 0x002ee80000300a00 */
[----:B------:R-:W-:Y:S04]  /*18120*/  STL.64 [R1+0xe28], R34 ;  /* 0x000e282201007387 */ /* 0x000fe80000100a00 */
[----:B------:R0:W-:Y:S04]  /*18130*/  STL.64 [R1+0xe20], R32 ;  /* 0x000e202001007387 */ /* 0x0001e80000100a00 */
[----:B0-----:R-:W3:Y:S04]  /*18140*/  LDL.LU.64 R32, [R1+0x290] ;  /* 0x0002900001207983 */ /* 0x001ee80000300a00 */
[----:B------:R-:W3:Y:S01]  /*18150*/  LDL.LU.64 R34, [R1+0x298] ;  /* 0x0002980001227983 */ /* 0x000ee20000300a00 */
[----:B----4-:R-:W-:-:S15]  /*18160*/  HMMA.16816.F32 R4, R12, R36, R4 ;  /* 0x000000240c04723c */ /* 0x010fde0000001804 */
[----:B------:R-:W-:-:S08]  /*18170*/  NOP ;  /* 0x0000000000007918 */ /* 0x000fd00000000000 */
[----:B------:R0:W-:Y:S04]  /*18180*/  STL.64 [R1+0x2a0], R4 ;  /* 0x0002a00401007387 */ /* 0x0001e80000100a00 */
[----:B------:R1:W-:Y:S04]  /*18190*/  STL.64 [R1+0x2a8], R6 ;  /* 0x0002a80601007387 */ /* 0x0003e80000100a00 */
[----:B0-----:R-:W4:Y:S04]  /*181a0*/  LDL.LU.64 R4, [R1+0x240] ;  /* 0x0002400001047983 */ /* 0x001f280000300a00 */
[----:B-1----:R-:W4:Y:S04]  /*181b0*/  LDL.LU.64 R6, [R1+0x248] ;  /* 0x0002480001067983 */ /* 0x002f280000300a00 */
[----:B------:R-:W-:Y:S04]  /*181c0*/  STL.64 [R1+0xe18], R38 ;  /* 0x000e182601007387 */ /* 0x000fe80000100a00 */
[----:B------:R-:W-:Y:S04]  /*181d0*/  STL.64 [R1+0xe10], R36 ;  /* 0x000e102401007387 */ /* 0x000fe80000100a00 */
[----:B------:R-:W-:Y:S04]  /*181e0*/  STL.64 [R1+0xe08], R42 ;  /* 0x000e082a01007387 */ /* 0x000fe80000100a00 */
[----:B------:R-:W-:Y:S01]  /*181f0*/  STL.64 [R1+0xe00], R40 ;  /* 0x000e002801007387 */ /* 0x000fe20000100a00 */
[C---:B--2---:R-:W-:Y:S06]  /*18200*/  HMMA.16816.F32 R24, R12.reuse, R48, R24 ;  /* 0x000000300c18723c */ /* 0x044fec0000001818 */
[C---:B---3--:R-:W-:Y:S06]  /*18210*/  HMMA.16816.F32 R28, R12.reuse, R44, R28 ;  /* 0x0000002c0c1c723c */ /* 0x048fec000000181c */
[C---:B------:R-:W-:Y:S06]  /*18220*/  HMMA.16816.F32 R20, R12.reuse, R52, R20 ;  /* 0x000000340c14723c */ /* 0x040fec0000001814 */
[----:B------:R-:W-:-:S15]  /*18230*/  HMMA.16816.F32 R32, R12, R40, R32 ;  /* 0x000000280c20723c */ /* 0x000fde0000001820 */
[----:B------:R-:W-:-:S08]  /*18240*/  NOP ;  /* 0x0000000000007918 */ /* 0x000fd00000000000 */
        /* <DEDUP_REMOVED lines=8> */
[----:B------:R-:W-:Y:S04]  /*182d0*/  STL.64 [R1+0x270], R24 ;  /* 0x0002701801007387 */ /* 0x000fe80000100a00 */
[----:B------:R-:W-:Y:S01]  /*182e0*/  STL.64 [R1+0x278], R26 ;  /* 0x0002781a01007387 */ /* 0x000fe20000100a00 */
[----:B0-----:R-:W-:-:S02]  /*182f0*/  IMAD.MOV.U32 R48, RZ, RZ, R11 ;  /* 0x000000ffff307224 */ /* 0x001fc400078e000b */
[----:B------:R-:W-:Y:S01]  /*18300*/  IMAD.MOV.U32 R49, RZ, RZ, R10 ;  /* 0x000000ffff317224 */ /* 0x000fe200078e000a */
[----:B------:R-:W-:Y:S04]  /*18310*/  STL.64 [R1+0x260], R20 ;  /* 0x0002601401007387 */ /* 0x000fe80000100a00 */
[----:B------:R-:W-:Y:S04]  /*18320*/  STL.64 [R1+0x268], R22 ;  /* 0x0002681601007387 */ /* 0x000fe80000100a00 */
[----:B------:R0:W-:Y:S04]  /*18330*/  STL.64 [R1+0xe80], R48 ;  /* 0x000e803001007387 */ /* 0x0001e80000100a00 */
[----:B------:R-:W-:Y:S04]  /*18340*/  STL.64 [R1+0xde8], R54 ;  /* 0x000de83601007387 */ /* 0x000fe80000100a00 */
[----:B------:R-:W-:Y:S04]  /*18350*/  STL.64 [R1+0xde0], R52 ;  /* 0x000de03401007387 */ /* 0x000fe80000100a00 */
[----:B0-----:R-:W2:Y:S04]  /*18360*/  LDL.LU.64 R48, [R1+0x3d0] ;  /* 0x0003d00001307983 */ /* 0x001ea80000300a00 */
[----:B------:R-:W2:Y:S01]  /*18370*/  LDL.LU.64 R50, [R1+0x3d8] ;  /* 0x0003d80001327983 */ /* 0x000ea20000300a00 */
[----:B----4-:R-:W-:Y:S07]  /*18380*/  HMMA.16816.F32 R4, R12, R56, R4 ;  /* 0x000000380c04723c */ /* 0x010fee0000001804 */
[----:B------:R-:W-:-:S02]  /*18390*/  IMAD.MOV.U32 R12, RZ, RZ, R9 ;  /* 0x000000ffff0c7224 */ /* 0x000fc400078e0009 */
[----:B------:R-:W-:-:S14]  /*183a0*/  IMAD.MOV.U32 R13, RZ, RZ, R8 ;  /* 0x000000ffff0d7224 */ /* 0x000fdc00078e0008 */
[----:B------:R-:W-:Y:S04]  /*183b0*/  STL.64 [R1+0x240], R4 ;  /* 0x0002400401007387 */ /* 0x000fe80000100a00 */
[----:B------:R-:W-:Y:S04]  /*183c0*/  STL.64 [R1+0x248], R6 ;  /* 0x0002480601007387 */ /* 0x000fe80000100a00 */
[----:B------:R-:W-:Y:S04]  /*183d0*/  STL.64 [R1+0xe78], R58 ;  /* 0x000e783a01007387 */ /* 0x000fe80000100a00 */
[----:B------:R0:W-:Y:S04]  /*183e0*/  STL.64 [R1+0xe70], R56 ;  /* 0x000e703801007387 */ /* 0x0001e80000100a00 */
[----:B0-----:R-:W3:Y:S04]  /*183f0*/  LDL.LU.64 R56, [R1+0x3c0] ;  /* 0x0003c00001387983 */ /* 0x001ee80000300a00 */
[----:B------:R-:W3:Y:S04]  /*18400*/  LDL.LU.64 R58, [R1+0x3c8] ;  /* 0x0003c800013a7983 */ /* 0x000ee80000300a00 */
[----:B------:R-:W4:Y:S04]  /*18410*/  LDL.LU.64 R20, [R1+0x3b0] ;  /* 0x0003b00001147983 */ /* 0x000f280000300a00 */
[----:B------:R-:W4:Y:S04]  /*18420*/  LDL.LU.64 R22, [R1+0x3b8] ;  /* 0x0003b80001167983 */ /* 0x000f280000300a00 */
[----:B------:R-:W3:Y:S04]  /*18430*/  LDL.LU.64 R24, [R1+0x3a0] ;  /* 0x0003a00001187983 */ /* 0x000ee80000300a00 */
        /* <DEDUP_REMOVED lines=13> */
[----:B------:R-:W4:Y:S04]  /*18510*/  LDL R14, [R1+0x28] ;  /* 0x00002800010e7983 */ /* 0x000f280000100800 */
[----:B------:R-:W3:Y:S04]  /*18520*/  LDL.LU.64 R52, [R1+0x230] ;  /* 0x0002300001347983 */ /* 0x000ee80000300a00 */
[----:B------:R-:W3:Y:S04]  /*18530*/  LDL.LU.64 R54, [R1+0x238] ;  /* 0x0002380001367983 */ /* 0x000ee80000300a00 */
[----:B------:R-:W3:Y:S04]  /*18540*/  LDL.LU.64 R8, [R1+0x220] ;  /* 0x0002200001087983 */ /* 0x000ee80000300a00 */
[----:B------:R-:W3:Y:S01]  /*18550*/  LDL.LU.64 R10, [R1+0x228] ;  /* 0x00022800010a7983 */ /* 0x000ee20000300a00 */
[----:B--2---:R-:W-:-:S15]  /*18560*/  HMMA.16816.F32 R48, R16, R12, R48 ;  /* 0x0000000c1030723c */ /* 0x004fde0000001830 */
[----:B------:R-:W-:-:S08]  /*18570*/  NOP ;  /* 0x0000000000007918 */ /* 0x000fd00000000000 */
[----:B------:R0:W-:Y:S04]  /*18580*/  STL.64 [R1+0x3d0], R48 ;  /* 0x0003d03001007387 */ /* 0x0001e80000100a00 */
[----:B------:R-:W-:Y:S04]  /*18590*/  STL.64 [R1+0x3d8], R50 ;  /* 0x0003d83201007387 */ /* 0x000fe80000100a00 */
[----:B0-----:R-:W3:Y:S01]  /*185a0*/  LDL.LU.64 R48, [R1+0xe80] ;  /* 0x000e800001307983 */ /* 0x001ee20000300a00 */
[----:B------:R-:W-:Y:S02]  /*185b0*/  IMAD.MOV.U32 R15, RZ, RZ, R3 ;  /* 0x000000ffff0f7224 */ /* 0x000fe400078e0003 */
[----:B------:R-:W-:-:S02]  /*185c0*/  IMAD.MOV.U32 R12, RZ, RZ, R2 ;  /* 0x000000ffff0c7224 */ /* 0x000fc400078e0002 */
[----:B------:R-:W-:Y:S01]  /*185d0*/  IMAD.MOV.U32 R13, RZ, RZ, R0 ;  /* 0x000000ffff0d7224 */ /* 0x000fe200078e0000 */
[----:B----4-:R0:W-:Y:S06]  /*185e0*/  STL.64 [R1+0xdd8], R14 ;  /* 0x000dd80e01007387 */ /* 0x0101ec0000100a00 */
[C---:B0-----:R-:W-:Y:S06]  /*185f0*/  HMMA.16816.F32 R12, R16.reuse, R12, R20 ;  /* 0x0000000c100c723c */ /* 0x041fec0000001814 */
[----:B---3--:R-:W-:Y:S01]  /*18600*/  HMMA.16816.F32 R48, R16, R48, R56 ;  /* 0x000000301030723c */ /* 0x008fe20000001838 */
[----:B------:R-:W2:Y:S04]  /*18610*/  LDL.LU.64 R58, [R1+0xe78] ;  /* 0x000e7800013a7983 */ /* 0x000ea80000300a00 */
[----:B------:R-:W3:-:S15]  /*18620*/  LDL.LU.64 R56, [R1+0xe70] ;  /* 0x000e700001387983 */ /* 0x000ede0000300a00 */
[----:B------:R-:W-:-:S03]  /*18630*/  NOP ;  /* 0x0000000000007918 */ /* 0x000fc60000000000 */
[----:B------:R-:W-:Y:S04]  /*18640*/  STL.64 [R1+0x3c0], R48 ;  /* 0x0003c03001007387 */ /* 0x000fe80000100a00 */
[----:B------:R0:W-:Y:S04]  /*18650*/  STL.64 [R1+0x3c8], R50 ;  /* 0x0003c83201007387 */ /* 0x0001e80000100a00 */
[----:B0-----:R-:W4:Y:S04]  /*18660*/  LDL.LU.64 R50, [R1+0xe68] ;  /* 0x000e680001327983 */ /* 0x001f280000300a00 */
[----:B------:R-:W2:Y:S04]  /*18670*/  LDL.LU.64 R48, [R1+0xe60] ;  /* 0x000e600001307983 */ /* 0x000ea80000300a00 */
[----:B------:R-:W3:Y:S04]  /*18680*/  LDL.LU.64 R22, [R1+0xe58] ;  /* 0x000e580001167983 */ /* 0x000ee80000300a00 */
[----:B------:R-:W4:Y:S04]  /*18690*/  LDL.LU.64 R20, [R1+0xe50] ;  /* 0x000e500001147983 */ /* 0x000f280000300a00 */
[----:B------:R-:W-:Y:S04]  /*186a0*/  STL.64 [R1+0x3b0], R12 ;  /* 0x0003b00c01007387 */ /* 0x000fe80000100a00 */
[----:B------:R0:W-:Y:S04]  /*186b0*/  STL.64 [R1+0x3b8], R14 ;  /* 0x0003b80e01007387 */ /* 0x0001e80000100a00 */
[----:B0-----:R-:W3:Y:S01]  /*186c0*/  LDL.64 R14, [R1+0x58] ;  /* 0x00005800010e7983 */ /* 0x001ee20000100a00 */
[----:B----4-:R-:W-:-:S15]  /*186d0*/  HMMA.16816.F32 R24, R16, R20, R24 ;  /* 0x000000141018723c */ /* 0x010fde0000001818 */
[----:B------:R-:W-:-:S08]  /*186e0*/  NOP ;  /* 0x0000000000007918 */ /* 0x000fd00000000000 */
        /* <DEDUP_REMOVED lines=9> */
[----:B------:R-:W3:Y:S02]  /*18780*/  LDL.LU.64 R28, [R1+0xe30] ;  /* 0x000e3000011c7983 */ /* 0x000ee40000300a00 */
[----:B---3--:R-:W-:-:S15]  /*18790*/  HMMA.16816.F32 R32, R16, R28, R32 ;  /* 0x0000001c1020723c */ /* 0x008fde0000001820 */
[----:B------:R-:W-:-:S08]  /*187a0*/  NOP ;  /* 0x0000000000007918 */ /* 0x000fd00000000000 */
[----:B------:R-:W-:Y:S04]  /*187b0*/  STL.64 [R1+0x380], R32 ;  /* 0x0003802001007387 */ /* 0x000fe80000100a00 */
[----:B------:R0:W-:Y:S04]  /*187c0*/  STL.64 [R1+0x388], R34 ;  /* 0x0003882201007387 */ /* 0x0001e80000100a00 */
[----:B0-----:R-:W3:Y:S04]  /*187d0*/  LDL.LU.64 R34, [R1+0xe28] ;  /* 0x000e280001227983 */ /* 0x001ee80000300a00 */
[----:B------:R-:W4:Y:S02]  /*187e0*/  LDL.LU.64 R32, [R1+0xe20] ;  /* 0x000e200001207983 */ /* 0x000f240000300a00 */
        /* <DEDUP_REMOVED lines=17> */
[----:B------:R-:W4:Y:S01]  /*18900*/  LDL.LU.64 R44, [R1+0xdf0] ;  /* 0x000df000012c7983 */ /* 0x000f220000300a00 */
[C---:B------:R-:W-:Y:S06]  /*18910*/  HMMA.16816.F32 R52, R16.reuse, R48, R52 ;  /* 0x000000301034723c */ /* 0x040fec0000001834 */
[----:B----4-:R-:W-:-:S15]  /*18920*/  HMMA.16816.F32 R4, R16, R44, R4 ;  /* 0x0000002c1004723c */ /* 0x010fde0000001804 */
[----:B------:R-:W-:-:S08]  /*18930*/  NOP ;  /* 0x0000000000007918 */ /* 0x000fd00000000000 */
[----:B------:R0:W-:Y:S04]  /*18940*/  STL.64 [R1+0x340], R4 ;  /* 0x0003400401007387 */ /* 0x0001e80000100a00 */
[----:B------:R1:W-:Y:S04]  /*18950*/  STL.64 [R1+0x348], R6 ;  /* 0x0003480601007387 */ /* 0x0003e80000100a00 */
[----:B0-----:R-:W4:Y:S04]  /*18960*/  LDL.LU.64 R4, [R1+0x210] ;  /* 0x0002100001047983 */ /* 0x001f280000300a00 */
[----:B-1----:R-:W4:Y:S04]  /*18970*/  LDL.LU.64 R6, [R1+0x218] ;  /* 0x0002180001067983 */ /* 0x002f280000300a00 */
[----:B------:R-:W-:Y:S04]  /*18980*/  STL.64 [R1+0x230], R52 ;  /* 0x0002303401007387 */ /* 0x000fe80000100a00 */
[----:B------:R0:W-:Y:S04]  /*18990*/  STL.64 [R1+0x238], R54 ;  /* 0x0002383601007387 */ /* 0x0001e80000100a00 */
[----:B0-----:R-:W2:Y:S04]  /*189a0*/  LDL.LU.64 R54, [R1+0xde8] ;  /* 0x000de80001367983 */ /* 0x001ea80000300a00 */
[----:B------:R-:W3:Y:S04]  /*189b0*/  LDL.LU.64 R52, [R1+0xde0] ;  /* 0x000de00001347983 */ /* 0x000ee80000300a00 */
[----:B------:R0:W-:Y:S04]  /*189c0*/  STL.64 [R1+0xda0], R50 ;  /* 0x000da03201007387 */ /* 0x0001e80000100a00 */
[----:B------:R-:W4:Y:S04]  /*189d0*/  LDL.LU R48, [R1+0x330] ;  /* 0x0003300001307983 */ /* 0x000f280000300800 */
[----:B------:R-:W4:Y:S04]  /*189e0*/  LDL.LU R49, [R1+0x334] ;  /* 0x0003340001317983 */ /* 0x000f280000300800 */
[----:B0-----:R-:W4:Y:S04]  /*189f0*/  LDL.LU R50, [R1+0x338] ;  /* 0x0003380001327983 */ /* 0x001f280000300800 */
[----:B------:R-:W4:Y:S04]  /*18a00*/  LDL.LU R51, [R1+0x33c] ;  /* 0x00033c0001337983 */ /* 0x000f280000300800 */
[----:B--2---:R0:W-:Y:S01]  /*18a10*/  STL.64 [R1+0xd58], R54 ;  /* 0x000d583601007387 */ /* 0x0041e20000100a00 */
[C---:B---3--:R-:W-:Y:S03]  /*18a20*/  HMMA.16816.F32 R8, R16.reuse, R52, R8 ;  /* 0x000000341008723c */ /* 0x048fe60000001808 */
[----:B------:R-:W2:Y:S04]  /*18a30*/  LDL.LU R52, [R1+0x410] ;  /* 0x0004100001347983 */ /* 0x000ea80000300800 */
[----:B------:R-:W2:Y:S04]  /*18a40*/  LDL.LU R53, [R1+0x414] ;  /* 0x0004140001357983 */ /* 0x000ea80000300800 */
[----:B0-----:R-:W2:Y:S04]  /*18a50*/  LDL.LU R54, [R1+0x418] ;  /* 0x0004180001367983 */ /* 0x001ea80000300800 */
[----:B------:R-:W2:Y:S04]  /*18a60*/  LDL.LU R55, [R1+0x41c] ;  /* 0x00041c0001377983 */ /* 0x000ea80000300800 */
[----:B------:R0:W-:Y:S04]  /*18a70*/  STL.64 [R1+0xd98], R58 ;  /* 0x000d983a01007387 */ /* 0x0001e80000100a00 */
[----:B0-----:R-:W3:Y:S01]  /*18a80*/  LDL.64 R58, [R1+0x48] ;  /* 0x00004800013a7983 */ /* 0x001ee20000100a00 */
[----:B----4-:R-:W-:Y:S01]  /*18a90*/  HMMA.16816.F32 R16, R16, R56, R4 ;  /* 0x000000381010723c */ /* 0x010fe20000001804 */
[----:B------:R-:W0:Y:S01]  /*18aa0*/  S2R R7, SR_TID.X ;  /* 0x0000000000077919 */ /* 0x000e220000002100 */
[----:B------:R-:W-:-:S02]  /*18ab0*/  IMAD.MOV.U32 R0, RZ, RZ, R8 ;  /* 0x000000ffff007224 */ /* 0x000fc400078e0008 */
[----:B------:R-:W-:Y:S02]  /*18ac0*/  IMAD.MOV.U32 R60, RZ, RZ, R9 ;  /* 0x000000ffff3c7224 */ /* 0x000fe400078e0009 */
[----:B------:R-:W-:Y:S02]  /*18ad0*/  IMAD.MOV.U32 R3, RZ, RZ, R10 ;  /* 0x000000ffff037224 */ /* 0x000fe400078e000a */
[----:B------:R-:W-:Y:S01]  /*18ae0*/  IMAD.MOV.U32 R2, RZ, RZ, R11 ;  /* 0x000000ffff027224 */ /* 0x000fe200078e000b */
[C---:B0-----:R-:W-:Y:S01]  /*18af0*/  LOP3.LUT R6, R7.reuse, 0x7, RZ, 0xc0, !PT ;  /* 0x0000000707067812 */ /* 0x041fe200078ec0ff */
[C---:B------:R-:W-:Y:S02]  /*18b00*/  IMAD.SHL.U32 R4, R7.reuse, 0x2, RZ ;  /* 0x0000000207047824 */ /* 0x040fe400078e00ff */
[----:B------:R-:W-:Y:S02]  /*18b10*/  IMAD.SHL.U32 R5, R7, 0x40, RZ ;  /* 0x0000004007057824 */ /* 0x000fe400078e00ff */
[----:B------:R-:W-:-:S02]  /*18b20*/  IMAD R7, R6, 0x90, RZ ;  /* 0x0000009006077824 */ /* 0x000fc400078e02ff */
[----:B------:R-:W-:-:S05]  /*18b30*/  IMAD R6, R6, 0x90, RZ ;  /* 0x0000009006067824 */ /* 0x000fca00078e02ff */
[----:B------:R-:W-:-:S04]  /*18b40*/  LOP3.LUT R6, R6, 0x10, R4, 0x78, !PT ;  /* 0x0000001006067812 */ /* 0x000fc800078e7804 */
[----:B------:R-:W-:-:S05]  /*18b50*/  LOP3.LUT R6, R6, 0x400, R5, 0xf8, !PT ;  /* 0x0000040006067812 */ /* 0x000fca00078ef805 */
[----:B------:R-:W-:Y:S01]  /*18b60*/  LDSM.16.MT88.4 R8, [R6+UR4+0x2800] ;  /* 0x002800040608783b */ /* 0x000fe20008004200 */
[----:B------:R-:W-:-:S04]  /*18b70*/  LOP3.LUT R7, R7, 0x10, R4, 0x78, !PT ;  /* 0x0000001007077812 */ /* 0x000fc800078e7804 */
[----:B------:R-:W-:-:S04]  /*18b80*/  LOP3.LUT R7, R7, 0x400, R5, 0xf8, !PT ;  /* 0x0000040007077812 */ /* 0x000fc800078ef805 */
[----:B------:R-:W-:-:S06]  /*18b90*/  LOP3.LUT R7, R7, 0x20, RZ, 0x3c, !PT ;  /* 0x0000002007077812 */ /* 0x000fcc00078e3cff */
[----:B------:R-:W0:Y:S04]  /*18ba0*/  LDSM.16.MT88.4 R4, [R7+UR4+0x2800] ;  /* 0x002800040704783b */ /* 0x000e280008004200 */
[----:B------:R1:W-:Y:S04]  /*18bb0*/  STL.64 [R1+0xb58], R18 ;  /* 0x000b581201007387 */ /* 0x0003e80000100a00 */
[----:B------:R-:W-:Y:S04]  /*18bc0*/  STL.64 [R1+0xb50], R16 ;  /* 0x000b501001007387 */ /* 0x000fe80000100a00 */
[----:B-1----:R-:W4:Y:S04]  /*18bd0*/  LDL.LU R18, [R1+0x38] ;  /* 0x0000380001127983 */ /* 0x002f280000300800 */
[----:B------:R-:W4:Y:S04]  /*18be0*/  LDL.LU R19, [R1+0x3c] ;  /* 0x00003c0001137983 */ /* 0x000f280000300800 */
[----:B0-----:R-:W-:Y:S04]  /*18bf0*/  STL.64 [R1+0xd30], R6 ;  /* 0x000d300601007387 */ /* 0x001fe80000100a00 */
[----:B------:R0:W-:Y:S02]  /*18c00*/  STL.64 [R1+0xd28], R4 ;  /* 0x000d280401007387 */ /* 0x0001e40000100a00 */
[----:B0-----:R-:W-:-:S02]  /*18c10*/  IMAD.MOV.U32 R5, RZ, RZ, R14 ;  /* 0x000000ffff057224 */ /* 0x001fc400078e000e */
[----:B------:R-:W-:Y:S01]  /*18c20*/  IMAD.MOV.U32 R4, RZ, RZ, R15 ;  /* 0x000000ffff047224 */ /* 0x000fe200078e000f */
[C---:B--2---:R-:W-:Y:S01]  /*18c30*/  HMMA.16816.F32 R52, R8.reuse, R14, R52 ;  /* 0x0000000e0834723c */ /* 0x044fe20000001834 */
[----:B------:R-:W2:Y:S05]  /*18c40*/  LDL.LU.64 R14, [R1+0xdd8] ;  /* 0x000dd800010e7983 */ /* 0x000eaa0000300a00 */
[----:B---3--:R-:W-:-:S15]  /*18c50*/  HMMA.16816.F32 R48, R8, R58, R48 ;  /* 0x0000003a0830723c */ /* 0x008fde0000001830 */
[----:B------:R-:W-:-:S02]  /*18c60*/  NOP ;  /* 0x0000000000007918 */ /* 0x000fc40000000000 */
[----:B------:R0:W-:Y:S01]  /*18c70*/  STL.64 [R1+0x410], R52 ;  /* 0x0004103401007387 */ /* 0x0001e20000100a00 */
[----:B------:R-:W-:Y:S02]  /*18c80*/  IMAD.MOV.U32 R44, RZ, RZ, R52 ;  /* 0x000000ffff2c7224 */ /* 0x000fe400078e0034 */
[----:B------:R-:W-:Y:S01]  /*18c90*/  IMAD.MOV.U32 R40, RZ, RZ, R53 ;  /* 0x000000ffff287224 */ /* 0x000fe200078e0035 */
[----:B------:R1:W-:Y:S01]  /*18ca0*/  STL.64 [R1+0x418], R54 ;  /* 0x0004183601007387 */ /* 0x0003e20000100a00 */
[----:B------:R-:W-:Y:S02]  /*18cb0*/  IMAD.MOV.U32 R45, RZ, RZ, R54 ;  /* 0x000000ffff2d7224 */ /* 0x000fe400078e0036 */
[----:B------:R-:W-:Y:S01]  /*18cc0*/  IMAD.MOV.U32 R41, RZ, RZ, R55 ;  /* 0x000000ffff297224 */ /* 0x000fe200078e0037 */
[----:B0-----:R-:W4:Y:S04]  /*18cd0*/  LDL.LU R52, [R1+0x160] ;  /* 0x0001600001347983 */ /* 0x001f280000300800 */
[----:B------:R-:W4:Y:S04]  /*18ce0*/  LDL.LU R53, [R1+0x164] ;  /* 0x0001640001357983 */ /* 0x000f280000300800 */
[----:B-1----:R-:W4:Y:S04]  /*18cf0*/  LDL.LU R54, [R1+0x168] ;  /* 0x0001680001367983 */ /* 0x002f280000300800 */
[----:B------:R-:W4:Y:S04]  /*18d00*/  LDL.LU R55, [R1+0x16c] ;  /* 0x00016c0001377983 */ /* 0x000f280000300800 */
[----:B------:R4:W-:Y:S04]  /*18d10*/  STL.64 [R1+0xd60], R4 ;  /* 0x000d600401007387 */ /* 0x0009e80000100a00 */
[----:B------:R-:W-:Y:S01]  /*18d20*/  STL [R1+0xb44], R44 ;  /* 0x000b442c01007387 */ /* 0x000fe20000100800 */
[----:B------:R-:W-:-:S03]  /*18d30*/  IMAD.MOV.U32 R37, RZ, RZ, R50 ;  /* 0x000000ffff257224 */ /* 0x000fc600078e0032 */
[----:B------:R-:W-:Y:S01]  /*18d40*/  STL [R1+0xb40], R45 ;  /* 0x000b402d01007387 */ /* 0x000fe20000100800 */
[----:B------:R-:W-:-:S03]  /*18d50*/  IMAD.MOV.U32 R36, RZ, RZ, R48 ;  /* 0x000000ffff247224 */ /* 0x000fc600078e0030 */
[----:B------:R-:W-:Y:S04]  /*18d60*/  STL.64 [R1+0xd78], R46 ;  /* 0x000d782e01007387 */ /* 0x000fe80000100a00 */
[----:B------:R-:W-:Y:S04]  /*18d70*/  STL [R1+0xb3c], R40 ;  /* 0x000b3c2801007387 */ /* 0x000fe80000100800 */
[----:B------:R-:W-:Y:S04]  /*18d80*/  STL [R1+0xb38], R41 ;  /* 0x000b382901007387 */ /* 0x000fe80000100800 */
[----:B------:R-:W-:Y:S04]  /*18d90*/  STL.64 [R1+0xd90], R42 ;  /* 0x000d902a01007387 */ /* 0x000fe80000100a00 */
[----:B------:R-:W-:Y:S04]  /*18da0*/  STL.64 [R1+0x330], R48 ;  /* 0x0003303001007387 */ /* 0x000fe80000100a00 */
[----:B------:R-:W-:Y:S01]  /*18db0*/  STL.64 [R1+0x338], R50 ;  /* 0x0003383201007387 */ /* 0x000fe20000100a00 */
[----:B------:R-:W-:-:S03]  /*18dc0*/  IMAD.MOV.U32 R13, RZ, RZ, R58 ;  /* 0x000000ffff0d7224 */ /* 0x000fc600078e003a */
[----:B------:R0:W-:Y:S01]  /*18dd0*/  STL.64 [R1+0xdb0], R38 ;  /* 0x000db02601007387 */ /* 0x0001e20000100a00 */
[----:B------:R-:W-:-:S03]  /*18de0*/  IMAD.MOV.U32 R12, RZ, RZ, R59 ;  /* 0x000000ffff0c7224 */ /* 0x000fc600078e003b */
[----:B------:R-:W-:Y:S04]  /*18df0*/  STL.64 [R1+0xda8], R36 ;  /* 0x000da82401007387 */ /* 0x000fe80000100a00 */
[----:B------:R-:W3:Y:S04]  /*18e00*/  LDL.LU R56, [R1+0x100] ;  /* 0x0001000001387983 */ /* 0x000ee80000300800 */
[----:B------:R-:W3:Y:S04]  /*18e10*/  LDL.LU R57, [R1+0x104] ;  /* 0x0001040001397983 */ /* 0x000ee80000300800 */
[----:B------:R-:W2:Y:S04]  /*18e20*/  LDL.LU R58, [R1+0x108] ;  /* 0x00010800013a7983 */ /* 0x000ea80000300800 */
[----:B------:R-:W2:Y:S01]  /*18e30*/  LDL.LU R59, [R1+0x10c] ;  /* 0x00010c00013b7983 */ /* 0x000ea20000300800 */
[----:B------:R-:W-:-:S02]  /*18e40*/  IMAD.MOV.U32 R29, RZ, RZ, R51 ;  /* 0x000000ffff1d7224 */ /* 0x000fc400078e0033 */
[----:B------:R-:W-:Y:S01]  /*18e50*/  IMAD.MOV.U32 R28, RZ, RZ, R49 ;  /* 0x000000ffff1c7224 */ /* 0x000fe200078e0031 */
[----:B----4-:R-:W-:-:S15]  /*18e60*/  HMMA.16816.F32 R4, R8, R18, R52 ;  /* 0x000000120804723c */ /* 0x010fde0000001834 */
[----:B------:R-:W-:-:S09]  /*18e70*/  NOP ;  /* 0x0000000000007918 */ /* 0x000fd20000000000 */
[----:B------:R-:W-:Y:S02]  /*18e80*/  IMAD.MOV.U32 R24, RZ, RZ, R4 ;  /* 0x000000ffff187224 */ /* 0x000fe400078e0004 */
[----:B------:R-:W-:Y:S02]  /*18e90*/  IMAD.MOV.U32 R32, RZ, RZ, R5 ;  /* 0x000000ffff207224 */ /* 0x000fe400078e0005 */
[----:B------:R-:W-:Y:S02]  /*18ea0*/  IMAD.MOV.U32 R25, RZ, RZ, R6 ;  /* 0x000000ffff197224 */ /* 0x000fe400078e0006 */
[----:B------:R-:W-:Y:S01]  /*18eb0*/  IMAD.MOV.U32 R33, RZ, RZ, R7 ;  /* 0x000000ffff217224 */ /* 0x000fe200078e0007 */
[----:B--2---:R-:W-:Y:S04]  /*18ec0*/  STL.64 [R1+0xdc0], R58 ;  /* 0x000dc03a01007387 */ /* 0x004fe80000100a00 */
[----:B---3--:R1:W-:Y:S04]  /*18ed0*/  STL.64 [R1+0xdb8], R56 ;  /* 0x000db83801007387 */ /* 0x0083e80000100a00 */
[----:B0-----:R-:W2:Y:S04]  /*18ee0*/  LDL R38, [R1+0x18] ;  /* 0x0000180001267983 */ /* 0x001ea80000100800 */
[----:B------:R-:W2:Y:S04]  /*18ef0*/  LDL R39, [R1+0x1c] ;  /* 0x00001c0001277983 */ /* 0x000ea80000100800 */
[----:B-1----:R-:W2:Y:S04]  /*18f00*/  LDL.LU R56, [R1+0x110] ;  /* 0x0001100001387983 */ /* 0x002ea80000300800 */
[----:B------:R-:W2:Y:S04]  /*18f10*/  LDL.LU R57, [R1+0x114] ;  /* 0x0001140001397983 */ /* 0x000ea80000300800 */
[----:B------:R-:W2:Y:S04]  /*18f20*/  LDL.LU R58, [R1+0x118] ;  /* 0x00011800013a7983 */ /* 0x000ea80000300800 */
[----:B------:R-:W2:Y:S04]  /*18f30*/  LDL.LU R59, [R1+0x11c] ;  /* 0x00011c00013b7983 */ /* 0x000ea80000300800 */
[----:B------:R-:W3:Y:S04]  /*18f40*/  LDL.64 R50, [R1+0x8] ;  /* 0x0000080001327983 */ /* 0x000ee80000100a00 */
[----:B------:R-:W4:Y:S04]  /*18f50*/  LDL.LU R40, [R1+0xf0] ;  /* 0x0000f00001287983 */ /* 0x000f280000300800 */
[----:B------:R-:W4:Y:S04]  /*18f60*/  LDL.LU R41, [R1+0xf4] ;  /* 0x0000f40001297983 */ /* 0x000f280000300800 */
[----:B------:R-:W4:Y:S04]  /*18f70*/  LDL.LU R42, [R1+0xf8] ;  /* 0x0000f800012a7983 */ /* 0x000f280000300800 */
[----:B------:R-:W4:Y:S04]  /*18f80*/  LDL.LU R43, [R1+0xfc] ;  /* 0x0000fc00012b7983 */ /* 0x000f280000300800 */
[----:B------:R-:W-:Y:S04]  /*18f90*/  STL [R1+0xb4c], R28 ;  /* 0x000b4c1c01007387 */ /* 0x000fe80000100800 */
[----:B------:R-:W-:Y:S04]  /*18fa0*/  STL [R1+0xb48], R29 ;  /* 0x000b481d01007387 */ /* 0x000fe80000100800 */
[----:B------:R0:W-:Y:S04]  /*18fb0*/  STL.64 [R1+0x160], R4 ;  /* 0x0001600401007387 */ /* 0x0001e80000100a00 */
[----:B------:R1:W-:Y:S04]  /*18fc0*/  STL.64 [R1+0x168], R6 ;  /* 0x0001680601007387 */ /* 0x0003e80000100a00 */
        /* <DEDUP_REMOVED lines=10> */
[----:B-1----:R-:W4:Y:S04]  /*19070*/  LDL.LU R6, [R1+0xd8] ;  /* 0x0000d80001067983 */ /* 0x002f280000300800 */
[----:B------:R-:W4:Y:S04]  /*19080*/  LDL.LU R7, [R1+0xdc] ;  /* 0x0000dc0001077983 */ /* 0x000f280000300800 */
[----:B------:R0:W-:Y:S04]  /*19090*/  STL.64 [R1+0xd10], R18 ;  /* 0x000d101201007387 */ /* 0x0001e80000100a00 */
[----:B------:R-:W3:Y:S04]  /*190a0*/  LDL.LU R16, [R1+0x120] ;  /* 0x0001200001107983 */ /* 0x000ee80000300800 */
[----:B------:R-:W3:Y:S04]  /*190b0*/  LDL.LU R17, [R1+0x124] ;  /* 0x0001240001117983 */ /* 0x000ee80000300800 */
[----:B0-----:R-:W3:Y:S04]  /*190c0*/  LDL.LU R18, [R1+0x128] ;  /* 0x0001280001127983 */ /* 0x001ee80000300800 */
[----:B------:R-:W3:Y:S01]  /*190d0*/  LDL.LU R19, [R1+0x12c] ;  /* 0x00012c0001137983 */ /* 0x000ee20000300800 */
[C---:B--2---:R-:W-:Y:S06]  /*190e0*/  HMMA.16816.F32 R36, R8.reuse, R38, R56 ;  /* 0x000000260824723c */ /* 0x044fec0000001838 */
[----:B---3--:R-:W-:-:S15]  /*190f0*/  HMMA.16816.F32 R16, R8, R14, R16 ;  /* 0x0000000e0810723c */ /* 0x008fde0000001810 */
[----:B------:R-:W-:-:S08]  /*19100*/  NOP ;  /* 0x0000000000007918 */ /* 0x000fd00000000000 */
[----:B------:R0:W-:Y:S01]  /*19110*/  STL.64 [R1+0x120], R16 ;  /* 0x0001201001007387 */ /* 0x0001e20000100a00 */
[----:B------:R-:W-:Y:S02]  /*19120*/  IMAD.MOV.U32 R20, RZ, RZ, R16 ;  /* 0x000000ffff147224 */ /* 0x000fe400078e0010 */
[----:B------:R-:W-:Y:S01]  /*19130*/  IMAD.MOV.U32 R21, RZ, RZ, R18 ;  /* 0x000000ffff157224 */ /* 0x000fe200078e0012 */
[----:B------:R1:W-:Y:S01]  /*19140*/  STL.64 [R1+0x128], R18 ;  /* 0x0001281201007387 */ /* 0x0003e20000100a00 */
[----:B0-----:R-:W-:-:S03]  /*19150*/  IMAD.MOV.U32 R16, RZ, RZ, R26 ;  /* 0x000000ffff107224 */ /* 0x001fc600078e001a */
[----:B------:R-:W2:Y:S01]  /*19160*/  LDL.LU R26, [R1+0xdd4] ;  /* 0x000dd400011a7983 */ /* 0x000ea20000300800 */
[----:B------:R-:W-:Y:S02]  /*19170*/  IMAD.MOV.U32 R17, RZ, RZ, R27 ;  /* 0x000000ffff117224 */ /* 0x000fe400078e001b */
[----:B-1----:R-:W-:Y:S01]  /*19180*/  IMAD.MOV.U32 R18, RZ, RZ, R22 ;  /* 0x000000ffff127224 */ /* 0x002fe200078e0016 */
[----:B------:R-:W2:Y:S01]  /*19190*/  LDL.LU R27, [R1+0xdd0] ;  /* 0x000dd000011b7983 */ /* 0x000ea20000300800 */
[----:B------:R-:W-:-:S03]  /*191a0*/  IMAD.MOV.U32 R19, RZ, RZ, R23 ;  /* 0x000000ffff137224 */ /* 0x000fc600078e0017 */
[----:B------:R-:W4:Y:S04]  /*191b0*/  LDL.LU R22, [R1+0xdcc] ;  /* 0x000dcc0001167983 */ /* 0x000f280000300800 */
[----:B------:R-:W4:Y:S04]  /*191c0*/  LDL.LU R23, [R1+0xdc8] ;  /* 0x000dc80001177983 */ /* 0x000f280000300800 */
[----:B------:R-:W3:Y:S04]  /*191d0*/  LDL.LU.64 R58, [R1+0xdc0] ;  /* 0x000dc000013a7983 */ /* 0x000ee80000300a00 */
[----:B------:R-:W3:Y:S01]  /*191e0*/  LDL.LU.64 R56, [R1+0xdb8] ;  /* 0x000db80001387983 */ /* 0x000ee20000300a00 */
[----:B------:R-:W-:-:S03]  /*191f0*/  IMAD.MOV.U32 R29, RZ, RZ, R50 ;  /* 0x000000ffff1d7224 */ /* 0x000fc600078e0032 */
[----:B------:R-:W-:Y:S01]  /*19200*/  STL.64 [R1+0x110], R36 ;  /* 0x0001102401007387 */ /* 0x000fe20000100a00 */
[----:B------:R-:W-:-:S03]  /*19210*/  IMAD.MOV.U32 R28, RZ, RZ, R51 ;  /* 0x000000ffff1c7224 */ /* 0x000fc600078e0033 */
[----:B------:R0:W-:Y:S04]  /*19220*/  STL.64 [R1+0x118], R38 ;  /* 0x0001182601007387 */ /* 0x0001e80000100a00 */
[----:B0-----:R-:W2:Y:S04]  /*19230*/  LDL.LU.64 R38, [R1+0xdb0] ;  /* 0x000db00001267983 */ /* 0x001ea80000300a00 */
[----:B------:R-:W2:Y:S01]  /*19240*/  LDL.LU.64 R36, [R1+0xda8] ;  /* 0x000da80001247983 */ /* 0x000ea20000300a00 */
[C---:B---3--:R-:W-:Y:S03]  /*19250*/  HMMA.16816.F32 R56, R8.reuse, R50, R56 ;  /* 0x000000320838723c */ /* 0x048fe60000001838 */
[----:B------:R-:W3:Y:S03]  /*19260*/  LDL.LU.64 R50, [R1+0xda0] ;  /* 0x000da00001327983 */ /* 0x000ee60000300a00 */
[C---:B----4-:R-:W-:Y:S06]  /*19270*/  HMMA.16816.F32 R40, R8.reuse, R22, R40 ;  /* 0x000000160828723c */ /* 0x050fec0000001828 */
[----:B--2---:R-:W-:Y:S11]  /*19280*/  HMMA.16816.F32 R44, R8, R26, R44 ;  /* 0x0000001a082c723c */ /* 0x004ff6000000182c */
[----:B------:R0:W-:Y:S01]  /*19290*/  STL.64 [R1+0x100], R56 ;  /* 0x0001003801007387 */ /* 0x0001e20000100a00 */
[----:B------:R-:W-:-:S03]  /*192a0*/  IMAD.MOV.U32 R49, RZ, RZ, R59 ;  /* 0x000000ffff317224 */ /* 0x000fc600078e003b */
[----:B------:R1:W-:Y:S01]  /*192b0*/  STL.64 [R1+0x108], R58 ;  /* 0x0001083a01007387 */ /* 0x0003e20000100a00 */
[----:B------:R-:W-:Y:S02]  /*192c0*/  IMAD.MOV.U32 R48, RZ, RZ, R57 ;  /* 0x000000ffff307224 */ /* 0x000fe400078e0039 */
[----:B0-----:R-:W-:Y:S01]  /*192d0*/  IMAD.MOV.U32 R57, RZ, RZ, R42 ;  /* 0x000000ffff397224 */ /* 0x001fe200078e002a */
[----:B-1----:R-:W2:Y:S04]  /*192e0*/  LDL.LU.64 R58, [R1+0xd98] ;  /* 0x000d9800013a7983 */ /* 0x002ea80000300a00 */
[----:B------:R-:W-:Y:S04]  /*192f0*/  STL.64 [R1+0xf0], R40 ;  /* 0x0000f02801007387 */ /* 0x000fe80000100a00 */
[----:B------:R0:W-:Y:S04]  /*19300*/  STL.64 [R1+0xf8], R42 ;  /* 0x0000f82a01007387 */ /* 0x0001e80000100a00 */
[----:B0-----:R-:W4:Y:S04]  /*19310*/  LDL.LU.64 R42, [R1+0xd90] ;  /* 0x000d9000012a7983 */ /* 0x001f280000300a00 */
[----:B------:R0:W-:Y:S04]  /*19320*/  STL.64 [R1+0xce8], R22 ;  /* 0x000ce81601007387 */ /* 0x0001e80000100a00 */
[----:B------:R1:W-:Y:S01]  /*19330*/  STL.64 [R1+0xce0], R20 ;  /* 0x000ce01401007387 */ /* 0x0003e20000100a00 */
[----:B0-----:R-:W-:-:S02]  /*19340*/  IMAD.MOV.U32 R22, RZ, RZ, R30 ;  /* 0x000000ffff167224 */ /* 0x001fc400078e001e */
[----:B------:R-:W-:Y:S02]  /*19350*/  IMAD.MOV.U32 R23, RZ, RZ, R31 ;  /* 0x000000ffff177224 */ /* 0x000fe400078e001f */
[----:B-1----:R-:W-:Y:S02]  /*19360*/  IMAD.MOV.U32 R21, RZ, RZ, R34 ;  /* 0x000000ffff157224 */ /* 0x002fe400078e0022 */
[----:B---3--:R-:W-:Y:S02]  /*19370*/  IMAD.MOV.U32 R20, RZ, RZ, R50 ;  /* 0x000000ffff147224 */ /* 0x008fe400078e0032 */
[----:B------:R-:W3:Y:S04]  /*19380*/  LDL.LU R50, [R1+0xd8c] ;  /* 0x000d8c0001327983 */ /* 0x000ee80000300800 */
[----:B------:R-:W2:Y:S04]  /*19390*/  LDL.LU R34, [R1+0xd88] ;  /* 0x000d880001227983 */ /* 0x000ea80000300800 */
[----:B------:R-:W3:Y:S04]  /*193a0*/  LDL.LU R30, [R1+0xd84] ;  /* 0x000d8400011e7983 */ /* 0x000ee80000300800 */
[----:B------:R-:W3:Y:S04]  /*193b0*/  LDL.LU R31, [R1+0xd80] ;  /* 0x000d8000011f7983 */ /* 0x000ee80000300800 */
[----:B------:R-:W-:Y:S04]  /*193c0*/  STL.64 [R1+0x4f0], R44 ;  /* 0x0004f02c01007387 */ /* 0x000fe80000100a00 */
[----:B------:R0:W-:Y:S04]  /*193d0*/  STL.64 [R1+0x4f8], R46 ;  /* 0x0004f82e01007387 */ /* 0x0001e80000100a00 */
[----:B0-----:R-:W2:Y:S04]  /*193e0*/  LDL.LU.64 R46, [R1+0xd78] ;  /* 0x000d7800012e7983 */ /* 0x001ea80000300a00 */
[----:B------:R-:W-:Y:S04]  /*193f0*/  STL.64 [R1+0xcd8], R26 ;  /* 0x000cd81a01007387 */ /* 0x000fe80000100a00 */
[----:B------:R0:W-:Y:S02]  /*19400*/  STL.64 [R1+0xcd0], R24 ;  /* 0x000cd01801007387 */ /* 0x0001e40000100a00 */
[----:B0-----:R-:W-:-:S02]  /*19410*/  IMAD.MOV.U32 R24, RZ, RZ, R35 ;  /* 0x000000ffff187224 */ /* 0x001fc400078e0023 */
[----:B------:R-:W2:Y:S01]  /*19420*/  LDL.LU R35, [R1+0xd74] ;  /* 0x000d740001237983 */ /* 0x000ea20000300800 */
[----:B------:R-:W-:Y:S02]  /*19430*/  IMAD.MOV.U32 R26, RZ, RZ, R38 ;  /* 0x000000ffff1a7224 */ /* 0x000fe400078e0026 */
[----:B----4-:R-:W-:Y:S02]  /*19440*/  IMAD.MOV.U32 R25, RZ, RZ, R42 ;  /* 0x000000ffff197224 */ /* 0x010fe400078e002a */
[----:B------:R-:W4:Y:S01]  /*19450*/  LDL.LU R42, [R1+0xd70] ;  /* 0x000d7000012a7983 */ /* 0x000f220000300800 */
[----:B------:R-:W-:-:S03]  /*19460*/  IMAD.MOV.U32 R27, RZ, RZ, R39 ;  /* 0x000000ffff1b7224 */ /* 0x000fc600078e0027 */
[----:B------:R-:W4:Y:S04]  /*19470*/  LDL.LU R38, [R1+0xd6c] ;  /* 0x000d6c0001267983 */ /* 0x000f280000300800 */
[----:B------:R-:W4:Y:S01]  /*19480*/  LDL.LU R39, [R1+0xd68] ;  /* 0x000d680001277983 */ /* 0x000f220000300800 */
[----:B---3--:R-:W-:-:S15]  /*19490*/  HMMA.16816.F32 R4, R8, R30, R4 ;  /* 0x0000001e0804723c */ /* 0x008fde0000001804 */
[----:B------:R-:W-:-:S08]  /*194a0*/  NOP ;  /* 0x0000000000007918 */ /* 0x000fd00000000000 */
[----:B------:R0:W-:Y:S01]  /*194b0*/  STL.64 [R1+0x4e0], R4 ;  /* 0x0004e00401007387 */ /* 0x0001e20000100a00 */
[----:B--2---:R-:W-:Y:S03]  /*194c0*/  HMMA.16816.F32 R52, R8, R34, R52 ;  /* 0x000000220834723c */ /* 0x004fe60000001834 */
[----:B------:R-:W-:Y:S04]  /*194d0*/  STL.64 [R1+0x4e8], R6 ;  /* 0x0004e80601007387 */ /* 0x000fe80000100a00 */
[----:B0-----:R-:W2:Y:S04]  /*194e0*/  LDL.LU.64 R4, [R1+0xd60] ;  /* 0x000d600001047983 */ /* 0x001ea80000300a00 */
[----:B------:R-:W-:-:S12]  /*194f0*/  STL.64 [R1+0xcc8], R30 ;  /* 0x000cc81e01007387 */ /* 0x000fd80000100a00 */
[----:B------:R-:W-:Y:S04]  /*19500*/  STL.64 [R1+0x4d0], R52 ;  /* 0x0004d03401007387 */ /* 0x000fe80000100a00 */
[----:B------:R0:W-:Y:S04]  /*19510*/  STL.64 [R1+0x4d8], R54 ;  /* 0x0004d83601007387 */ /* 0x0001e80000100a00 */
[----:B0-----:R-:W3:Y:S04]  /*19520*/  LDL.LU.64 R54, [R1+0xd58] ;  /* 0x000d580001367983 */ /* 0x001ee80000300a00 */
[----:B------:R-:W-:Y:S04]  /*19530*/  STL.64 [R1+0xcc0], R34 ;  /* 0x000cc02201007387 */ /* 0x000fe80000100a00 */
[----:B------:R0:W-:Y:S02]  /*19540*/  STL.64 [R1+0xcb8], R32 ;  /* 0x000cb82001007387 */ /* 0x0001e40000100a00 */
[----:B0-----:R-:W-:-:S02]  /*19550*/  IMAD.MOV.U32 R32, RZ, RZ, R43 ;  /* 0x000000ffff207224 */ /* 0x001fc400078e002b */
[----:B------:R-:W2:Y:S01]  /*19560*/  LDL.LU R43, [R1+0xd54] ;  /* 0x000d5400012b7983 */ /* 0x000ea20000300800 */
[----:B------:R-:W-:Y:S02]  /*19570*/  IMAD.MOV.U32 R33, RZ, RZ, R51 ;  /* 0x000000ffff217224 */ /* 0x000fe400078e0033 */
[----:B------:R-:W-:Y:S01]  /*19580*/  IMAD.MOV.U32 R34, RZ, RZ, R46 ;  /* 0x000000ffff227224 */ /* 0x000fe200078e002e */
[----:B------:R-:W3:Y:S01]  /*19590*/  LDL.LU R51, [R1+0xd50] ;  /* 0x000d500001337983 */ /* 0x000ee20000300800 */
[----:B------:R-:W-:-:S03]  /*195a0*/  IMAD.MOV.U32 R35, RZ, RZ, R47 ;  /* 0x000000ffff237224 */ /* 0x000fc600078e002f */
[----:B------:R-:W3:Y:S04]  /*195b0*/  LDL.LU R46, [R1+0xd4c] ;  /* 0x000d4c00012e7983 */ /* 0x000ee80000300800 */
[----:B------:R-:W3:Y:S01]  /*195c0*/  LDL.LU R47, [R1+0xd48] ;  /* 0x000d4800012f7983 */ /* 0x000ee20000300800 */
[----:B----4-:R-:W-:Y:S06]  /*195d0*/  HMMA.16816.F32 R32, R8, R38, R32 ;  /* 0x000000260820723c */ /* 0x010fec0000001820 */
[----:B------:R-:W-:Y:S04]  /*195e0*/  STL.64 [R1+0xcb0], R38 ;  /* 0x000cb02601007387 */ /* 0x000fe80000100a00 */
[----:B------:R-:W-:-:S13]  /*195f0*/  STL.64 [R1+0xca8], R36 ;  /* 0x000ca82401007387 */ /* 0x000fda0000100a00 */
[----:B------:R-:W-:Y:S04]  /*19600*/  STL.64 [R1+0x4c0], R32 ;  /* 0x0004c02001007387 */ /* 0x000fe80000100a00 */
[----:B------:R2:W-:Y:S02]  /*19610*/  STL.64 [R1+0x4c8], R34 ;  /* 0x0004c82201007387 */ /* 0x0005e40000100a00 */
[C---:B--2---:R-:W-:Y:S02]  /*19620*/  HMMA.16816.F32 R32, R8.reuse, R42, R20 ;  /* 0x0000002a0820723c */ /* 0x044fe40000001814 */
[----:B------:R-:W2:Y:S04]  /*19630*/  LDL.LU R20, [R1+0x70] ;  /* 0x0000700001147983 */ /* 0x000ea80000300800 */
[C---:B---3--:R-:W-:Y:S06]  /*19640*/  HMMA.16816.F32 R16, R8.reuse, R50, R16 ;  /* 0x000000320810723c */ /* 0x048fec0000001810 */
[----:B------:R-:W-:Y:S11]  /*19650*/  HMMA.16816.F32 R24, R8, R46, R24 ;  /* 0x0000002e0818723c */ /* 0x000ff60000001818 */
[----:B------:R0:W-:Y:S04]  /*19660*/  STL.64 [R1+0x4b0], R32 ;  /* 0x0004b02001007387 */ /* 0x0001e80000100a00 */
[----:B------:R1:W-:Y:S04]  /*19670*/  STL.64 [R1+0x4b8], R34 ;  /* 0x0004b82201007387 */ /* 0x0003e80000100a00 */
[----:B------:R-:W2:Y:S04]  /*19680*/  LDL.LU R21, [R1+0x74] ;  /* 0x0000740001157983 */ /* 0x000ea80000300800 */
[----:B------:R-:W2:Y:S04]  /*19690*/  LDL.LU R22, [R1+0x78] ;  /* 0x0000780001167983 */ /* 0x000ea80000300800 */
[----:B------:R-:W2:Y:S04]  /*196a0*/  LDL.LU R23, [R1+0x7c] ;  /* 0x00007c0001177983 */ /* 0x000ea80000300800 */
[----:B------:R-:W-:Y:S04]  /*196b0*/  STL.64 [R1+0xcf0], R42 ;  /* 0x000cf02a01007387 */ /* 0x000fe80000100a00 */
[----:B------:R-:W-:Y:S04]  /*196c0*/  STL.64 [R1+0xcf8], R46 ;  /* 0x000cf82e01007387 */ /* 0x000fe80000100a00 */
[----:B------:R-:W-:Y:S04]  /*196d0*/  STL.64 [R1+0x4a0], R24 ;  /* 0x0004a01801007387 */ /* 0x000fe80000100a00 */
[----:B------:R-:W-:Y:S04]  /*196e0*/  STL.64 [R1+0x4a8], R26 ;  /* 0x0004a81a01007387 */ /* 0x000fe80000100a00 */
[----:B0-----:R-:W3:Y:S04]  /*196f0*/  LDL.LU R32, [R1+0x250] ;  /* 0x0002500001207983 */ /* 0x001ee80000300800 */
[----:B------:R-:W-:Y:S04]  /*19700*/  STL.64 [R1+0x490], R16 ;  /* 0x0004901001007387 */ /* 0x000fe80000100a00 */
[----:B------:R-:W-:Y:S04]  /*19710*/  STL.64 [R1+0x498], R18 ;  /* 0x0004981201007387 */ /* 0x000fe80000100a00 */
[----:B------:R-:W3:Y:S04]  /*19720*/  LDL.LU R33, [R1+0x254] ;  /* 0x0002540001217983 */ /* 0x000ee80000300800 */
[----:B-1----:R-:W4:Y:S04]  /*19730*/  LDL.LU R34, [R1+0x258] ;  /* 0x0002580001227983 */ /* 0x002f280000300800 */
[----:B------:R-:W4:Y:S01]  /*19740*/  LDL.LU R35, [R1+0x25c] ;  /* 0x00025c0001237983 */ /* 0x000f220000300800 */
[----:B------:R-:W-:-:S02]  /*19750*/  IMAD.MOV.U32 R31, RZ, RZ, R4 ;  /* 0x000000ffff1f7224 */ /* 0x000fc400078e0004 */
[----:B------:R-:W-:Y:S02]  /*19760*/  IMAD.MOV.U32 R30, RZ, RZ, R5 ;  /* 0x000000ffff1e7224 */ /* 0x000fe400078e0005 */
[----:B------:R-:W-:Y:S02]  /*19770*/  IMAD.MOV.U32 R38, RZ, RZ, R54 ;  /* 0x000000ffff267224 */ /* 0x000fe400078e0036 */
[----:B------:R-:W-:Y:S01]  /*19780*/  IMAD.MOV.U32 R39, RZ, RZ, R55 ;  /* 0x000000ffff277224 */ /* 0x000fe200078e0037 */
[----:B----4-:R-:W-:Y:S04]  /*19790*/  STL.64 [R1+0xd20], R34 ;  /* 0x000d202201007387 */ /* 0x010fe80000100a00 */
[----:B---3--:R0:W-:Y:S04]  /*197a0*/  STL.64 [R1+0xd18], R32 ;  /* 0x000d182001007387 */ /* 0x0081e80000100a00 */
[----:B------:R-:W3:Y:S04]  /*197b0*/  LDL.LU R4, [R1+0x60] ;  /* 0x0000600001047983 */ /* 0x000ee80000300800 */
[----:B------:R-:W3:Y:S04]  /*197c0*/  LDL.LU R5, [R1+0x64] ;  /* 0x0000640001057983 */ /* 0x000ee80000300800 */
[----:B------:R-:W3:Y:S04]  /*197d0*/  LDL.LU R6, [R1+0x68] ;  /* 0x0000680001067983 */ /* 0x000ee80000300800 */
[----:B------:R-:W3:Y:S04]  /*197e0*/  LDL.LU R7, [R1+0x6c] ;  /* 0x00006c0001077983 */ /* 0x000ee80000300800 */
[----:B0-----:R-:W4:Y:S04]  /*197f0*/  LDL.LU R32, [R1+0x3f0] ;  /* 0x0003f00001207983 */ /* 0x001f280000300800 */
[----:B------:R-:W4:Y:S04]  /*19800*/  LDL.LU R33, [R1+0x3f4] ;  /* 0x0003f40001217983 */ /* 0x000f280000300800 */
[----:B------:R-:W4:Y:S04]  /*19810*/  LDL.LU R34, [R1+0x3f8] ;  /* 0x0003f80001227983 */ /* 0x000f280000300800 */
[----:B------:R-:W4:Y:S04]  /*19820*/  LDL.LU R35, [R1+0x3fc] ;  /* 0x0003fc0001237983 */ /* 0x000f280000300800 */
[----:B------:R-:W4:Y:S04]  /*19830*/  LDL.LU R36, [R1+0x150] ;  /* 0x0001500001247983 */ /* 0x000f280000300800 */
[----:B------:R-:W4:Y:S04]  /*19840*/  LDL.LU R37, [R1+0x154] ;  /* 0x0001540001257983 */ /* 0x000f280000300800 */
[----:B------:R-:W2:Y:S04]  /*19850*/  LDL.LU R54, [R1+0xd44] ;  /* 0x000d440001367983 */ /* 0x000ea80000300800 */
[----:B------:R-:W2:Y:S04]  /*19860*/  LDL.LU R55, [R1+0xd40] ;  /* 0x000d400001377983 */ /* 0x000ea80000300800 */
[----:B------:R-:W4:Y:S04]  /*19870*/  LDL.LU R16, [R1+0x320] ;  /* 0x0003200001107983 */ /* 0x000f280000300800 */
[----:B------:R-:W4:Y:S04]  /*19880*/  LDL.LU R17, [R1+0x324] ;  /* 0x0003240001117983 */ /* 0x000f280000300800 */
[----:B------:R-:W4:Y:S04]  /*19890*/  LDL.LU R18, [R1+0x328] ;  /* 0x0003280001127983 */ /* 0x000f280000300800 */
[----:B------:R-:W4:Y:S04]  /*198a0*/  LDL.LU R19, [R1+0x32c] ;  /* 0x00032c0001137983 */ /* 0x000f280000300800 */
[----:B------:R-:W-:Y:S04]  /*198b0*/  STL.64 [R1+0xd08], R50 ;  /* 0x000d083201007387 */ /* 0x000fe80000100a00 */
[----:B------:R0:W-:Y:S01]  /*198c0*/  STL.64 [R1+0xd00], R48 ;  /* 0x000d003001007387 */ /* 0x0001e20000100a00 */
[----:B------:R-:W-:-:S02]  /*198d0*/  IMAD.MOV.U32 R56, RZ, RZ, R40 ;  /* 0x000000ffff387224 */ /* 0x000fc400078e0028 */
[----:B------:R-:W-:Y:S02]  /*198e0*/  IMAD.MOV.U32 R40, RZ, RZ, R58 ;  /* 0x000000ffff287224 */ /* 0x000fe400078e003a */
[----:B------:R-:W-:Y:S01]  /*198f0*/  IMAD.MOV.U32 R41, RZ, RZ, R59 ;  /* 0x000000ffff297224 */ /* 0x000fe200078e003b */
[----:B--2---:R-:W-:-:S15]  /*19900*/  HMMA.16816.F32 R24, R8, R54, R20 ;  /* 0x000000360818723c */ /* 0x004fde0000001814 */
[----:B------:R-:W-:-:S08]  /*19910*/  NOP ;  /* 0x0000000000007918 */ /* 0x000fd00000000000 */
[----:B------:R1:W-:Y:S04]  /*19920*/  STL.64 [R1+0x480], R24 ;  /* 0x0004801801007387 */ /* 0x0003e80000100a00 */
[----:B------:R2:W-:Y:S04]  /*19930*/  STL.64 [R1+0x488], R26 ;  /* 0x0004881a01007387 */ /* 0x0005e80000100a00 */
[----:B0-----:R-:W4:Y:S04]  /*19940*/  LDL.LU R48, [R1+0x140] ;  /* 0x0001400001307983 */ /* 0x001f280000300800 */
[----:B------:R-:W4:Y:S04]  /*19950*/  LDL.LU R49, [R1+0x144] ;  /* 0x0001440001317983 */ /* 0x000f280000300800 */
[----:B------:R-:W4:Y:S04]  /*19960*/  LDL.LU R50, [R1+0x148] ;  /* 0x0001480001327983 */ /* 0x000f280000300800 */
[----:B------:R-:W4:Y:S04]  /*19970*/  LDL.LU R51, [R1+0x14c] ;  /* 0x00014c0001337983 */ /* 0x000f280000300800 */
[----:B------:R-:W4:Y:S04]  /*19980*/  LDL.LU.64 R46, [R1+0x18] ;  /* 0x00001800012e7983 */ /* 0x000f280000300a00 */
[----:B------:R-:W3:Y:S04]  /*19990*/  LDL.LU R58, [R1+0xd3c] ;  /* 0x000d3c00013a7983 */ /* 0x000ee80000300800 */
[----:B------:R-:W3:Y:S04]  /*199a0*/  LDL.LU R59, [R1+0xd38] ;  /* 0x000d3800013b7983 */ /* 0x000ee80000300800 */
[----:B------:R-:W4:Y:S04]  /*199b0*/  LDL.LU R42, [R1+0x208] ;  /* 0x00020800012a7983 */ /* 0x000f280000300800 */
[----:B------:R-:W4:Y:S04]  /*199c0*/  LDL.LU R43, [R1+0x20c] ;  /* 0x00020c00012b7983 */ /* 0x000f280000300800 */
[----:B-1----:R-:W4:Y:S04]  /*199d0*/  LDL.LU R24, [R1+0x1f0] ;  /* 0x0001f00001187983 */ /* 0x002f280000300800 */
[----:B------:R-:W4:Y:S04]  /*199e0*/  LDL.LU R25, [R1+0x1f4] ;  /* 0x0001f40001197983 */ /* 0x000f280000300800 */
[----:B--2---:R-:W2:Y:S01]  /*199f0*/  LDL.LU R26, [R1+0x1f8] ;  /* 0x0001f800011a7983 */ /* 0x004ea20000300800 */
[----:B---3--:R-:W-:Y:S03]  /*19a00*/  HMMA.16816.F32 R8, R8, R58, R4 ;  /* 0x0000003a0808723c */ /* 0x008fe60000001804 */
[----:B------:R-:W4:Y:S04]  /*19a10*/  LDL.LU.64 R6, [R1+0xd30] ;  /* 0x000d300001067983 */ /* 0x000f280000300a00 */
[----:B------:R-:W4:Y:S01]  /*19a20*/  LDL.LU.64 R4, [R1+0xd28] ;  /* 0x000d280001047983 */ /* 0x000f220000300a00 */
[----:B------:R-:W-:-:S02]  /*19a30*/  IMAD.MOV.U32 R22, RZ, RZ, R29 ;  /* 0x000000ffff167224 */ /* 0x000fc400078e001d */
[----:B------:R-:W-:Y:S02]  /*19a40*/  IMAD.MOV.U32 R23, RZ, RZ, R28 ;  /* 0x000000ffff177224 */ /* 0x000fe400078e001c */
[----:B------:R-:W-:-:S11]  /*19a50*/  IMAD.MOV.U32 R27, RZ, RZ, R61 ;  /* 0x000000ffff1b7224 */ /* 0x000fd600078e003d */
[----:B------:R-:W-:Y:S04]  /*19a60*/  STL.64 [R1+0x470], R8 ;  /* 0x0004700801007387 */ /* 0x000fe80000100a00 */
[----:B------:R0:W-:Y:S02]  /*19a70*/  STL.64 [R1+0x478], R10 ;  /* 0x0004780a01007387 */ /* 0x0001e40000100a00 */
[----:B0-----:R-:W-:Y:S02]  /*19a80*/  IMAD.MOV.U32 R10, RZ, RZ, R13 ;  /* 0x000000ffff0a7224 */ /* 0x001fe400078e000d */
[----:B------:R-:W-:Y:S02]  /*19a90*/  IMAD.MOV.U32 R11, RZ, RZ, R12 ;  /* 0x000000ffff0b7224 */ /* 0x000fe400078e000c */
[----:B------:R-:W0:Y:S01]  /*19aa0*/  S2R R12, SR_TID.X ;  /* 0x00000000000c7919 */ /* 0x000e220000002100 */
[C---:B----4-:R-:W-:Y:S01]  /*19ab0*/  HMMA.16816.F32 R28, R4.reuse, R30, R32 ;  /* 0x0000001e041c723c */ /* 0x050fe20000001820 */
[----:B------:R-:W3:Y:S04]  /*19ac0*/  LDL.LU.64 R34, [R1+0xd20] ;  /* 0x000d200001227983 */ /* 0x000ee80000300a00 */
[----:B------:R-:W3:Y:S01]  /*19ad0*/  LDL.LU.64 R32, [R1+0xd18] ;  /* 0x000d180001207983 */ /* 0x000ee20000300a00 */
[----:B------:R-:W-:-:S15]  /*19ae0*/  HMMA.16816.F32 R8, R4, R10, R16 ;  /* 0x0000000a0408723c */ /* 0x000fde0000001810 */
[----:B------:R-:W-:-:S02]  /*19af0*/  NOP ;  /* 0x0000000000007918 */ /* 0x000fc40000000000 */
[----:B------:R1:W-:Y:S01]  /*19b00*/  STL.64 [R1+0xe0], R28 ;  /* 0x0000e01c01007387 */ /* 0x0003e20000100a00 */
[----:B------:R-:W-:-:S03]  /*19b10*/  IMAD.MOV.U32 R61, RZ, RZ, R28 ;  /* 0x000000ffff3d7224 */ /* 0x000fc600078e001c */
[----:B------:R4:W-:Y:S04]  /*19b20*/  STL.64 [R1+0xe8], R30 ;  /* 0x0000e81e01007387 */ /* 0x0009e80000100a00 */
[----:B-1----:R-:W2:Y:S04]  /*19b30*/  LDL.LU R28, [R1+0x1e0] ;  /* 0x0001e000011c7983 */ /* 0x002ea80000300800 */
[----:B------:R-:W2:Y:S04]  /*19b40*/  LDL.LU R29, [R1+0x1e4] ;  /* 0x0001e400011d7983 */ /* 0x000ea80000300800 */
[----:B----4-:R-:W4:Y:S04]  /*19b50*/  LDL.LU R30, [R1+0x1e8] ;  /* 0x0001e800011e7983 */ /* 0x010f280000300800 */
[----:B------:R-:W4:Y:S04]  /*19b60*/  LDL.LU R31, [R1+0x1ec] ;  /* 0x0001ec00011f7983 */ /* 0x000f280000300800 */
[----:B------:R-:W3:Y:S01]  /*19b70*/  LDL.LU.64 R18, [R1+0xd10] ;  /* 0x000d100001127983 */ /* 0x000ee20000300a00 */
[----:B------:R-:W-:Y:S01]  /*19b80*/  HMMA.16816.F32 R36, R4, R14, R36 ;  /* 0x0000000e0424723c */ /* 0x000fe20000001824 */
[----:B------:R-:W1:Y:S01]  /*19b90*/  S2R R14, SR_TID.X ;  /* 0x00000000000e7919 */ /* 0x000e620000002100 */
[C---:B0-----:R-:W-:Y:S01]  /*19ba0*/  LOP3.LUT R13, R12.reuse, 0x7, RZ, 0xc0, !PT ;  /* 0x000000070c0d7812 */ /* 0x041fe200078ec0ff */
[----:B------:R-:W-:-:S04]  /*19bb0*/  IMAD.SHL.U32 R53, R12, 0x2, RZ ;  /* 0x000000020c357824 */ /* 0x000fc800078e00ff */
[----:B------:R-:W-:Y:S02]  /*19bc0*/  IMAD R13, R13, 0x90, RZ ;  /* 0x000000900d0d7824 */ /* 0x000fe400078e02ff */
[----:B------:R-:W-:-:S03]  /*19bd0*/  IMAD.SHL.U32 R12, R12, 0x40, RZ ;  /* 0x000000400c0c7824 */ /* 0x000fc600078e00ff */
[----:B------:R-:W-:-:S04]  /*19be0*/  LOP3.LUT R13, R13, 0x10, R53, 0x78, !PT ;  /* 0x000000100d0d7812 */ /* 0x000fc800078e7835 */
[----:B------:R-:W-:Y:S01]  /*19bf0*/  LOP3.LUT R13, R13, 0x400, R12, 0xf8, !PT ;  /* 0x000004000d0d7812 */ /* 0x000fe200078ef80c */
[----:B------:R-:W-:Y:S03]  /*19c00*/  STL.64 [R1+0xd0], R8 ;  /* 0x0000d00801007387 */ /* 0x000fe60000100a00 */
[----:B------:R-:W-:Y:S01]  /*19c10*/  LOP3.LUT R13, R13, 0x40, RZ, 0x3c, !PT ;  /* 0x000000400d0d7812 */ /* 0x000fe200078e3cff */
[----:B------:R-:W-:Y:S04]  /*19c20*/  STL.64 [R1+0xd8], R10 ;  /* 0x0000d80a01007387 */ /* 0x000fe80000100a00 */
[----:B------:R0:W-:Y:S01]  /*19c30*/  LDSM.16.MT88.4 R8, [R13+UR4+0x2800] ;  /* 0x002800040d08783b */ /* 0x0001e20008004200 */
[C---:B-1----:R-:W-:Y:S01]  /*19c40*/  LOP3.LUT R15, R14.reuse, 0x7, RZ, 0xc0, !PT ;  /* 0x000000070e0f7812 */ /* 0x042fe200078ec0ff */
[----:B0-----:R-:W-:-:S04]  /*19c50*/  IMAD.SHL.U32 R13, R14, 0x2, RZ ;  /* 0x000000020e0d7824 */ /* 0x001fc800078e00ff */
[----:B------:R-:W-:Y:S02]  /*19c60*/  IMAD R15, R15, 0x90, RZ ;  /* 0x000000900f0f7824 */ /* 0x000fe400078e02ff */
[----:B------:R-:W-:-:S03]  /*19c70*/  IMAD.SHL.U32 R14, R14, 0x40, RZ ;  /* 0x000000400e0e7824 */ /* 0x000fc600078e00ff */
[----:B------:R-:W-:-:S04]  /*19c80*/  LOP3.LUT R15, R15, 0x10, R13, 0x78, !PT ;  /* 0x000000100f0f7812 */ /* 0x000fc800078e780d */
[----:B------:R-:W-:-:S04]  /*19c90*/  LOP3.LUT R15, R15, 0x400, R14, 0xf8, !PT ;  /* 0x000004000f0f7812 */ /* 0x000fc800078ef80e */
[----:B------:R-:W-:-:S06]  /*19ca0*/  LOP3.LUT R15, R15, 0x60, RZ, 0x3c, !PT ;  /* 0x000000600f0f7812 */ /* 0x000fcc00078e3cff */
[----:B------:R-:W0:Y:S01]  /*19cb0*/  LDSM.16.MT88.4 R12, [R15+UR4+0x2800] ;  /* 0x002800040f0c783b */ /* 0x000e220008004200 */
[C---:B------:R-:W-:Y:S06]  /*19cc0*/  HMMA.16816.F32 R48, R4.reuse, R46, R48 ;  /* 0x0000002e0430723c */ /* 0x040fec0000001830 */
[----:B------:R-:W-:Y:S01]  /*19cd0*/  HMMA.16816.F32 R20, R4, R22, R40 ;  /* 0x000000160414723c */ /* 0x000fe20000001828 */
[----:B------:R-:W-:Y:S02]  /*19ce0*/  IMAD.MOV.U32 R17, RZ, RZ, R46 ;  /* 0x000000ffff117224 */ /* 0x000fe400078e002e */
[----:B------:R-:W-:-:S03]  /*19cf0*/  IMAD.MOV.U32 R16, RZ, RZ, R47 ;  /* 0x000000ffff107224 */ /* 0x000fc600078e002f */
[----:B---3--:R-:W-:-:S15]  /*19d00*/  HMMA.16816.F32 R32, R4, R18, R32 ;  /* 0x000000120420723c */ /* 0x008fde0000001820 */
[----:B------:R-:W-:-:S08]  /*19d10*/  NOP ;  /* 0x0000000000007918 */ /* 0x000fd00000000000 */
[----:B------:R1:W-:Y:S04]  /*19d20*/  STL.64 [R1+0xc0], R32 ;  /* 0x0000c02001007387 */ /* 0x0003e80000100a00 */
[----:B------:R3:W-:Y:S04]  /*19d30*/  STL.64 [R1+0xc8], R34 ;  /* 0x0000c82201007387 */ /* 0x0007e80000100a00 */
[----:B-1----:R-:W4:Y:S04]  /*19d40*/  LDL.LU R32, [R1+0x1d0] ;  /* 0x0001d00001207983 */ /* 0x002f280000300800 */
[----:B------:R-:W4:Y:S04]  /*19d50*/  LDL.LU R33, [R1+0x1d4] ;  /* 0x0001d40001217983 */ /* 0x000f280000300800 */
[----:B---3--:R-:W3:Y:S04]  /*19d60*/  LDL.LU R34, [R1+0x1d8] ;  /* 0x0001d80001227983 */ /* 0x008ee80000300800 */
[----:B------:R-:W3:Y:S04]  /*19d70*/  LDL.LU R35, [R1+0x1dc] ;  /* 0x0001dc0001237983 */ /* 0x000ee80000300800 */
[----:B------:R1:W-:Y:S04]  /*19d80*/  STL.64 [R1+0x150], R36 ;  /* 0x0001502401007387 */ /* 0x0003e80000100a00 */
[----:B------:R0:W-:Y:S04]  /*19d90*/  STL.64 [R1+0x158], R38 ;  /* 0x0001582601007387 */ /* 0x0001e80000100a00 */
[----:B-1----:R-:W3:Y:S04]  /*19da0*/  LDL.LU R36, [R1+0x1c0] ;  /* 0x0001c00001247983 */ /* 0x002ee80000300800 */
[----:B------:R-:W3:Y:S04]  /*19db0*/  LDL.LU R37, [R1+0x1c4] ;  /* 0x0001c40001257983 */ /* 0x000ee80000300800 */
[----:B0-----:R-:W3:Y:S04]  /*19dc0*/  LDL.LU R38, [R1+0x1c8] ;  /* 0x0001c80001267983 */ /* 0x001ee80000300800 */
[----:B------:R-:W3:Y:S04]  /*19dd0*/  LDL.LU R39, [R1+0x1cc] ;  /* 0x0001cc0001277983 */ /* 0x000ee80000300800 */
[----:B------:R-:W-:Y:S04]  /*19de0*/  STL.64 [R1+0x140], R48 ;  /* 0x0001403001007387 */ /* 0x000fe80000100a00 */
[----:B------:R0:W-:Y:S04]  /*19df0*/  STL.64 [R1+0x148], R50 ;  /* 0x0001483201007387 */ /* 0x0001e80000100a00 */
[----:B0-----:R-:W3:Y:S04]  /*19e00*/  LDL.LU.64 R50, [R1+0xd08] ;  /* 0x000d080001327983 */ /* 0x001ee80000300a00 */
[----:B------:R-:W3:Y:S04]  /*19e10*/  LDL.LU.64 R48, [R1+0xd00] ;  /* 0x000d000001307983 */ /* 0x000ee80000300a00 */
[----:B------:R-:W3:Y:S04]  /*19e20*/  LDL.LU.64 R46, [R1+0xcf8] ;  /* 0x000cf800012e7983 */ /* 0x000ee80000300a00 */
[----:B------:R-:W-:Y:S04]  /*19e30*/  STL.64 [R1+0xc20], R14 ;  /* 0x000c200e01007387 */ /* 0x000fe80000100a00 */
[----:B------:R0:W-:Y:S04]  /*19e40*/  STL.64 [R1+0xc18], R12 ;  /* 0x000c180c01007387 */ /* 0x0001e80000100a00 */
[----:B0-----:R-:W3:Y:S04]  /*19e50*/  LDL.LU R12, [R1+0x1b0] ;  /* 0x0001b000010c7983 */ /* 0x001ee80000300800 */
[----:B------:R-:W3:Y:S04]  /*19e60*/  LDL.LU R13, [R1+0x1b4] ;  /* 0x0001b400010d7983 */ /* 0x000ee80000300800 */
[----:B------:R-:W3:Y:S04]  /*19e70*/  LDL.LU R14, [R1+0x1b8] ;  /* 0x0001b800010e7983 */ /* 0x000ee80000300800 */
[----:B------:R-:W3:Y:S04]  /*19e80*/  LDL.LU R15, [R1+0x1bc] ;  /* 0x0001bc00010f7983 */ /* 0x000ee80000300800 */
[----:B------:R-:W3:Y:S04]  /*19e90*/  LDL.LU.64 R42, [R1+0xcf0] ;  /* 0x000cf000012a7983 */ /* 0x000ee80000300a00 */
[----:B------:R-:W-:Y:S04]  /*19ea0*/  STL.64 [R1+0x200], R20 ;  /* 0x0002001401007387 */ /* 0x000fe80000100a00 */
[----:B------:R0:W-:Y:S04]  /*19eb0*/  STL.64 [R1+0x208], R22 ;  /* 0x0002081601007387 */ /* 0x0001e80000100a00 */
[----:B0-----:R-:W2:Y:S04]  /*19ec0*/  LDL.LU.64 R22, [R1+0xce8] ;  /* 0x000ce80001167983 */ /* 0x001ea80000300a00 */
[----:B------:R-:W4:Y:S01]  /*19ed0*/  LDL.LU.64 R20, [R1+0xce0] ;  /* 0x000ce00001147983 */ /* 0x000f220000300a00 */
[----:B--2---:R-:W-:-:S15]  /*19ee0*/  HMMA.16816.F32 R24, R4, R22, R24 ;  /* 0x000000160418723c */ /* 0x004fde0000001818 */
[----:B------:R-:W-:-:S08]  /*19ef0*/  NOP ;  /* 0x0000000000007918 */ /* 0x000fd00000000000 */
[----:B------:R-:W-:Y:S04]  /*19f00*/  STL.64 [R1+0x1f0], R24 ;  /* 0x0001f01801007387 */ /* 0x000fe80000100a00 */
[----:B------:R0:W-:Y:S04]  /*19f10*/  STL.64 [R1+0x1f8], R26 ;  /* 0x0001f81a01007387 */ /* 0x0001e80000100a00 */
[----:B0-----:R-:W2:Y:S04]  /*19f20*/  LDL.LU.64 R26, [R1+0xcd8] ;  /* 0x000cd800011a7983 */ /* 0x001ea80000300a00 */
[----:B------:R-:W3:Y:S04]  /*19f30*/  LDL.LU.64 R24, [R1+0xcd0] ;  /* 0x000cd00001187983 */ /* 0x000ee80000300a00 */
[----:B------:R-:W-:Y:S04]  /*19f40*/  STL.64 [R1+0xc80], R22 ;  /* 0x000c801601007387 */ /* 0x000fe80000100a00 */
[----:B----4-:R0:W-:Y:S04]  /*19f50*/  STL.64 [R1+0xc78], R20 ;  /* 0x000c781401007387 */ /* 0x0101e80000100a00 */
[----:B0-----:R-:W4:Y:S04]  /*19f60*/  LDL.LU R20, [R1+0x180] ;  /* 0x0001800001147983 */ /* 0x001f280000300800 */
[----:B------:R-:W4:Y:S04]  /*19f70*/  LDL.LU R21, [R1+0x184] ;  /* 0x0001840001157983 */ /* 0x000f280000300800 */
[----:B------:R-:W4:Y:S04]  /*19f80*/  LDL.LU R22, [R1+0x188] ;  /* 0x0001880001167983 */ /* 0x000f280000300800 */
[----:B------:R-:W4:Y:S01]  /*19f90*/  LDL.LU R23, [R1+0x18c] ;  /* 0x00018c0001177983 */ /* 0x000f220000300800 */
[----:B--2---:R-:W-:-:S15]  /*19fa0*/  HMMA.16816.F32 R28, R4, R26, R28 ;  /* 0x0000001a041c723c */ /* 0x004fde000000181c */
[----:B------:R-:W-:-:S08]  /*19fb0*/  NOP ;  /* 0x0000000000007918 */ /* 0x000fd00000000000 */
[----:B------:R-:W-:Y:S04]  /*19fc0*/  STL.64 [R1+0x1e0], R28 ;  /* 0x0001e01c01007387 */ /* 0x000fe80000100a00 */
[----:B------:R0:W-:Y:S04]  /*19fd0*/  STL.64 [R1+0x1e8], R30 ;  /* 0x0001e81e01007387 */ /* 0x0001e80000100a00 */
[----:B0-----:R-:W2:Y:S04]  /*19fe0*/  LDL.LU.64 R30, [R1+0xcc8] ;  /* 0x000cc800011e7983 */ /* 0x001ea80000300a00 */
[----:B------:R-:W-:Y:S04]  /*19ff0*/  STL.64 [R1+0xc90], R26 ;  /* 0x000c901a01007387 */ /* 0x000fe80000100a00 */
[----:B---3--:R0:W-:Y:S04]  /*1a000*/  STL.64 [R1+0xc88], R24 ;  /* 0x000c881801007387 */ /* 0x0081e80000100a00 */
[----:B0-----:R-:W3:Y:S04]  /*1a010*/  LDL.LU R24, [R1+0x190] ;  /* 0x0001900001187983 */ /* 0x001ee80000300800 */
[----:B------:R-:W3:Y:S04]  /*1a020*/  LDL.LU R25, [R1+0x194] ;  /* 0x0001940001197983 */ /* 0x000ee80000300800 */
[----:B------:R-:W3:Y:S04]  /*1a030*/  LDL.LU R26, [R1+0x198] ;  /* 0x00019800011a7983 */ /* 0x000ee80000300800 */
[----:B------:R-:W3:Y:S01]  /*1a040*/  LDL.LU R27, [R1+0x19c] ;  /* 0x00019c00011b7983 */ /* 0x000ee20000300800 */
[----:B--2---:R-:W-:-:S15]  /*1a050*/  HMMA.16816.F32 R32, R4, R30, R32 ;  /* 0x0000001e0420723c */ /* 0x004fde0000001820 */
[----:B------:R-:W-:-:S08]  /*1a060*/  NOP ;  /* 0x0000000000007918 */ /* 0x000fd00000000000 */
[----:B------:R-:W-:Y:S04]  /*1a070*/  STL.64 [R1+0x1d0], R32 ;  /* 0x0001d02001007387 */ /* 0x000fe80000100a00 */
[----:B------:R0:W-:Y:S04]  /*1a080*/  STL.64 [R1+0x1d8], R34 ;  /* 0x0001d82201007387 */ /* 0x0001e80000100a00 */
[----:B0-----:R-:W2:Y:S04]  /*1a090*/  LDL.LU.64 R34, [R1+0xcc0] ;  /* 0x000cc00001227983 */ /* 0x001ea80000300a00 */
[----:B------:R-:W4:Y:S04]  /*1a0a0*/  LDL.LU.64 R32, [R1+0xcb8] ;  /* 0x000cb80001207983 */ /* 0x000f280000300a00 */
[----:B------:R0:W-:Y:S04]  /*1a0b0*/  STL.64 [R1+0xc98], R30 ;  /* 0x000c981e01007387 */ /* 0x0001e80000100a00 */
[----:B------:R-:W3:Y:S04]  /*1a0c0*/  LDL.LU R28, [R1+0x1a0] ;  /* 0x0001a000011c7983 */ /* 0x000ee80000300800 */
[----:B------:R-:W3:Y:S04]  /*1a0d0*/  LDL.LU R29, [R1+0x1a4] ;  /* 0x0001a400011d7983 */ /* 0x000ee80000300800 */
[----:B0-----:R-:W3:Y:S04]  /*1a0e0*/  LDL.LU R30, [R1+0x1a8] ;  /* 0x0001a800011e7983 */ /* 0x001ee80000300800 */
[----:B------:R-:W3:Y:S01]  /*1a0f0*/  LDL.LU R31, [R1+0x1ac] ;  /* 0x0001ac00011f7983 */ /* 0x000ee20000300800 */
[----:B--2---:R-:W-:-:S15]  /*1a100*/  HMMA.16816.F32 R36, R4, R34, R36 ;  /* 0x000000220424723c */ /* 0x004fde0000001824 */
[----:B------:R-:W-:-:S08]  /*1a110*/  NOP ;  /* 0x0000000000007918 */ /* 0x000fd00000000000 */
[----:B------:R-:W-:Y:S04]  /*1a120*/  STL.64 [R1+0x1c0], R36 ;  /* 0x0001c02401007387 */ /* 0x000fe80000100a00 */
[----:B------:R0:W-:Y:S04]  /*1a130*/  STL.64 [R1+0x1c8], R38 ;  /* 0x0001c82601007387 */ /* 0x0001e80000100a00 */
[----:B0-----:R-:W2:Y:S04]  /*1a140*/  LDL.LU.64 R38, [R1+0xcb0] ;  /* 0x000cb00001267983 */ /* 0x001ea80000300a00 */
[----:B------:R-:W2:Y:S04]  /*1a150*/  LDL.LU.64 R36, [R1+0xca8] ;  /* 0x000ca80001247983 */ /* 0x000ea80000300a00 */
[----:B------:R-:W-:Y:S04]  /*1a160*/  STL.64 [R1+0xc60], R34 ;  /* 0x000c602201007387 */ /* 0x000fe80000100a00 */
[----:B----4-:R2:W-:Y:S01]  /*1a170*/  STL.64 [R1+0xc58], R32 ;  /* 0x000c582001007387 */ /* 0x0105e20000100a00 */
[C---:B---3--:R-:W-:Y:S06]  /*1a180*/  HMMA.16816.F32 R28, R4.reuse, R42, R28 ;  /* 0x0000002a041c723c */ /* 0x048fec000000181c */
[C---:B------:R-:W-:Y:S06]  /*1a190*/  HMMA.16816.F32 R24, R4.reuse, R46, R24 ;  /* 0x0000002e0418723c */ /* 0x040fec0000001818 */
[----:B--2---:R-:W-:Y:S01]  /*1a1a0*/  HMMA.16816.F32 R32, R4, R38, R12 ;  /* 0x000000260420723c */ /* 0x004fe2000000180c */
[----:B------:R-:W2:-:S15]  /*1a1b0*/  LDL.LU R12, [R1+0x130] ;  /* 0x00013000010c7983 */ /* 0x000e9e0000300800 */
[----:B------:R-:W-:-:S07]  /*1a1c0*/  NOP ;  /* 0x0000000000007918 */ /* 0x000fce0000000000 */
[----:B------:R-:W-:Y:S04]  /*1a1d0*/  STL.64 [R1+0x1b0], R32 ;  /* 0x0001b02001007387 */ /* 0x000fe80000100a00 */
[----:B------:R-:W-:Y:S04]  /*1a1e0*/  STL.64 [R1+0x1b8], R34 ;  /* 0x0001b82201007387 */ /* 0x000fe80000100a00 */
[----:B------:R-:W2:Y:S04]  /*1a1f0*/  LDL.LU R13, [R1+0x134] ;  /* 0x00013400010d7983 */ /* 0x000ea80000300800 */
[----:B------:R-:W2:Y:S04]  /*1a200*/  LDL.LU R14, [R1+0x138] ;  /* 0x00013800010e7983 */ /* 0x000ea80000300800 */
[----:B------:R-:W2:Y:S04]  /*1a210*/  LDL.LU R15, [R1+0x13c] ;  /* 0x00013c00010f7983 */ /* 0x000ea80000300800 */
[----:B------:R-:W-:Y:S04]  /*1a220*/  STL.64 [R1+0xc50], R38 ;  /* 0x000c502601007387 */ /* 0x000fe80000100a00 */
[----:B------:R-:W-:Y:S04]  /*1a230*/  STL.64 [R1+0xc48], R36 ;  /* 0x000c482401007387 */ /* 0x000fe80000100a00 */
[----:B------:R0:W-:Y:S04]  /*1a240*/  STL.64 [R1+0xc40], R42 ;  /* 0x000c402a01007387 */ /* 0x0001e80000100a00 */
[----:B------:R-:W3:Y:S04]  /*1a250*/  LDL.LU R40, [R1+0x170] ;  /* 0x0001700001287983 */ /* 0x000ee80000300800 */
[----:B------:R1:W-:Y:S04]  /*1a260*/  STL.64 [R1+0x1a0], R28 ;  /* 0x0001a01c01007387 */ /* 0x0003e80000100a00 */
[----:B------:R4:W-:Y:S04]  /*1a270*/  STL.64 [R1+0x1a8], R30 ;  /* 0x0001a81e01007387 */ /* 0x0009e80000100a00 */
[----:B------:R-:W3:Y:S04]  /*1a280*/  LDL.LU R41, [R1+0x174] ;  /* 0x0001740001297983 */ /* 0x000ee80000300800 */
[----:B0-----:R-:W3:Y:S04]  /*1a290*/  LDL.LU R42, [R1+0x178] ;  /* 0x00017800012a7983 */ /* 0x001ee80000300800 */
[----:B------:R-:W3:Y:S04]  /*1a2a0*/  LDL.LU R43, [R1+0x17c] ;  /* 0x00017c00012b7983 */ /* 0x000ee80000300800 */
[----:B------:R-:W-:Y:S04]  /*1a2b0*/  STL.64 [R1+0xc38], R46 ;  /* 0x000c382e01007387 */ /* 0x000fe80000100a00 */
[----:B------:R-:W-:Y:S04]  /*1a2c0*/  STL.64 [R1+0x190], R24 ;  /* 0x0001901801007387 */ /* 0x000fe80000100a00 */
[----:B------:R-:W-:Y:S04]  /*1a2d0*/  STL.64 [R1+0x198], R26 ;  /* 0x0001981a01007387 */ /* 0x000fe80000100a00 */
[----:B------:R-:W4:Y:S01]  /*1a2e0*/  LDL.LU.64 R38, [R1+0x28] ;  /* 0x0000280001267983 */ /* 0x000f220000300a00 */
[----:B------:R-:W-:Y:S03]  /*1a2f0*/  HMMA.16816.F32 R20, R4, R50, R20 ;  /* 0x000000320414723c */ /* 0x000fe60000001814 */
[----:B----4-:R0:W-:-:S15]  /*1a300*/  STL.64 [R1+0xca0], R38 ;  /* 0x000ca02601007387 */ /* 0x0101de0000100a00 */
[----:B------:R-:W-:-:S05]  /*1a310*/  NOP ;  /* 0x0000000000007918 */ /* 0x000fca0000000000 */
[----:B------:R-:W-:Y:S04]  /*1a320*/  STL.64 [R1+0x180], R20 ;  /* 0x0001801401007387 */ /* 0x000fe80000100a00 */
[----:B------:R4:W-:Y:S04]  /*1a330*/  STL.64 [R1+0x188], R22 ;  /* 0x0001881601007387 */ /* 0x0009e80000100a00 */
[----:B------:R-:W4:Y:S04]  /*1a340*/  LDL.LU R32, [R1+0x300] ;  /* 0x0003000001207983 */ /* 0x000f280000300800 */
[----:B------:R-:W4:Y:S04]  /*1a350*/  LDL.LU R33, [R1+0x304] ;  /* 0x0003040001217983 */ /* 0x000f280000300800 */
[----:B------:R-:W4:Y:S04]  /*1a360*/  LDL.LU R34, [R1+0x308] ;  /* 0x0003080001227983 */ /* 0x000f280000300800 */
[----:B------:R-:W4:Y:S04]  /*1a370*/  LDL.LU R35, [R1+0x30c] ;  /* 0x00030c0001237983 */ /* 0x000f280000300800 */
[----:B-1----:R-:W4:Y:S04]  /*1a380*/  LDL.LU R28, [R1+0x450] ;  /* 0x00045000011c7983 */ /* 0x002f280000300800 */
[----:B------:R-:W4:Y:S04]  /*1a390*/  LDL.LU R29, [R1+0x454] ;  /* 0x00045400011d7983 */ /* 0x000f280000300800 */
[----:B------:R-:W4:Y:S04]  /*1a3a0*/  LDL.LU R30, [R1+0x458] ;  /* 0x00045800011e7983 */ /* 0x000f280000300800 */
[----:B------:R-:W4:Y:S04]  /*1a3b0*/  LDL.LU R31, [R1+0x45c] ;  /* 0x00045c00011f7983 */ /* 0x000f280000300800 */
[----:B0-----:R-:W4:Y:S01]  /*1a3c0*/  LDL.LU.64 R38, [R1+0x58] ;  /* 0x0000580001267983 */ /* 0x001f220000300a00 */
[C---:B--2---:R-:W-:Y:S03]  /*1a3d0*/  HMMA.16816.F32 R12, R4.reuse, R58, R12 ;  /* 0x0000003a040c723c */ /* 0x044fe6000000180c */
[----:B------:R-:W2:Y:S03]  /*1a3e0*/  LDL.LU R24, [R1+0x400] ;  /* 0x0004000001187983 */ /* 0x000ea60000300800 */
[----:B---3--:R-:W-:Y:S01]  /*1a3f0*/  HMMA.16816.F32 R40, R4, R54, R40 ;  /* 0x000000360428723c */ /* 0x008fe20000001828 */
[----:B------:R-:W2:Y:S04]  /*1a400*/  LDL.LU R25, [R1+0x404] ;  /* 0x0004040001197983 */ /* 0x000ea80000300800 */
[----:B------:R-:W2:Y:S04]  /*1a410*/  LDL.LU R26, [R1+0x408] ;  /* 0x00040800011a7983 */ /* 0x000ea80000300800 */
[----:B------:R-:W2:Y:S04]  /*1a420*/  LDL.LU R27, [R1+0x40c] ;  /* 0x00040c00011b7983 */ /* 0x000ea80000300800 */
[----:B----4-:R-:W2:Y:S04]  /*1a430*/  LDL.LU.64 R22, [R1+0x48] ;  /* 0x0000480001167983 */ /* 0x010ea80000300a00 */
[----:B------:R-:W-:Y:S04]  /*1a440*/  STL.64 [R1+0xc30], R50 ;  /* 0x000c303201007387 */ /* 0x000fe80000100a00 */
[----:B------:R0:W-:Y:S01]  /*1a450*/  STL.64 [R1+0xc28], R48 ;  /* 0x000c283001007387 */ /* 0x0001e20000100a00 */
[----:B------:R-:W-:-:S03]  /*1a460*/  IMAD.MOV.U32 R7, RZ, RZ, R12 ;  /* 0x000000ffff077224 */ /* 0x000fc600078e000c */
[----:B0-----:R-:W3:Y:S04]  /*1a470*/  LDL.LU R48, [R1+0x310] ;  /* 0x0003100001307983 */ /* 0x001ee80000300800 */
[----:B------:R-:W3:Y:S04]  /*1a480*/  LDL.LU R49, [R1+0x314] ;  /* 0x0003140001317983 */ /* 0x000ee80000300800 */
[----:B------:R-:W3:Y:S04]  /*1a490*/  LDL.LU R50, [R1+0x318] ;  /* 0x0003180001327983 */ /* 0x000ee80000300800 */
[----:B------:R-:W3:Y:S04]  /*1a4a0*/  LDL.LU R51, [R1+0x31c] ;  /* 0x00031c0001337983 */ /* 0x000ee80000300800 */
[----:B------:R0:W-:Y:S04]  /*1a4b0*/  STL.64 [R1+0x130], R12 ;  /* 0x0001300c01007387 */ /* 0x0001e80000100a00 */
[----:B------:R-:W-:Y:S04]  /*1a4c0*/  STL.64 [R1+0x170], R40 ;  /* 0x0001702801007387 */ /* 0x000fe80000100a00 */
[----:B------:R-:W-:Y:S04]  /*1a4d0*/  STL.64 [R1+0x178], R42 ;  /* 0x0001782a01007387 */ /* 0x000fe80000100a00 */
[----:B------:R1:W-:Y:S04]  /*1a4e0*/  STL.64 [R1+0x138], R14 ;  /* 0x0001380e01007387 */ /* 0x0003e80000100a00 */
[----:B0-----:R-:W4:Y:S04]  /*1a4f0*/  LDL.LU R12, [R1+0x2e0] ;  /* 0x0002e000010c7983 */ /* 0x001f280000300800 */
[----:B------:R-:W4:Y:S04]  /*1a500*/  LDL.LU R13, [R1+0x2e4] ;  /* 0x0002e400010d7983 */ /* 0x000f280000300800 */
[----:B-1----:R-:W4:Y:S04]  /*1a510*/  LDL.LU R14, [R1+0x2e8] ;  /* 0x0002e800010e7983 */ /* 0x002f280000300800 */
[----:B------:R-:W4:Y:S04]  /*1a520*/  LDL.LU R15, [R1+0x2ec] ;  /* 0x0002ec00010f7983 */ /* 0x000f280000300800 */
[----:B------:R-:W4:Y:S04]  /*1a530*/  LDL.LU R44, [R1+0x2f0] ;  /* 0x0002f000012c7983 */ /* 0x000f280000300800 */
[----:B------:R-:W4:Y:S04]  /*1a540*/  LDL.LU R45, [R1+0x2f4] ;  /* 0x0002f400012d7983 */ /* 0x000f280000300800 */
[----:B------:R-:W4:Y:S04]  /*1a550*/  LDL.LU R46, [R1+0x2f8] ;  /* 0x0002f800012e7983 */ /* 0x000f280000300800 */
[----:B------:R-:W4:Y:S04]  /*1a560*/  LDL.LU R47, [R1+0x2fc] ;  /* 0x0002fc00012f7983 */ /* 0x000f280000300800 */
[----:B------:R-:W4:Y:S04]  /*1a570*/  LDL.LU.64 R42, [R1+0x8] ;  /* 0x00000800012a7983 */ /* 0x000f280000300a00 */
[----:B------:R-:W-:Y:S04]  /*1a580*/  STL.64 [R1+0xc70], R58 ;  /* 0x000c703a01007387 */ /* 0x000fe80000100a00 */
[----:B------:R0:W-:Y:S01]  /*1a590*/  STL.64 [R1+0xc68], R56 ;  /* 0x000c683801007387 */ /* 0x0001e20000100a00 */
[----:B------:R-:W-:-:S03]  /*1a5a0*/  IMAD.MOV.U32 R6, RZ, RZ, R17 ;  /* 0x000000ffff067224 */ /* 0x000fc600078e0011 */
[----:B0-----:R-:W3:Y:S04]  /*1a5b0*/  LDL.LU R56, [R1+0x3e0] ;  /* 0x0003e00001387983 */ /* 0x001ee80000300800 */
[----:B------:R-:W3:Y:S04]  /*1a5c0*/  LDL.LU R57, [R1+0x3e4] ;  /* 0x0003e40001397983 */ /* 0x000ee80000300800 */
[----:B------:R-:W3:Y:S04]  /*1a5d0*/  LDL.LU R58, [R1+0x3e8] ;  /* 0x0003e800013a7983 */ /* 0x000ee80000300800 */
[----:B------:R-:W3:Y:S04]  /*1a5e0*/  LDL.LU R59, [R1+0x3ec] ;  /* 0x0003ec00013b7983 */ /* 0x000ee80000300800 */
[----:B------:R0:W-:Y:S02]  /*1a5f0*/  STL [R1+0xbf8], R7 ;  /* 0x000bf80701007387 */ /* 0x0001e40000100800 */
[----:B0-----:R-:W-:Y:S01]  /*1a600*/  IMAD.MOV.U32 R7, RZ, RZ, R16 ;  /* 0x000000ffff077224 */ /* 0x001fe200078e0010 */
[----:B------:R-:W-:Y:S06]  /*1a610*/  HMMA.16816.F32 R28, R8, R38, R28 ;  /* 0x00000026081c723c */ /* 0x000fec000000181c */
[----:B------:R-:W-:-:S02]  /*1a620*/  IMAD.MOV.U32 R17, RZ, RZ, R38 ;  /* 0x000000ffff117224 */ /* 0x000fc400078e0026 */
[----:B------:R-:W-:Y:S02]  /*1a630*/  IMAD.MOV.U32 R16, RZ, RZ, R39 ;  /* 0x000000ffff107224 */ /* 0x000fe400078e0027 */
[----:B------:R-:W4:Y:S01]  /*1a640*/  LDL.LU.64 R38, [R1+0xca0] ;  /* 0x000ca00001267983 */ /* 0x000f220000300a00 */
[----:B--2---:R-:W-:-:S12]  /*1a650*/  HMMA.16816.F32 R24, R8, R22, R24 ;  /* 0x000000160818723c */ /* 0x004fd80000001818 */
[----:B------:R0:W-:Y:S01]  /*1a660*/  STL.64 [R1+0xb0], R28 ;  /* 0x0000b01c01007387 */ /* 0x0001e20000100a00 */
[----:B------:R-:W-:Y:S01]  /*1a670*/  IMAD.MOV.U32 R53, RZ, RZ, R30 ;  /* 0x000000ffff357224 */ /* 0x000fe200078e001e */
[----:B------:R-:W-:Y:S02]  /*1a680*/  HMMA.16816.F32 R32, R8, R6, R32 ;  /* 0x000000060820723c */ /* 0x000fe40000001820 */
[----:B------:R1:W-:Y:S01]  /*1a690*/  STL.64 [R1+0xb8], R30 ;  /* 0x0000b81e01007387 */ /* 0x0003e20000100a00 */
[----:B------:R-:W-:Y:S02]  /*1a6a0*/  IMAD.MOV.U32 R52, RZ, RZ, R28 ;  /* 0x000000ffff347224 */ /* 0x000fe400078e001c */
[----:B0-----:R-:W-:Y:S01]  /*1a6b0*/  IMAD.MOV.U32 R29, RZ, RZ, R22 ;  /* 0x000000ffff1d7224 */ /* 0x001fe200078e0016 */
[----:B-1----:R-:W2:Y:S01]  /*1a6c0*/  LDL.LU.64 R30, [R1+0xc98] ;  /* 0x000c9800011e7983 */ /* 0x002ea20000300a00 */
[----:B------:R-:W-:-:S03]  /*1a6d0*/  IMAD.MOV.U32 R28, RZ, RZ, R23 ;  /* 0x000000ffff1c7224 */ /* 0x000fc600078e0017 */
[----:B------:R-:W-:Y:S04]  /*1a6e0*/  STL.64 [R1+0xa0], R24 ;  /* 0x0000a01801007387 */ /* 0x000fe80000100a00 */
[----:B------:R0:W-:Y:S04]  /*1a6f0*/  STL.64 [R1+0xa8], R26 ;  /* 0x0000a81a01007387 */ /* 0x0001e80000100a00 */
[----:B0-----:R-:W2:Y:S04]  /*1a700*/  LDL.LU.64 R26, [R1+0xc90] ;  /* 0x000c9000011a7983 */ /* 0x001ea80000300a00 */
[----:B------:R-:W2:Y:S04]  /*1a710*/  LDL.LU.64 R24, [R1+0xc88] ;  /* 0x000c880001187983 */ /* 0x000ea80000300a00 */
[----:B------:R-:W2:Y:S04]  /*1a720*/  LDL.LU.64 R22, [R1+0xc80] ;  /* 0x000c800001167983 */ /* 0x000ea80000300a00 */
[----:B------:R-:W2:Y:S01]  /*1a730*/  LDL.LU.64 R20, [R1+0xc78] ;  /* 0x000c780001147983 */ /* 0x000ea20000300a00 */
[----:B---3--:R-:W-:-:S15]  /*1a740*/  HMMA.16816.F32 R56, R8, R18, R56 ;  /* 0x000000120838723c */ /* 0x008fde0000001838 */
[----:B------:R-:W-:-:S08]  /*1a750*/  NOP ;  /* 0x0000000000007918 */ /* 0x000fd00000000000 */
[----:B------:R0:W-:Y:S04]  /*1a760*/  STL.64 [R1+0x90], R56 ;  /* 0x0000903801007387 */ /* 0x0001e80000100a00 */
[----:B------:R1:W-:Y:S01]  /*1a770*/  STL.64 [R1+0x98], R58 ;  /* 0x0000983a01007387 */ /* 0x0003e20000100a00 */
[----:B----4-:R-:W-:Y:S06]  /*1a780*/  HMMA.16816.F32 R48, R8, R38, R48 ;  /* 0x000000260830723c */ /* 0x010fec0000001830 */
[----:B------:R-:W-:-:S02]  /*1a790*/  IMAD.MOV.U32 R5, RZ, RZ, R38 ;  /* 0x000000ffff057224 */ /* 0x000fc400078e0026 */
[----:B------:R-:W-:-:S15]  /*1a7a0*/  IMAD.MOV.U32 R4, RZ, RZ, R39 ;  /* 0x000000ffff047224 */ /* 0x000fde00078e0027 */
[----:B------:R-:W-:Y:S04]  /*1a7b0*/  STL.64 [R1+0x310], R48 ;  /* 0x0003103001007387 */ /* 0x000fe80000100a00 */
[----:B------:R-:W-:Y:S04]  /*1a7c0*/  STL.64 [R1+0x318], R50 ;  /* 0x0003183201007387 */ /* 0x000fe80000100a00 */
[----:B------:R-:W3:Y:S04]  /*1a7d0*/  LDL.LU R36, [R1+0x2b0] ;  /* 0x0002b00001247983 */ /* 0x000ee80000300800 */
[----:B------:R4:W-:Y:S04]  /*1a7e0*/  STL.64 [R1+0x300], R32 ;  /* 0x0003002001007387 */ /* 0x0009e80000100a00 */
[----:B------:R4:W-:Y:S04]  /*1a7f0*/  STL.64 [R1+0x308], R34 ;  /* 0x0003082201007387 */ /* 0x0009e80000100a00 */
[----:B------:R-:W3:Y:S04]  /*1a800*/  LDL.LU R37, [R1+0x2b4] ;  /* 0x0002b40001257983 */ /* 0x000ee80000300800 */
[----:B------:R-:W3:Y:S04]  /*1a810*/  LDL.LU R38, [R1+0x2b8] ;  /* 0x0002b80001267983 */ /* 0x000ee80000300800 */
[----:B------:R-:W3:Y:S04]  /*1a820*/  LDL.LU R39, [R1+0x2bc] ;  /* 0x0002bc0001277983 */ /* 0x000ee80000300800 */
[----:B0-----:R-:W3:Y:S04]  /*1a830*/  LDL.LU R56, [R1+0x2d0] ;  /* 0x0002d00001387983 */ /* 0x001ee80000300800 */
[----:B------:R-:W3:Y:S04]  /*1a840*/  LDL.LU R57, [R1+0x2d4] ;  /* 0x0002d40001397983 */ /* 0x000ee80000300800 */
[----:B-1----:R-:W3:Y:S04]  /*1a850*/  LDL.LU R58, [R1+0x2d8] ;  /* 0x0002d800013a7983 */ /* 0x002ee80000300800 */
[----:B------:R-:W3:Y:S04]  /*1a860*/  LDL.LU R59, [R1+0x2dc] ;  /* 0x0002dc00013b7983 */ /* 0x000ee80000300800 */
[----:B----4-:R-:W4:Y:S04]  /*1a870*/  LDL.LU R32, [R1+0x2c0] ;  /* 0x0002c00001207983 */ /* 0x010f280000300800 */
[----:B------:R-:W4:Y:S04]  /*1a880*/  LDL.LU R33, [R1+0x2c4] ;  /* 0x0002c40001217983 */ /* 0x000f280000300800 */
[----:B------:R-:W4:Y:S04]  /*1a890*/  LDL.LU R34, [R1+0x2c8] ;  /* 0x0002c80001227983 */ /* 0x000f280000300800 */
[----:B------:R-:W4:Y:S01]  /*1a8a0*/  LDL.LU R35, [R1+0x2cc] ;  /* 0x0002cc0001237983 */ /* 0x000f220000300800 */
[C---:B------:R-:W-:Y:S06]  /*1a8b0*/  HMMA.16816.F32 R44, R8.reuse, R42, R44 ;  /* 0x0000002a082c723c */ /* 0x040fec000000182c */
[----:B--2---:R-:W-:Y:S01]  /*1a8c0*/  HMMA.16816.F32 R12, R8, R22, R12 ;  /* 0x00000016080c723c */ /* 0x004fe2000000180c */
[----:B------:R0:W-:-:S15]  /*1a8d0*/  STL.64 [R1+0xc00], R6 ;  /* 0x000c000601007387 */ /* 0x0001de0000100a00 */
[----:B------:R-:W-:-:S01]  /*1a8e0*/  NOP ;  /* 0x0000000000007918 */ /* 0x000fc20000000000 */
[----:B------:R1:W-:Y:S04]  /*1a8f0*/  STL.64 [R1+0x2f0], R44 ;  /* 0x0002f02c01007387 */ /* 0x0003e80000100a00 */
[----:B------:R2:W-:Y:S01]  /*1a900*/  STL.64 [R1+0x2f8], R46 ;  /* 0x0002f82e01007387 */ /* 0x0005e20000100a00 */
[----:B0-----:R-:W-:-:S03]  /*1a910*/  IMAD.MOV.U32 R7, RZ, RZ, R42 ;  /* 0x000000ffff077224 */ /* 0x001fc600078e002a */
[----:B------:R-:W4:Y:S01]  /*1a920*/  LDL.LU R40, [R1+0x2a0] ;  /* 0x0002a00001287983 */ /* 0x000f220000300800 */
[----:B------:R-:W-:-:S03]  /*1a930*/  IMAD.MOV.U32 R6, RZ, RZ, R43 ;  /* 0x000000ffff067224 */ /* 0x000fc600078e002b */
[----:B------:R-:W-:Y:S04]  /*1a940*/  STL.64 [R1+0x2e0], R12 ;  /* 0x0002e00c01007387 */ /* 0x000fe80000100a00 */
[----:B------:R-:W-:Y:S04]  /*1a950*/  STL.64 [R1+0x2e8], R14 ;  /* 0x0002e80e01007387 */ /* 0x000fe80000100a00 */
[----:B------:R-:W4:Y:S04]  /*1a960*/  LDL.LU R41, [R1+0x2a4] ;  /* 0x0002a40001297983 */ /* 0x000f280000300800 */
[----:B------:R-:W4:Y:S04]  /*1a970*/  LDL.LU R42, [R1+0x2a8] ;  /* 0x0002a800012a7983 */ /* 0x000f280000300800 */
[----:B------:R-:W4:Y:S04]  /*1a980*/  LDL.LU R43, [R1+0x2ac] ;  /* 0x0002ac00012b7983 */ /* 0x000f280000300800 */
[----:B-1----:R-:W4:Y:S04]  /*1a990*/  LDL.LU R44, [R1+0x290] ;  /* 0x00029000012c7983 */ /* 0x002f280000300800 */
[----:B------:R-:W4:Y:S04]  /*1a9a0*/  LDL.LU R45, [R1+0x294] ;  /* 0x00029400012d7983 */ /* 0x000f280000300800 */
[----:B--2---:R-:W2:Y:S04]  /*1a9b0*/  LDL.LU R46, [R1+0x298] ;  /* 0x00029800012e7983 */ /* 0x004ea80000300800 */
[----:B------:R-:W2:Y:S04]  /*1a9c0*/  LDL.LU R47, [R1+0x29c] ;  /* 0x00029c00012f7983 */ /* 0x000ea80000300800 */
[----:B------:R-:W2:Y:S04]  /*1a9d0*/  LDL.LU R48, [R1+0x280] ;  /* 0x0002800001307983 */ /* 0x000ea80000300800 */
[----:B------:R-:W2:Y:S04]  /*1a9e0*/  LDL.LU R49, [R1+0x284] ;  /* 0x0002840001317983 */ /* 0x000ea80000300800 */
[----:B------:R-:W2:Y:S04]  /*1a9f0*/  LDL.LU R50, [R1+0x288] ;  /* 0x0002880001327983 */ /* 0x000ea80000300800 */
[----:B------:R-:W2:Y:S04]  /*1aa00*/  LDL.LU R51, [R1+0x28c] ;  /* 0x00028c0001337983 */ /* 0x000ea80000300800 */
[----:B------:R-:W-:Y:S04]  /*1aa10*/  STL.64 [R1+0xbe8], R22 ;  /* 0x000be81601007387 */ /* 0x000fe80000100a00 */
[----:B------:R0:W-:Y:S04]  /*1aa20*/  STL.64 [R1+0xbe0], R20 ;  /* 0x000be01401007387 */ /* 0x0001e80000100a00 */
[----:B0-----:R-:W2:Y:S04]  /*1aa30*/  LDL.LU R20, [R1+0x420] ;  /* 0x0004200001147983 */ /* 0x001ea80000300800 */
[----:B------:R-:W2:Y:S04]  /*1aa40*/  LDL.LU R21, [R1+0x424] ;  /* 0x0004240001157983 */ /* 0x000ea80000300800 */
[----:B------:R-:W2:Y:S04]  /*1aa50*/  LDL.LU R22, [R1+0x428] ;  /* 0x0004280001167983 */ /* 0x000ea80000300800 */
[----:B------:R-:W2:Y:S04]  /*1aa60*/  LDL.LU R23, [R1+0x42c] ;  /* 0x00042c0001177983 */ /* 0x000ea80000300800 */
[----:B------:R-:W2:Y:S04]  /*1aa70*/  LDL.LU R12, [R1+0x270] ;  /* 0x00027000010c7983 */ /* 0x000ea80000300800 */
[----:B------:R-:W2:Y:S04]  /*1aa80*/  LDL.LU R13, [R1+0x274] ;  /* 0x00027400010d7983 */ /* 0x000ea80000300800 */
[----:B------:R-:W2:Y:S04]  /*1aa90*/  LDL.LU R14, [R1+0x278] ;  /* 0x00027800010e7983 */ /* 0x000ea80000300800 */
[----:B------:R-:W2:Y:S01]  /*1aaa0*/  LDL.LU R15, [R1+0x27c] ;  /* 0x00027c00010f7983 */ /* 0x000ea20000300800 */
[C---:B---3--:R-:W-:Y:S06]  /*1aab0*/  HMMA.16816.F32 R56, R8.reuse, R26, R56 ;  /* 0x0000001a0838723c */ /* 0x048fec0000001838 */
[----:B----4-:R-:W-:-:S15]  /*1aac0*/  HMMA.16816.F32 R32, R8, R30, R32 ;  /* 0x0000001e0820723c */ /* 0x010fde0000001820 */
[----:B------:R-:W-:-:S02]  /*1aad0*/  NOP ;  /* 0x0000000000007918 */ /* 0x000fc40000000000 */
[----:B------:R-:W-:Y:S04]  /*1aae0*/  STL.64 [R1+0x2d0], R56 ;  /* 0x0002d03801007387 */ /* 0x000fe80000100a00 */
[----:B------:R0:W-:Y:S04]  /*1aaf0*/  STL.64 [R1+0x2d8], R58 ;  /* 0x0002d83a01007387 */ /* 0x0001e80000100a00 */
[----:B0-----:R-:W3:Y:S04]  /*1ab00*/  LDL.LU.64 R58, [R1+0xc70] ;  /* 0x000c7000013a7983 */ /* 0x001ee80000300a00 */
[----:B------:R-:W4:Y:S04]  /*1ab10*/  LDL.LU.64 R56, [R1+0xc68] ;  /* 0x000c680001387983 */ /* 0x000f280000300a00 */
[----:B------:R-:W-:Y:S04]  /*1ab20*/  STL.64 [R1+0xbd8], R26 ;  /* 0x000bd81a01007387 */ /* 0x000fe80000100a00 */
[----:B------:R-:W-:Y:S04]  /*1ab30*/  STL.64 [R1+0xbd0], R24 ;  /* 0x000bd01801007387 */ /* 0x000fe80000100a00 */
[----:B------:R-:W-:Y:S04]  /*1ab40*/  STL.64 [R1+0x2c0], R32 ;  /* 0x0002c02001007387 */ /* 0x000fe80000100a00 */
[----:B------:R0:W-:Y:S04]  /*1ab50*/  STL.64 [R1+0x2c8], R34 ;  /* 0x0002c82201007387 */ /* 0x0001e80000100a00 */
[----:B0-----:R-:W2:Y:S04]  /*1ab60*/  LDL.LU.64 R34, [R1+0xc60] ;  /* 0x000c600001227983 */ /* 0x001ea80000300a00 */
[----:B------:R-:W3:Y:S01]  /*1ab70*/  LDL.LU.64 R32, [R1+0xc58] ;  /* 0x000c580001207983 */ /* 0x000ee20000300a00 */
[----:B--2---:R-:W-:-:S15]  /*1ab80*/  HMMA.16816.F32 R36, R8, R34, R36 ;  /* 0x000000220824723c */ /* 0x004fde0000001824 */
[----:B------:R-:W-:-:S08]  /*1ab90*/  NOP ;  /* 0x0000000000007918 */ /* 0x000fd00000000000 */
[----:B------:R-:W-:Y:S04]  /*1aba0*/  STL.64 [R1+0x2b0], R36 ;  /* 0x0002b02401007387 */ /* 0x000fe80000100a00 */
[----:B------:R0:W-:Y:S04]  /*1abb0*/  STL.64 [R1+0x2b8], R38 ;  /* 0x0002b82601007387 */ /* 0x0001e80000100a00 */
[----:B0-----:R-:W2:Y:S04]  /*1abc0*/  LDL.LU.64 R38, [R1+0xc50] ;  /* 0x000c500001267983 */ /* 0x001ea80000300a00 */
[----:B------:R-:W4:Y:S04]  /*1abd0*/  LDL.LU.64 R36, [R1+0xc48] ;  /* 0x000c480001247983 */ /* 0x000f280000300a00 */
        /* <DEDUP_REMOVED lines=11> */
[----:B------:R-:W-:Y:S04]  /*1ac90*/  STL.64 [R1+0xba8], R38 ;  /* 0x000ba82601007387 */ /* 0x000fe80000100a00 */
[----:B----4-:R-:W-:Y:S01]  /*1aca0*/  STL.64 [R1+0xba0], R36 ;  /* 0x000ba02401007387 */ /* 0x010fe20000100a00 */
[----:B--2---:R-:W-:-:S15]  /*1acb0*/  HMMA.16816.F32 R44, R8, R42, R44 ;  /* 0x0000002a082c723c */ /* 0x004fde000000182c */
[----:B------:R-:W-:-:S08]  /*1acc0*/  NOP ;  /* 0x0000000000007918 */ /* 0x000fd00000000000 */
[----:B------:R-:W-:Y:S04]  /*1acd0*/  STL.64 [R1+0x290], R44 ;  /* 0x0002902c01007387 */ /* 0x000fe80000100a00 */
[----:B------:R0:W-:Y:S04]  /*1ace0*/  STL.64 [R1+0x298], R46 ;  /* 0x0002982e01007387 */ /* 0x0001e80000100a00 */
[----:B0-----:R-:W2:Y:S04]  /*1acf0*/  LDL.LU.64 R46, [R1+0xc38] ;  /* 0x000c3800012e7983 */ /* 0x001ea80000300a00 */
[----:B------:R0:W-:Y:S04]  /*1ad00*/  STL.64 [R1+0xbf0], R42 ;  /* 0x000bf02a01007387 */ /* 0x0001e80000100a00 */
[----:B------:R-:W4:Y:S04]  /*1ad10*/  LDL.LU R40, [R1+0x440] ;  /* 0x0004400001287983 */ /* 0x000f280000300800 */
[----:B------:R-:W4:Y:S04]  /*1ad20*/  LDL.LU R41, [R1+0x444] ;  /* 0x0004440001297983 */ /* 0x000f280000300800 */
[----:B0-----:R-:W4:Y:S04]  /*1ad30*/  LDL.LU R42, [R1+0x448] ;  /* 0x00044800012a7983 */ /* 0x001f280000300800 */
[----:B------:R-:W4:Y:S01]  /*1ad40*/  LDL.LU R43, [R1+0x44c] ;  /* 0x00044c00012b7983 */ /* 0x000f220000300800 */
[----:B--2---:R-:W-:-:S15]  /*1ad50*/  HMMA.16816.F32 R48, R8, R46, R48 ;  /* 0x0000002e0830723c */ /* 0x004fde0000001830 */
[----:B------:R-:W-:-:S08]  /*1ad60*/  NOP ;  /* 0x0000000000007918 */ /* 0x000fd00000000000 */
        /* <DEDUP_REMOVED lines=14> */
[----:B------:R-:W2:Y:S04]  /*1ae50*/  LDL.LU.64 R12, [R1+0xc18] ;  /* 0x000c1800010c7983 */ /* 0x000ea80000300a00 */
[----:B------:R-:W-:Y:S04]  /*1ae60*/  STL.64 [R1+0xb78], R50 ;  /* 0x000b783201007387 */ /* 0x000fe80000100a00 */
[----:B---3--:R0:W-:Y:S04]  /*1ae70*/  STL.64 [R1+0xb70], R48 ;  /* 0x000b703001007387 */ /* 0x0081e80000100a00 */
[----:B0-----:R-:W3:Y:S04]  /*1ae80*/  LDL.LU R48, [R1+0x260] ;  /* 0x0002600001307983 */ /* 0x001ee80000300800 */
[----:B------:R-:W3:Y:S04]  /*1ae90*/  LDL.LU R49, [R1+0x264] ;  /* 0x0002640001317983 */ /* 0x000ee80000300800 */
[----:B------:R-:W3:Y:S04]  /*1aea0*/  LDL.LU R50, [R1+0x268] ;  /* 0x0002680001327983 */ /* 0x000ee80000300800 */
[----:B------:R-:W3:Y:S04]  /*1aeb0*/  LDL.LU R51, [R1+0x26c] ;  /* 0x00026c0001337983 */ /* 0x000ee80000300800 */
[----:B------:R-:W-:Y:S04]  /*1aec0*/  STL.64 [R1+0xb68], R54 ;  /* 0x000b683601007387 */ /* 0x000fe80000100a00 */
[----:B------:R-:W-:Y:S01]  /*1aed0*/  STL.64 [R1+0xb60], R52 ;  /* 0x000b603401007387 */ /* 0x000fe20000100a00 */
[----:B------:R-:W-:-:S02]  /*1aee0*/  IMAD.MOV.U32 R27, RZ, RZ, R28 ;  /* 0x000000ffff1b7224 */ /* 0x000fc400078e001c */
[----:B------:R-:W-:Y:S02]  /*1aef0*/  IMAD.MOV.U32 R38, RZ, RZ, R17 ;  /* 0x000000ffff267224 */ /* 0x000fe400078e0011 */
[----:B------:R-:W-:Y:S02]  /*1af00*/  IMAD.MOV.U32 R39, RZ, RZ, R16 ;  /* 0x000000ffff277224 */ /* 0x000fe400078e0010 */
[----:B------:R-:W-:Y:S01]  /*1af10*/  IMAD.MOV.U32 R26, RZ, RZ, R29 ;  /* 0x000000ffff1a7224 */ /* 0x000fe200078e001d */
[C---:B---3--:R-:W-:Y:S06]  /*1af20*/  HMMA.16816.F32 R48, R8.reuse, R54, R48 ;  /* 0x000000360830723c */ /* 0x048fec0000001830 */
[----:B----4-:R-:W-:-:S15]  /*1af30*/  HMMA.16816.F32 R8, R8, R58, R44 ;  /* 0x0000003a0808723c */ /* 0x010fde000000182c */
[----:B------:R-:W-:-:S02]  /*1af40*/  NOP ;  /* 0x0000000000007918 */ /* 0x000fc40000000000 */
[----:B------:R-:W-:Y:S04]  /*1af50*/  STL.64 [R1+0x260], R48 ;  /* 0x0002603001007387 */ /* 0x000fe80000100a00 */
[----:B------:R-:W-:Y:S04]  /*1af60*/  STL.64 [R1+0x268], R50 ;  /* 0x0002683201007387 */ /* 0x000fe80000100a00 */
[----:B------:R-:W-:Y:S04]  /*1af70*/  STL.64 [R1+0xb88], R58 ;  /* 0x000b883a01007387 */ /* 0x000fe80000100a00 */
[----:B------:R-:W-:Y:S04]  /*1af80*/  STL.64 [R1+0xb80], R56 ;  /* 0x000b803801007387 */ /* 0x000fe80000100a00 */
[----:B------:R-:W-:Y:S04]  /*1af90*/  STL.64 [R1+0x240], R8 ;  /* 0x0002400801007387 */ /* 0x000fe80000100a00 */
[----:B------:R0:W-:Y:S04]  /*1afa0*/  STL.64 [R1+0x248], R10 ;  /* 0x0002480a01007387 */ /* 0x0001e80000100a00 */
[----:B------:R-:W3:Y:S01]  /*1afb0*/  LDL.LU R28, [R1+0x504] ;  /* 0x00050400011c7983 */ /* 0x000ee20000300800 */
[C---:B--2---:R-:W-:Y:S06]  /*1afc0*/  HMMA.16816.F32 R36, R12.reuse, R38, R40 ;  /* 0x000000260c24723c */ /* 0x044fec0000001828 */
[----:B0-----:R-:W-:-:S15]  /*1afd0*/  HMMA.16816.F32 R8, R12, R26, R32 ;  /* 0x0000001a0c08723c */ /* 0x001fde0000001820 */
[----:B------:R-:W-:-:S02]  /*1afe0*/  NOP ;  /* 0x0000000000007918 */ /* 0x000fc40000000000 */
[----:B------:R-:W-:Y:S04]  /*1aff0*/  STL.64 [R1+0x80], R36 ;  /* 0x0000802401007387 */ /* 0x000fe80000100a00 */
[----:B------:R-:W-:Y:S04]  /*1b000*/  STL.64 [R1+0x88], R38 ;  /* 0x0000882601007387 */ /* 0x000fe80000100a00 */
[----:B------:R-:W-:Y:S04]  /*1b010*/  STL.64 [R1+0xbc8], R30 ;  /* 0x000bc81e01007387 */ /* 0x000fe80000100a00 */
[----:B------:R-:W-:Y:S04]  /*1b020*/  STL.64 [R1+0x70], R8 ;  /* 0x0000700801007387 */ /* 0x000fe80000100a00 */
[----:B------:R0:W-:Y:S02]  /*1b030*/  STL.64 [R1+0x78], R10 ;  /* 0x0000780a01007387 */ /* 0x0001e40000100a00 */
[----:B0-----:R-:W-:Y:S02]  /*1b040*/  HMMA.16816.F32 R8, R12, R18, R20 ;  /* 0x000000120c08723c */ /* 0x001fe40000001814 */
[----:B---3--:R-:W-:Y:S04]  /*1b050*/  STL [R1+0xbc0], R28 ;  /* 0x000bc01c01007387 */ /* 0x008fe80000100800 */
[----:B------:R-:W2:-:S15]  /*1b060*/  LDL.LU R56, [R1+0x350] ;  /* 0x0003500001387983 */ /* 0x000e9e0000300800 */
[----:B------:R-:W-:-:S02]  /*1b070*/  NOP ;  /* 0x0000000000007918 */ /* 0x000fc40000000000 */
[----:B------:R0:W-:Y:S04]  /*1b080*/  STL.64 [R1+0x60], R8 ;  /* 0x0000600801007387 */ /* 0x0001e80000100a00 */
[----:B------:R1:W-:Y:S04]  /*1b090*/  STL.64 [R1+0x68], R10 ;  /* 0x0000680a01007387 */ /* 0x0003e80000100a00 */
[----:B------:R-:W2:Y:S04]  /*1b0a0*/  LDL.LU R57, [R1+0x354] ;  /* 0x0003540001397983 */ /* 0x000ea80000300800 */
[----:B------:R-:W3:Y:S04]  /*1b0b0*/  LDL.LU R58, [R1+0x358] ;  /* 0x00035800013a7983 */ /* 0x000ee80000300800 */
[----:B------:R-:W3:Y:S04]  /*1b0c0*/  LDL.LU R59, [R1+0x35c] ;  /* 0x00035c00013b7983 */ /* 0x000ee80000300800 */
        /* <DEDUP_REMOVED lines=12> */
[----:B------:R-:W4:Y:S04]  /*1b190*/  LDL.LU R44, [R1+0x3d0] ;  /* 0x0003d000012c7983 */ /* 0x000f280000300800 */
[----:B------:R-:W4:Y:S04]  /*1b1a0*/  LDL.LU R45, [R1+0x3d4] ;  /* 0x0003d400012d7983 */ /* 0x000f280000300800 */
[----:B------:R-:W4:Y:S04]  /*1b1b0*/  LDL.LU R46, [R1+0x3d8] ;  /* 0x0003d800012e7983 */ /* 0x000f280000300800 */
[----:B------:R-:W4:Y:S01]  /*1b1c0*/  LDL.LU R47, [R1+0x3dc] ;  /* 0x0003dc00012f7983 */ /* 0x000f220000300800 */
[----:B------:R-:W-:-:S02]  /*1b1d0*/  IMAD.MOV.U32 R22, RZ, RZ, R7 ;  /* 0x000000ffff167224 */ /* 0x000fc400078e0007 */
[----:B------:R-:W-:Y:S01]  /*1b1e0*/  IMAD.MOV.U32 R23, RZ, RZ, R6 ;  /* 0x000000ffff177224 */ /* 0x000fe200078e0006 */
[----:B------:R-:W4:Y:S01]  /*1b1f0*/  LDL.LU R40, [R1+0x3b0] ;  /* 0x0003b00001287983 */ /* 0x000f220000300800 */
[----:B------:R-:W-:Y:S02]  /*1b200*/  IMAD.MOV.U32 R6, RZ, RZ, R5 ;  /* 0x000000ffff067224 */ /* 0x000fe400078e0005 */
[----:B------:R-:W-:Y:S01]  /*1b210*/  IMAD.MOV.U32 R7, RZ, RZ, R4 ;  /* 0x000000ffff077224 */ /* 0x000fe200078e0004 */
        /* <DEDUP_REMOVED lines=11> */
[----:B------:R-:W-:-:S03]  /*1b2d0*/  IMAD.MOV.U32 R16, RZ, RZ, R0 ;  /* 0x000000ffff107224 */ /* 0x000fc600078e0000 */
[----:B---3--:R-:W-:Y:S04]  /*1b2e0*/  STL.64 [R1+0xb98], R58 ;  /* 0x000b983a01007387 */ /* 0x008fe80000100a00 */
[----:B--2---:R0:W-:Y:S04]  /*1b2f0*/  STL.64 [R1+0xb90], R56 ;  /* 0x000b903801007387 */ /* 0x0041e80000100a00 */
[----:B0-----:R-:W2:Y:S04]  /*1b300*/  LDL.LU R56, [R1+0x360] ;  /* 0x0003600001387983 */ /* 0x001ea80000300800 */
[----:B------:R-:W2:Y:S04]  /*1b310*/  LDL.LU R57, [R1+0x364] ;  /* 0x0003640001397983 */ /* 0x000ea80000300800 */
[----:B------:R-:W2:Y:S04]  /*1b320*/  LDL.LU R58, [R1+0x368] ;  /* 0x00036800013a7983 */ /* 0x000ea80000300800 */
[----:B------:R-:W2:Y:S04]  /*1b330*/  LDL.LU R59, [R1+0x36c] ;  /* 0x00036c00013b7983 */ /* 0x000ea80000300800 */
        /* <DEDUP_REMOVED lines=8> */
[----:B----4-:R-:W-:Y:S03]  /*1b3c0*/  HMMA.16816.F32 R4, R12, R6, R44 ;  /* 0x000000060c04723c */ /* 0x010fe6000000182c */
[----:B------:R-:W4:Y:S04]  /*1b3d0*/  LDL.LU R0, [R1+0xc10] ;  /* 0x000c100001007983 */ /* 0x000f280000300800 */
[----:B------:R-:W3:-:S15]  /*1b3e0*/  LDL.LU.64 R46, [R1+0xc08] ;  /* 0x000c0800012e7983 */ /* 0x000ede0000300a00 */
[----:B------:R-:W-:-:S01]  /*1b3f0*/  NOP ;  /* 0x0000000000007918 */ /* 0x000fc20000000000 */
[----:B------:R-:W-:Y:S04]  /*1b400*/  STL.64 [R1+0x3d0], R4 ;  /* 0x0003d00401007387 */ /* 0x000fe80000100a00 */
[----:B------:R0:W-:Y:S04]  /*1b410*/  STL.64 [R1+0x3d8], R6 ;  /* 0x0003d80601007387 */ /* 0x0001e80000100a00 */
[----:B0-----:R-:W2:Y:S01]  /*1b420*/  LDL.LU.64 R6, [R1+0xc00] ;  /* 0x000c000001067983 */ /* 0x001ea20000300a00 */
[C---:B------:R-:W-:Y:S06]  /*1b430*/  HMMA.16816.F32 R20, R12.reuse, R22, R40 ;  /* 0x000000160c14723c */ /* 0x040fec0000001828 */
[----:B--2---:R-:W-:-:S15]  /*1b440*/  HMMA.16816.F32 R4, R12, R6, R8 ;  /* 0x000000060c04723c */ /* 0x004fde0000001808 */
[----:B------:R-:W-:-:S08]  /*1b450*/  NOP ;  /* 0x0000000000007918 */ /* 0x000fd00000000000 */
[----:B------:R-:W-:Y:S04]  /*1b460*/  STL.64 [R1+0x3c0], R4 ;  /* 0x0003c00401007387 */ /* 0x000fe80000100a00 */
[----:B------:R0:W-:Y:S04]  /*1b470*/  STL.64 [R1+0x3c8], R6 ;  /* 0x0003c80601007387 */ /* 0x0001e80000100a00 */
[----:B0-----:R0:W5:Y:S04]  /*1b480*/  LDL.LU R7, [R1+0xbf8] ;  /* 0x000bf80001077983 */ /* 0x0011680000300800 */
[----:B------:R-:W2:Y:S04]  /*1b490*/  LDL.LU.64 R42, [R1+0xbf0] ;  /* 0x000bf000012a7983 */ /* 0x000ea80000300a00 */
[----:B------:R-:W-:Y:S04]  /*1b4a0*/  STL.64 [R1+0x3b0], R20 ;  /* 0x0003b01401007387 */ /* 0x000fe80000100a00 */
[----:B------:R1:W-:Y:S04]  /*1b4b0*/  STL.64 [R1+0x3b8], R22 ;  /* 0x0003b81601007387 */ /* 0x0003e80000100a00 */
[----:B-1----:R-:W4:Y:S04]  /*1b4c0*/  LDL.LU.64 R22, [R1+0xbe8] ;  /* 0x000be80001167983 */ /* 0x002f280000300a00 */
[----:B------:R0:W5:Y:S01]  /*1b4d0*/  LDL.LU.64 R20, [R1+0xbe0] ;  /* 0x000be00001147983 */ /* 0x0001620000300a00 */
[----:B----4-:R-:W-:Y:S01]  /*1b4e0*/  HMMA.16816.F32 R24, R12, R22, R24 ;  /* 0x000000160c18723c */ /* 0x010fe20000001818 */
[----:B------:R-:W-:Y:S01]  /*1b4f0*/  IMAD.MOV.U32 R17, RZ, RZ, R60 ;  /* 0x000000ffff117224 */ /* 0x000fe200078e003c */
[----:B------:R-:W1:-:S15]  /*1b500*/  LDC R23, c[0x0][0x230] ;  /* 0x00008c00ff177b82 */ /* 0x000e5e0000000800 */
[----:B------:R-:W-:-:S06]  /*1b510*/  NOP ;  /* 0x0000000000007918 */ /* 0x000fcc0000000000 */
[----:B------:R-:W-:Y:S04]  /*1b520*/  STL.64 [R1+0x3a0], R24 ;  /* 0x0003a01801007387 */ /* 0x000fe80000100a00 */
[----:B------:R4:W-:Y:S04]  /*1b530*/  STL.64 [R1+0x3a8], R26 ;  /* 0x0003a81a01007387 */ /* 0x0009e80000100a00 */
[----:B----4-:R-:W4:Y:S04]  /*1b540*/  LDL.LU.64 R26, [R1+0xbd8] ;  /* 0x000bd800011a7983 */ /* 0x010f280000300a00 */
[----:B------:R0:W5:Y:S04]  /*1b550*/  LDL.LU.64 R24, [R1+0xbd0] ;  /* 0x000bd00001187983 */ /* 0x0001680000300a00 */
[----:B------:R-:W2:Y:S01]  /*1b560*/  LDL.LU R41, [R1+0x510] ;  /* 0x0005100001297983 */ /* 0x000ea20000300800 */
[----:B------:R-:W-:-:S03]  /*1b570*/  IMAD.MOV.U32 R19, RZ, RZ, R2 ;  /* 0x000000ffff137224 */ /* 0x000fc600078e0002 */
[----:B------:R-:W2:Y:S04]  /*1b580*/  LDL.LU R40, [R1+0x71c] ;  /* 0x00071c0001287983 */ /* 0x000ea80000300800 */
[----:B------:R-:W2:Y:S04]  /*1b590*/  LDL.LU R60, [R1+0x714] ;  /* 0x00071400013c7983 */ /* 0x000ea80000300800 */
[----:B------:R-:W2:Y:S04]  /*1b5a0*/  LDL.LU R45, [R1+0x70c] ;  /* 0x00070c00012d7983 */ /* 0x000ea80000300800 */
[----:B------:R-:W2:Y:S04]  /*1b5b0*/  LDL.LU R44, [R1+0x704] ;  /* 0x00070400012c7983 */ /* 0x000ea80000300800 */
[----:B------:R-:W2:Y:S01]  /*1b5c0*/  LDL.LU R2, [R1+0x6fc] ;  /* 0x0006fc0001027983 */ /* 0x000ea20000300800 */
[----:B----4-:R-:W-:-:S15]  /*1b5d0*/  HMMA.16816.F32 R28, R12, R26, R28 ;  /* 0x0000001a0c1c723c */ /* 0x010fde000000181c */
[----:B------:R-:W-:-:S08]  /*1b5e0*/  NOP ;  /* 0x0000000000007918 */ /* 0x000fd00000000000 */
[----:B------:R-:W-:Y:S01]  /*1b5f0*/  STL.64 [R1+0x390], R28 ;  /* 0x0003901c01007387 */ /* 0x000fe20000100a00 */
[----:B------:R-:W-:-:S03]  /*1b600*/  IMAD.MOV.U32 R10, RZ, RZ, R30 ;  /* 0x000000ffff0a7224 */ /* 0x000fc600078e001e */
[----:B------:R4:W-:Y:S04]  /*1b610*/  STL.64 [R1+0x398], R30 ;  /* 0x0003981e01007387 */ /* 0x0009e80000100a00 */
[----:B----4-:R-:W4:Y:S01]  /*1b620*/  LDL.LU.64 R30, [R1+0xbc8] ;  /* 0x000bc800011e7983 */ /* 0x010f220000300a00 */
[----:B------:R-:W-:-:S03]  /*1b630*/  IMAD.MOV.U32 R9, RZ, RZ, R28 ;  /* 0x000000ffff097224 */ /* 0x000fc600078e001c */
[----:B------:R-:W2:Y:S04]  /*1b640*/  LDL.LU R28, [R1+0xbc0] ;  /* 0x000bc000011c7983 */ /* 0x000ea80000300800 */
[----:B------:R-:W2:Y:S01]  /*1b650*/  LDL.LU.64 R26, [R1+0x460] ;  /* 0x00046000011a7983 */ /* 0x000ea20000300a00 */
[----:B----4-:R-:W-:-:S15]  /*1b660*/  HMMA.16816.F32 R32, R12, R30, R32 ;  /* 0x0000001e0c20723c */ /* 0x010fde0000001820 */
[----:B------:R-:W-:-:S08]  /*1b670*/  NOP ;  /* 0x0000000000007918 */ /* 0x000fd00000000000 */
[----:B------:R-:W-:Y:S04]  /*1b680*/  STL.64 [R1+0x380], R32 ;  /* 0x0003802001007387 */ /* 0x000fe80000100a00 */
[----:B------:R4:W-:Y:S04]  /*1b690*/  STL.64 [R1+0x388], R34 ;  /* 0x0003882201007387 */ /* 0x0009e80000100a00 */
[----:B----4-:R-:W4:Y:S04]  /*1b6a0*/  LDL.LU.64 R34, [R1+0xbb8] ;  /* 0x000bb80001227983 */ /* 0x010f280000300a00 */
[----:B------:R0:W5:Y:S01]  /*1b6b0*/  LDL.LU.64 R32, [R1+0xbb0] ;  /* 0x000bb00001207983 */ /* 0x0001620000300a00 */
        /* <DEDUP_REMOVED lines=10> */
[----:B----4-:R-:W2:Y:S04]  /*1b760*/  LDL.LU.64 R58, [R1+0xb98] ;  /* 0x000b9800013a7983 */ /* 0x010ea80000300a00 */
[----:B------:R-:W2:Y:S01]  /*1b770*/  LDL.LU.64 R56, [R1+0xb90] ;  /* 0x000b900001387983 */ /* 0x000ea20000300a00 */
[C---:B---3--:R-:W-:Y:S06]  /*1b780*/  HMMA.16816.F32 R48, R12.reuse, R46, R48 ;  /* 0x0000002e0c30723c */ /* 0x048fec0000001830 */
[----:B--2---:R-:W-:-:S15]  /*1b790*/  HMMA.16816.F32 R56, R12, R42, R56 ;  /* 0x0000002a0c38723c */ /* 0x004fde0000001838 */
[----:B------:R-:W-:-:S08]  /*1b7a0*/  NOP ;  /* 0x0000000000007918 */ /* 0x000fd00000000000 */
[----:B------:R-:W-:Y:S01]  /*1b7b0*/  STL.64 [R1+0x350], R56 ;  /* 0x0003503801007387 */ /* 0x000fe20000100a00 */
[----:B------:R-:W-:Y:S02]  /*1b7c0*/  IMAD.MOV.U32 R38, RZ, RZ, R59 ;  /* 0x000000ffff267224 */ /* 0x000fe400078e003b */
[----:B------:R-:W-:Y:S01]  /*1b7d0*/  IMAD.MOV.U32 R22, RZ, RZ, R58 ;  /* 0x000000ffff167224 */ /* 0x000fe200078e003a */
[----:B------:R2:W-:Y:S01]  /*1b7e0*/  STL.64 [R1+0x358], R58 ;  /* 0x0003583a01007387 */ /* 0x0005e20000100a00 */
[----:B------:R-:W-:Y:S02]  /*1b7f0*/  IMAD.MOV.U32 R34, RZ, RZ, R57 ;  /* 0x000000ffff227224 */ /* 0x000fe400078e0039 */
[----:B------:R-:W-:Y:S01]  /*1b800*/  IMAD.MOV.U32 R11, RZ, RZ, R56 ;  /* 0x000000ffff0b7224 */ /* 0x000fe200078e0038 */
[----:B--2---:R-:W2:Y:S04]  /*1b810*/  LDL.LU.64 R58, [R1+0xb88] ;  /* 0x000b8800013a7983 */ /* 0x004ea80000300a00 */
[----:B------:R0:W5:Y:S04]  /*1b820*/  LDL.LU.64 R56, [R1+0xb80] ;  /* 0x000b800001387983 */ /* 0x0001680000300a00 */
[----:B------:R-:W-:Y:S04]  /*1b830*/  STL.64 [R1+0x340], R48 ;  /* 0x0003403001007387 */ /* 0x000fe80000100a00 */
[----:B------:R3:W-:Y:S04]  /*1b840*/  STL.64 [R1+0x348], R50 ;  /* 0x0003483201007387 */ /* 0x0007e80000100a00 */
[----:B---3--:R-:W3:Y:S04]  /*1b850*/  LDL.LU.64 R50, [R1+0xb78] ;  /* 0x000b780001327983 */ /* 0x008ee80000300a00 */
[----:B------:R0:W5:Y:S01]  /*1b860*/  LDL.LU.64 R48, [R1+0xb70] ;  /* 0x000b700001307983 */ /* 0x0001620000300a00 */
[----:B---3--:R-:W-:-:S15]  /*1b870*/  HMMA.16816.F32 R52, R12, R50, R52 ;  /* 0x000000320c34723c */ /* 0x008fde0000001834 */
[----:B------:R-:W-:-:S08]  /*1b880*/  NOP ;  /* 0x0000000000007918 */ /* 0x000fd00000000000 */
[----:B------:R-:W-:Y:S04]  /*1b890*/  STL.64 [R1+0x230], R52 ;  /* 0x0002303401007387 */ /* 0x000fe80000100a00 */
[----:B------:R3:W-:Y:S04]  /*1b8a0*/  STL.64 [R1+0x238], R54 ;  /* 0x0002383601007387 */ /* 0x0007e80000100a00 */
[----:B---3--:R-:W3:Y:S01]  /*1b8b0*/  LDL.LU.64 R54, [R1+0xb68] ;  /* 0x000b680001367983 */ /* 0x008ee20000300a00 */
[----:B------:R-:W-:Y:S02]  /*1b8c0*/  IMAD.MOV.U32 R18, RZ, RZ, R3 ;  /* 0x000000ffff127224 */ /* 0x000fe400078e0003 */
[----:B------:R-:W4:Y:S01]  /*1b8d0*/  LDC R3, c[0x0][0x238] ;  /* 0x00008e00ff037b82 */ /* 0x000f220000000800 */
[----:B------:R0:W5:Y:S01]  /*1b8e0*/  LDL.LU.64 R52, [R1+0xb60] ;  /* 0x000b600001347983 */ /* 0x0001620000300a00 */
[----:B----4-:R-:W-:-:S03]  /*1b8f0*/  IMAD.SHL.U32 R31, R3, 0x20, RZ ;  /* 0x00000020031f7824 */ /* 0x010fc600078e00ff */
[----:B---3--:R-:W-:-:S15]  /*1b900*/  HMMA.16816.F32 R16, R12, R54, R16 ;  /* 0x000000360c10723c */ /* 0x008fde0000001810 */
[----:B------:R-:W-:-:S08]  /*1b910*/  NOP ;  /* 0x0000000000007918 */ /* 0x000fd00000000000 */
[----:B------:R-:W-:Y:S04]  /*1b920*/  STL.64 [R1+0x220], R16 ;  /* 0x0002201001007387 */ /* 0x000fe80000100a00 */
[----:B------:R3:W-:Y:S04]  /*1b930*/  STL.64 [R1+0x228], R18 ;  /* 0x0002281201007387 */ /* 0x0007e80000100a00 */
[----:B---3--:R-:W2:Y:S04]  /*1b940*/  LDL.LU.64 R18, [R1+0xb58] ;  /* 0x000b580001127983 */ /* 0x008ea80000300a00 */
[----:B------:R-:W2:Y:S04]  /*1b950*/  LDL.LU.64 R16, [R1+0xb50] ;  /* 0x000b500001107983 */ /* 0x000ea80000300a00 */
[----:B------:R-:W3:Y:S01]  /*1b960*/  LDL.LU R3, [R1+0x50c] ;  /* 0x00050c0001037983 */ /* 0x000ee20000300800 */
[----:B------:R-:W-:-:S02]  /*1b970*/  IMAD.SHL.U32 R31, R31, 0x2, RZ ;  /* 0x000000021f1f7824 */ /* 0x000fc400078e00ff */
[----:B------:R-:W-:-:S03]  /*1b980*/  VIADD R28, R28, 0x1 ;  /* 0x000000011c1c7836 */ /* 0x000fc60000000000 */
[-C--:B------:R-:W-:Y:S02]  /*1b990*/  IADD3 R60, P6, R60, R31.reuse, RZ ;  /* 0x0000001f3c3c7210 */ /* 0x080fe40007fde0ff */
[-C--:B------:R-:W-:Y:S02]  /*1b9a0*/  IADD3 R41, P4, R41, R31.reuse, RZ ;  /* 0x0000001f29297210 */ /* 0x080fe40007f9e0ff */
[-C--:B------:R-:W-:Y:S02]  /*1b9b0*/  IADD3 R40, P3, R40, R31.reuse, RZ ;  /* 0x0000001f28287210 */ /* 0x080fe40007f7e0ff */
[-C--:B------:R-:W-:Y:S02]  /*1b9c0*/  IADD3 R45, P5, R45, R31.reuse, RZ ;  /* 0x0000001f2d2d7210 */ /* 0x080fe40007fbe0ff */
[-C--:B------:R-:W-:Y:S02]  /*1b9d0*/  IADD3 R44, P2, R44, R31.reuse, RZ ;  /* 0x0000001f2c2c7210 */ /* 0x080fe40007f5e0ff */
[----:B------:R-:W-:Y:S01]  /*1b9e0*/  IADD3 R2, P1, R2, R31, RZ ;  /* 0x0000001f02027210 */ /* 0x000fe20007f3e0ff */
[----:B-1----:R-:W-:-:S05]  /*1b9f0*/  VIADD R23, R23, 0x1f ;  /* 0x0000001f17177836 */ /* 0x002fca0000000000 */
[----:B------:R-:W-:Y:S02]  /*1ba00*/  SHF.R.S32.HI R29, RZ, 0x1f, R23 ;  /* 0x0000001fff1d7819 */ /* 0x000fe40000011417 */
[----:B------:R-:W-:Y:S02]  /*1ba10*/  IADD3 R5, P0, R26, R31, RZ ;  /* 0x0000001f1a057210 */ /* 0x000fe40007f1e0ff */
[----:B------:R-:W-:Y:S01]  /*1ba20*/  LEA.HI R23, R29, R23, RZ, 0x5 ;  /* 0x000000171d177211 */ /* 0x000fe200078f28ff */
[----:B------:R-:W-:-:S03]  /*1ba30*/  IMAD.MOV.U32 R8, RZ, RZ, R6 ;  /* 0x000000ffff087224 */ /* 0x000fc600078e0006 */
[----:B------:R-:W-:Y:S01]  /*1ba40*/  SHF.R.S32.HI R23, RZ, 0x5, R23 ;  /* 0x00000005ff177819 */ /* 0x000fe20000011417 */
[----:B------:R-:W-:Y:S02]  /*1ba50*/  IMAD.MOV.U32 R6, RZ, RZ, R4 ;  /* 0x000000ffff067224 */ /* 0x000fe400078e0004 */
[----:B------:R-:W-:Y:S01]  /*1ba60*/  IMAD.X R4, R27, 0x1, R0, P0 ;  /* 0x000000011b047824 */ /* 0x000fe200000e0600 */
[----:B------:R-:W-:Y:S01]  /*1ba70*/  ISETP.NE.U32.AND P0, PT, R28, R23, PT ;  /* 0x000000171c00720c */ /* 0x000fe20003f05070 */
[----:B--2---:R-:W-:-:S15]  /*1ba80*/  HMMA.16816.F32 R16, R12, R58, R16 ;  /* 0x0000003a0c10723c */ /* 0x004fde0000001810 */
[----:B------:R-:W-:-:S08]  /*1ba90*/  NOP ;  /* 0x0000000000007918 */ /* 0x000fd00000000000 */
[----:B------:R-:W-:Y:S04]  /*1baa0*/  STL.64 [R1+0x210], R16 ;  /* 0x0002101001007387 */ /* 0x000fe80000100a00 */
[----:B------:R-:W-:Y:S04]  /*1bab0*/  STL.64 [R1+0x218], R18 ;  /* 0x0002181201007387 */ /* 0x000fe80000100a00 */
[----:B------:R-:W-:Y:S04]  /*1bac0*/  STL [R1+0x504], R28 ;  /* 0x0005041c01007387 */ /* 0x000fe80000100800 */
[----:B------:R1:W-:Y:S04]  /*1bad0*/  STL [R1+0x714], R60 ;  /* 0x0007143c01007387 */ /* 0x0003e80000100800 */
[----:B------:R-:W-:Y:S01]  /*1bae0*/  STL [R1+0x510], R41 ;  /* 0x0005102901007387 */ /* 0x000fe20000100800 */
[----:B------:R-:W-:-:S03]  /*1baf0*/  IMAD.MOV.U32 R12, RZ, RZ, R16 ;  /* 0x000000ffff0c7224 */ /* 0x000fc600078e0010 */
[----:B-1----:R-:W2:Y:S04]  /*1bb00*/  LDL.LU R60, [R1+0x6f4] ;  /* 0x0006f400013c7983 */ /* 0x002ea80000300800 */
[----:B------:R-:W-:Y:S04]  /*1bb10*/  STL [R1+0x71c], R40 ;  /* 0x00071c2801007387 */ /* 0x000fe80000100800 */
[----:B------:R-:W4:Y:S04]  /*1bb20*/  LDL.LU R58, [R1+0x718] ;  /* 0x00071800013a7983 */ /* 0x000f280000300800 */
[----:B------:R-:W-:Y:S01]  /*1bb30*/  STL [R1+0x70c], R45 ;  /* 0x00070c2d01007387 */ /* 0x000fe20000100800 */
[----:B------:R-:W-:-:S03]  /*1bb40*/  IMAD.MOV.U32 R14, RZ, RZ, R17 ;  /* 0x000000ffff0e7224 */ /* 0x000fc600078e0011 */
[----:B------:R-:W4:Y:S01]  /*1bb50*/  LDL.LU R59, [R1+0x6ec] ;  /* 0x0006ec00013b7983 */ /* 0x000f220000300800 */
[----:B------:R-:W-:-:S03]  /*1bb60*/  IMAD.MOV.U32 R13, RZ, RZ, R18 ;  /* 0x000000ffff0d7224 */ /* 0x000fc600078e0012 */
[----:B------:R-:W-:Y:S01]  /*1bb70*/  STL [R1+0x704], R44 ;  /* 0x0007042c01007387 */ /* 0x000fe20000100800 */
[----:B------:R-:W-:-:S03]  /*1bb80*/  IMAD.MOV.U32 R15, RZ, RZ, R19 ;  /* 0x000000ffff0f7224 */ /* 0x000fc600078e0013 */
[----:B------:R-:W4:Y:S04]  /*1bb90*/  LDL.LU R16, [R1+0x710] ;  /* 0x0007100001107983 */ /* 0x000f280000300800 */
        /* <DEDUP_REMOVED lines=16> */
[----:B---3--:R-:W-:-:S03]  /*1bca0*/  IMAD.X R3, R3, 0x1, R0, P4 ;  /* 0x0000000103037824 */ /* 0x008fc600020e0600 */
[----:B-1----:R-:W3:Y:S04]  /*1bcb0*/  LDL.LU R2, [R1+0x6d0] ;  /* 0x0006d00001027983 */ /* 0x002ee80000300800 */
[----:B------:R-:W3:Y:S04]  /*1bcc0*/  LDL.LU R27, [R1+0x6a4] ;  /* 0x0006a400011b7983 */ /* 0x000ee80000300800 */
[----:B------:R-:W3:Y:S04]  /*1bcd0*/  LDL.LU R23, [R1+0x6c8] ;  /* 0x0006c80001177983 */ /* 0x000ee80000300800 */
[----:B------:R-:W3:Y:S04]  /*1bce0*/  LDL.LU R29, [R1+0x69c] ;  /* 0x00069c00011d7983 */ /* 0x000ee80000300800 */
[----:B------:R1:W-:Y:S04]  /*1bcf0*/  STL [R1+0x50c], R3 ;  /* 0x00050c0301007387 */ /* 0x0003e80000100800 */
[----:B------:R-:W3:Y:S04]  /*1bd00*/  LDL.LU R28, [R1+0x6c0] ;  /* 0x0006c000011c7983 */ /* 0x000ee80000300800 */
[----:B------:R-:W3:Y:S04]  /*1bd10*/  LDL.LU R41, [R1+0x694] ;  /* 0x0006940001297983 */ /* 0x000ee80000300800 */
[----:B------:R-:W3:Y:S04]  /*1bd20*/  LDL.LU R40, [R1+0x6b8] ;  /* 0x0006b80001287983 */ /* 0x000ee80000300800 */
[----:B-1----:R-:W3:Y:S04]  /*1bd30*/  LDL.LU R3, [R1+0x68c] ;  /* 0x00068c0001037983 */ /* 0x002ee80000300800 */
[----:B------:R-:W3:Y:S04]  /*1bd40*/  LDL.LU R45, [R1+0x6b0] ;  /* 0x0006b000012d7983 */ /* 0x000ee80000300800 */
[----:B------:R-:W3:Y:S01]  /*1bd50*/  LDL.LU R44, [R1+0x684] ;  /* 0x00068400012c7983 */ /* 0x000ee20000300800 */
[----:B--2---:R-:W-:-:S05]  /*1bd60*/  IADD3 R60, P4, R60, R31, RZ ;  /* 0x0000001f3c3c7210 */ /* 0x004fca0007f9e0ff */
[----:B------:R1:W-:Y:S01]  /*1bd70*/  STL [R1+0x6f4], R60 ;  /* 0x0006f43c01007387 */ /* 0x0003e20000100800 */
[----:B----4-:R-:W-:-:S03]  /*1bd80*/  IMAD.X R58, R58, 0x1, R0, P3 ;  /* 0x000000013a3a7824 */ /* 0x010fc600018e0600 */
[----:B-1----:R-:W2:Y:S01]  /*1bd90*/  LDL.LU R60, [R1+0x6a8] ;  /* 0x0006a800013c7983 */ /* 0x002ea20000300800 */
[----:B------:R-:W-:-:S03]  /*1bda0*/  IADD3 R59, P3, R59, R31, RZ ;  /* 0x0000001f3b3b7210 */ /* 0x000fc60007f7e0ff */
[----:B------:R-:W-:Y:S01]  /*1bdb0*/  STL [R1+0x718], R58 ;  /* 0x0007183a01007387 */ /* 0x000fe20000100800 */
[----:B------:R-:W-:-:S03]  /*1bdc0*/  IMAD.X R16, R16, 0x1, R0, P6 ;  /* 0x0000000110107824 */ /* 0x000fc600030e0600 */
[----:B------:R-:W-:Y:S01]  /*1bdd0*/  STL [R1+0x6ec], R59 ;  /* 0x0006ec3b01007387 */ /* 0x000fe20000100800 */
        /* <DEDUP_REMOVED lines=28> */
[----:B---3--:R-:W-:Y:S01]  /*1bfa0*/  IMAD.X R2, R2, 0x1, R0, P2 ;  /* 0x0000000102027824 */ /* 0x008fe200010e0600 */
[----:B------:R-:W-:-:S04]  /*1bfb0*/  IADD3 R26, P5, R26, R31, RZ ;  /* 0x0000001f1a1a7210 */ /* 0x000fc80007fbe0ff */
[----:B------:R1:W-:Y:S01]  /*1bfc0*/  STL [R1+0x6d0], R2 ;  /* 0x0006d00201007387 */ /* 0x0003e20000100800 */
[----:B------:R-:W-:-:S03]  /*1bfd0*/  IADD3 R27, P2, R27, R31, RZ ;  /* 0x0000001f1b1b7210 */ /* 0x000fc60007f5e0ff */
[----:B------:R-:W-:Y:S01]  /*1bfe0*/  STL [R1+0x6d8], R30 ;  /* 0x0006d81e01007387 */ /* 0x000fe20000100800 */
[--C-:B------:R-:W-:Y:S01]  /*1bff0*/  IMAD.X R23, R23, 0x1, R0.reuse, P1 ;  /* 0x0000000117177824 */ /* 0x100fe200008e0600 */
[----:B------:R-:W-:Y:S02]  /*1c000*/  IADD3 R29, P1, R29, R31, RZ ;  /* 0x0000001f1d1d7210 */ /* 0x000fe40007f3e0ff */
[----:B-1----:R-:W3:Y:S04]  /*1c010*/  LDL.LU R2, [R1+0x67c] ;  /* 0x00067c0001027983 */ /* 0x002ee80000300800 */
[----:B------:R-:W-:Y:S01]  /*1c020*/  STL [R1+0x6ac], R26 ;  /* 0x0006ac1a01007387 */ /* 0x000fe20000100800 */
[----:B------:R-:W-:-:S03]  /*1c030*/  IMAD.X R28, R28, 0x1, R0, P4 ;  /* 0x000000011c1c7824 */ /* 0x000fc600020e0600 */
[----:B------:R-:W-:Y:S01]  /*1c040*/  STL [R1+0x6a4], R27 ;  /* 0x0006a41b01007387 */ /* 0x000fe20000100800 */
[-C--:B------:R-:W-:Y:S01]  /*1c050*/  IADD3 R41, P4, R41, R31.reuse, RZ ;  /* 0x0000001f29297210 */ /* 0x080fe20007f9e0ff */
[----:B------:R-:W-:Y:S02]  /*1c060*/  IMAD.X R40, R40, 0x1, R0, P3 ;  /* 0x0000000128287824 */ /* 0x000fe400018e0600 */
[----:B------:R-:W-:Y:S01]  /*1c070*/  STL [R1+0x6c8], R23 ;  /* 0x0006c81701007387 */ /* 0x000fe20000100800 */
[----:B------:R-:W-:-:S03]  /*1c080*/  IADD3 R3, P3, R3, R31, RZ ;  /* 0x0000001f03037210 */ /* 0x000fc60007f7e0ff */
[----:B------:R-:W-:Y:S04]  /*1c090*/  STL [R1+0x69c], R29 ;  /* 0x00069c1d01007387 */ /* 0x000fe80000100800 */
[----:B------:R-:W-:Y:S04]  /*1c0a0*/  STL [R1+0x6c0], R28 ;  /* 0x0006c01c01007387 */ /* 0x000fe80000100800 */
[----:B------:R1:W-:Y:S04]  /*1c0b0*/  STL [R1+0x68c], R3 ;  /* 0x00068c0301007387 */ /* 0x0003e80000100800 */
[----:B------:R-:W-:Y:S04]  /*1c0c0*/  STL [R1+0x694], R41 ;  /* 0x0006942901007387 */ /* 0x000fe80000100800 */
[----:B-1----:R-:W4:Y:S01]  /*1c0d0*/  LDL.LU R3, [R1+0x6a0] ;  /* 0x0006a00001037983 */ /* 0x002f220000300800 */
[----:B------:R-:W-:Y:S01]  /*1c0e0*/  IMAD.X R45, R45, 0x1, R0, P6 ;  /* 0x000000012d2d7824 */ /* 0x000fe200030e0600 */
[----:B------:R-:W-:-:S02]  /*1c0f0*/  IADD3 R44, P6, R44, R31, RZ ;  /* 0x0000001f2c2c7210 */ /* 0x000fc40007fde0ff */
[----:B------:R-:W-:Y:S04]  /*1c100*/  STL [R1+0x6b8], R40 ;  /* 0x0006b82801007387 */ /* 0x000fe80000100800 */
[----:B------:R-:W4:Y:S04]  /*1c110*/  LDL.LU R58, [R1+0x674] ;  /* 0x00067400013a7983 */ /* 0x000f280000300800 */
[----:B------:R-:W-:Y:S04]  /*1c120*/  STL [R1+0x6b0], R45 ;  /* 0x0006b02d01007387 */ /* 0x000fe80000100800 */
[----:B------:R-:W4:Y:S04]  /*1c130*/  LDL.LU R59, [R1+0x698] ;  /* 0x00069800013b7983 */ /* 0x000f280000300800 */
[----:B------:R-:W-:Y:S04]  /*1c140*/  STL [R1+0x684], R44 ;  /* 0x0006842c01007387 */ /* 0x000fe80000100800 */
[----:B------:R-:W4:Y:S01]  /*1c150*/  LDL.LU R16, [R1+0x66c] ;  /* 0x00066c0001107983 */ /* 0x000f220000300800 */
[----:B--2---:R-:W-:-:S05]  /*1c160*/  IMAD.X R60, R60, 0x1, R0, P5 ;  /* 0x000000013c3c7824 */ /* 0x004fca00028e0600 */
[----:B------:R1:W-:Y:S04]  /*1c170*/  STL [R1+0x6a8], R60 ;  /* 0x0006a83c01007387 */ /* 0x0003e80000100800 */
        /* <DEDUP_REMOVED lines=15> */
[----:B-1----:R-:W2:Y:S04]  /*1c270*/  LDL.LU R60, [R1+0x62c] ;  /* 0x00062c00013c7983 */ /* 0x002ea80000300800 */
[----:B------:R-:W2:Y:S04]  /*1c280*/  LDL.LU R27, [R1+0x650] ;  /* 0x00065000011b7983 */ /* 0x000ea80000300800 */
[----:B------:R-:W2:Y:S04]  /*1c290*/  LDL.LU R23, [R1+0x624] ;  /* 0x0006240001177983 */ /* 0x000ea80000300800 */
[----:B------:R-:W2:Y:S01]  /*1c2a0*/  LDL.LU R29, [R1+0x648] ;  /* 0x00064800011d7983 */ /* 0x000ea20000300800 */
[----:B---3--:R-:W-:-:S05]  /*1c2b0*/  IADD3 R2, P5, R2, R31, RZ ;  /* 0x0000001f02027210 */ /* 0x008fca0007fbe0ff */
[----:B------:R1:W-:Y:S04]  /*1c2c0*/  STL [R1+0x67c], R2 ;  /* 0x00067c0201007387 */ /* 0x0003e80000100800 */
[----:B------:R-:W3:Y:S04]  /*1c2d0*/  LDL.LU R28, [R1+0x61c] ;  /* 0x00061c00011c7983 */ /* 0x000ee80000300800 */
[----:B------:R-:W3:Y:S04]  /*1c2e0*/  LDL.LU R41, [R1+0x640] ;  /* 0x0006400001297983 */ /* 0x000ee80000300800 */
[----:B------:R-:W3:Y:S04]  /*1c2f0*/  LDL.LU R40, [R1+0x614] ;  /* 0x0006140001287983 */ /* 0x000ee80000300800 */
[----:B-1----:R-:W3:Y:S04]  /*1c300*/  LDL.LU R2, [R1+0x638] ;  /* 0x0006380001027983 */ /* 0x002ee80000300800 */
[----:B------:R-:W3:Y:S04]  /*1c310*/  LDL.LU R45, [R1+0x60c] ;  /* 0x00060c00012d7983 */ /* 0x000ee80000300800 */
[----:B------:R-:W3:Y:S01]  /*1c320*/  LDL.LU R44, [R1+0x630] ;  /* 0x00063000012c7983 */ /* 0x000ee20000300800 */
[----:B----4-:R-:W-:-:S05]  /*1c330*/  IMAD.X R3, R3, 0x1, R0, P2 ;  /* 0x0000000103037824 */ /* 0x010fca00010e0600 */
[----:B------:R1:W-:Y:S04]  /*1c340*/  STL [R1+0x6a0], R3 ;  /* 0x0006a00301007387 */ /* 0x0003e80000100800 */
[----:B-1----:R-:W4:Y:S01]  /*1c350*/  LDL.LU R3, [R1+0x604] ;  /* 0x0006040001037983 */ /* 0x002f220000300800 */
[----:B------:R-:W-:Y:S01]  /*1c360*/  IADD3 R58, P2, R58, R31, RZ ;  /* 0x0000001f3a3a7210 */ /* 0x000fe20007f5e0ff */
[----:B------:R-:W-:-:S04]  /*1c370*/  IMAD.X R59, R59, 0x1, R0, P1 ;  /* 0x000000013b3b7824 */ /* 0x000fc800008e0600 */
[----:B------:R-:W-:Y:S01]  /*1c380*/  STL [R1+0x674], R58 ;  /* 0x0006743a01007387 */ /* 0x000fe20000100800 */
[----:B------:R-:W-:-:S03]  /*1c390*/  IADD3 R16, P1, R16, R31, RZ ;  /* 0x0000001f10107210 */ /* 0x000fc60007f3e0ff */
[----:B------:R-:W-:Y:S04]  /*1c3a0*/  STL [R1+0x698], R59 ;  /* 0x0006983b01007387 */ /* 0x000fe80000100800 */
[----:B------:R-:W-:Y:S01]  /*1c3b0*/  STL [R1+0x66c], R16 ;  /* 0x00066c1001007387 */ /* 0x000fe20000100800 */
[----:B--2---:R-:W-:Y:S01]  /*1c3c0*/  IMAD.X R17, R17, 0x1, R0, P4 ;  /* 0x0000000111117824 */ /* 0x004fe200020e0600 */
[----:B------:R-:W-:-:S04]  /*1c3d0*/  IADD3 R18, P4, R18, R31, RZ ;  /* 0x0000001f12127210 */ /* 0x000fc80007f9e0ff */
        /* <DEDUP_REMOVED lines=23> */
[-C--:B------:R-:W-:Y:S01]  /*1c550*/  IADD3 R30, P4, R30, R31.reuse, RZ ;  /* 0x0000001f1e1e7210 */ /* 0x080fe20007f9e0ff */
[--C-:B------:R-:W-:Y:S01]  /*1c560*/  IMAD.X R26, R26, 0x1, R0.reuse, P3 ;  /* 0x000000011a1a7824 */ /* 0x100fe200018e0600 */
[----:B------:R-:W-:Y:S01]  /*1c570*/  IADD3 R60, P3, R60, R31, RZ ;  /* 0x0000001f3c3c7210 */ /* 0x000fe20007f7e0ff */
[----:B------:R-:W-:Y:S04]  /*1c580*/  STL [R1+0x660], R35 ;  /* 0x0006602301007387 */ /* 0x000fe80000100800 */
[----:B------:R1:W-:Y:S01]  /*1c590*/  STL [R1+0x62c], R60 ;  /* 0x00062c3c01007387 */ /* 0x0003e20000100800 */
[----:B------:R-:W-:-:S03]  /*1c5a0*/  IMAD.X R27, R27, 0x1, R0, P6 ;  /* 0x000000011b1b7824 */ /* 0x000fc600030e0600 */
[----:B------:R-:W-:Y:S01]  /*1c5b0*/  STL [R1+0x634], R30 ;  /* 0x0006341e01007387 */ /* 0x000fe20000100800 */
[-C--:B------:R-:W-:Y:S01]  /*1c5c0*/  IADD3 R23, P6, R23, R31.reuse, RZ ;  /* 0x0000001f17177210 */ /* 0x080fe20007fde0ff */
[----:B------:R-:W-:Y:S02]  /*1c5d0*/  IMAD.X R29, R29, 0x1, R0, P5 ;  /* 0x000000011d1d7824 */ /* 0x000fe400028e0600 */
[----:B-1----:R-:W2:Y:S04]  /*1c5e0*/  LDL.LU R60, [R1+0x628] ;  /* 0x00062800013c7983 */ /* 0x002ea80000300800 */
[----:B------:R-:W-:Y:S04]  /*1c5f0*/  STL [R1+0x658], R26 ;  /* 0x0006581a01007387 */ /* 0x000fe80000100800 */
[----:B------:R-:W-:Y:S04]  /*1c600*/  STL [R1+0x650], R27 ;  /* 0x0006501b01007387 */ /* 0x000fe80000100800 */
[----:B------:R-:W-:Y:S01]  /*1c610*/  STL [R1+0x624], R23 ;  /* 0x0006241701007387 */ /* 0x000fe20000100800 */
[----:B---3--:R-:W-:-:S03]  /*1c620*/  IADD3 R28, P5, R28, R31, RZ ;  /* 0x0000001f1c1c7210 */ /* 0x008fc60007fbe0ff */
[----:B------:R-:W-:Y:S01]  /*1c630*/  STL [R1+0x648], R29 ;  /* 0x0006481d01007387 */ /* 0x000fe20000100800 */
[----:B------:R-:W-:-:S03]  /*1c640*/  IMAD.X R41, R41, 0x1, R0, P2 ;  /* 0x0000000129297824 */ /* 0x000fc600010e0600 */
[----:B------:R-:W-:Y:S01]  /*1c650*/  STL [R1+0x61c], R28 ;  /* 0x00061c1c01007387 */ /* 0x000fe20000100800 */
[-C--:B------:R-:W-:Y:S01]  /*1c660*/  IADD3 R40, P2, R40, R31.reuse, RZ ;  /* 0x0000001f28287210 */ /* 0x080fe20007f5e0ff */
[----:B------:R-:W-:Y:S01]  /*1c670*/  IMAD.X R2, R2, 0x1, R0, P1 ;  /* 0x0000000102027824 */ /* 0x000fe200008e0600 */
[----:B------:R-:W-:-:S04]  /*1c680*/  IADD3 R45, P1, R45, R31, RZ ;  /* 0x0000001f2d2d7210 */ /* 0x000fc80007f3e0ff */
[----:B------:R1:W-:Y:S01]  /*1c690*/  STL [R1+0x638], R2 ;  /* 0x0006380201007387 */ /* 0x0003e20000100800 */
[----:B------:R-:W-:-:S03]  /*1c6a0*/  IMAD.X R44, R44, 0x1, R0, P4 ;  /* 0x000000012c2c7824 */ /* 0x000fc600020e0600 */
[----:B------:R-:W-:Y:S04]  /*1c6b0*/  STL [R1+0x640], R41 ;  /* 0x0006402901007387 */ /* 0x000fe80000100800 */
[----:B-1----:R-:W3:Y:S04]  /*1c6c0*/  LDL.LU R2, [R1+0x5fc] ;  /* 0x0005fc0001027983 */ /* 0x002ee80000300800 */
[----:B------:R-:W-:Y:S04]  /*1c6d0*/  STL [R1+0x614], R40 ;  /* 0x0006142801007387 */ /* 0x000fe80000100800 */
[----:B------:R-:W3:Y:S04]  /*1c6e0*/  LDL.LU R58, [R1+0x620] ;  /* 0x00062000013a7983 */ /* 0x000ee80000300800 */
[----:B------:R-:W-:Y:S01]  /*1c6f0*/  STL [R1+0x60c], R45 ;  /* 0x00060c2d01007387 */ /* 0x000fe20000100800 */
[----:B----4-:R-:W-:-:S03]  /*1c700*/  IADD3 R3, P4, R3, R31, RZ ;  /* 0x0000001f03037210 */ /* 0x010fc60007f9e0ff */
[----:B------:R-:W4:Y:S04]  /*1c710*/  LDL.LU R59, [R1+0x5f4] ;  /* 0x0005f400013b7983 */ /* 0x000f280000300800 */
[----:B------:R-:W-:Y:S04]  /*1c720*/  STL [R1+0x630], R44 ;  /* 0x0006302c01007387 */ /* 0x000fe80000100800 */
        /* <DEDUP_REMOVED lines=19> */
[----:B------:R-:W4:Y:S04]  /*1c860*/  LDL.LU R23, [R1+0x5d0] ;  /* 0x0005d00001177983 */ /* 0x000f280000300800 */
[----:B------:R-:W4:Y:S01]  /*1c870*/  LDL.LU R29, [R1+0x5a4] ;  /* 0x0005a400011d7983 */ /* 0x000f220000300800 */
[----:B--2---:R-:W-:-:S05]  /*1c880*/  IMAD.X R60, R60, 0x1, R0, P3 ;  /* 0x000000013c3c7824 */ /* 0x004fca00018e0600 */
[----:B------:R1:W-:Y:S04]  /*1c890*/  STL [R1+0x628], R60 ;  /* 0x0006283c01007387 */ /* 0x0003e80000100800 */
[----:B------:R-:W2:Y:S04]  /*1c8a0*/  LDL.LU R28, [R1+0x5c8] ;  /* 0x0005c800011c7983 */ /* 0x000ea80000300800 */
[----:B------:R-:W2:Y:S04]  /*1c8b0*/  LDL.LU R41, [R1+0x59c] ;  /* 0x00059c0001297983 */ /* 0x000ea80000300800 */
[----:B------:R-:W2:Y:S04]  /*1c8c0*/  LDL.LU R40, [R1+0x5c0] ;  /* 0x0005c00001287983 */ /* 0x000ea80000300800 */
[----:B-1----:R-:W2:Y:S04]  /*1c8d0*/  LDL.LU R60, [R1+0x594] ;  /* 0x00059400013c7983 */ /* 0x002ea80000300800 */
[----:B------:R-:W2:Y:S04]  /*1c8e0*/  LDL.LU R45, [R1+0x5b8] ;  /* 0x0005b800012d7983 */ /* 0x000ea80000300800 */
[----:B------:R-:W2:Y:S01]  /*1c8f0*/  LDL.LU R44, [R1+0x58c] ;  /* 0x00058c00012c7983 */ /* 0x000ea20000300800 */
[----:B---3--:R-:W-:-:S05]  /*1c900*/  IADD3 R2, P3, R2, R31, RZ ;  /* 0x0000001f02027210 */ /* 0x008fca0007f7e0ff */
[----:B------:R1:W-:Y:S01]  /*1c910*/  STL [R1+0x5fc], R2 ;  /* 0x0005fc0201007387 */ /* 0x0003e20000100800 */
[----:B------:R-:W-:-:S03]  /*1c920*/  IMAD.X R58, R58, 0x1, R0, P6 ;  /* 0x000000013a3a7824 */ /* 0x000fc600030e0600 */
[----:B-1----:R-:W3:Y:S01]  /*1c930*/  LDL.LU R2, [R1+0x5b0] ;  /* 0x0005b00001027983 */ /* 0x002ee20000300800 */
[----:B----4-:R-:W-:-:S03]  /*1c940*/  IADD3 R59, P6, R59, R31, RZ ;  /* 0x0000001f3b3b7210 */ /* 0x010fc60007fde0ff */
        /* <DEDUP_REMOVED lines=31> */
[----:B------:R-:W-:-:S05]  /*1cb40*/  IMAD.X R3, R3, 0x1, R0, P1 ;  /* 0x0000000103037824 */ /* 0x000fca00008e0600 */
[----:B------:R1:W-:Y:S04]  /*1cb50*/  STL [R1+0x5d8], R3 ;  /* 0x0005d80301007387 */ /* 0x0003e80000100800 */
[----:B------:R-:W-:Y:S04]  /*1cb60*/  STL [R1+0x5e0], R30 ;  /* 0x0005e01e01007387 */ /* 0x000fe80000100800 */
[----:B-1----:R-:W4:Y:S01]  /*1cb70*/  LDL.LU R3, [R1+0x584] ;  /* 0x0005840001037983 */ /* 0x002f220000300800 */
[-C--:B------:R-:W-:Y:S01]  /*1cb80*/  IADD3 R26, P2, R26, R31.reuse, RZ ;  /* 0x0000001f1a1a7210 */ /* 0x080fe20007f5e0ff */
[----:B------:R-:W-:Y:S01]  /*1cb90*/  IMAD.X R23, R23, 0x1, R0, P4 ;  /* 0x0000000117177824 */ /* 0x000fe200020e0600 */
[----:B------:R-:W-:-:S02]  /*1cba0*/  IADD3 R27, P1, R27, R31, RZ ;  /* 0x0000001f1b1b7210 */ /* 0x000fc40007f3e0ff */
[-C--:B------:R-:W-:Y:S01]  /*1cbb0*/  IADD3 R29, P4, R29, R31.reuse, RZ ;  /* 0x0000001f1d1d7210 */ /* 0x080fe20007f9e0ff */
[----:B------:R-:W-:Y:S04]  /*1cbc0*/  STL [R1+0x5b4], R26 ;  /* 0x0005b41a01007387 */ /* 0x000fe80000100800 */
[----:B------:R-:W-:Y:S04]  /*1cbd0*/  STL [R1+0x5ac], R27 ;  /* 0x0005ac1b01007387 */ /* 0x000fe80000100800 */
[----:B------:R-:W-:Y:S04]  /*1cbe0*/  STL [R1+0x5d0], R23 ;  /* 0x0005d01701007387 */ /* 0x000fe80000100800 */
[----:B------:R-:W-:Y:S01]  /*1cbf0*/  STL [R1+0x5a4], R29 ;  /* 0x0005a41d01007387 */ /* 0x000fe20000100800 */
[--C-:B--2---:R-:W-:Y:S01]  /*1cc00*/  IMAD.X R28, R28, 0x1, R0.reuse, P3 ;  /* 0x000000011c1c7824 */ /* 0x104fe200018e0600 */
[-C--:B------:R-:W-:Y:S01]  /*1cc10*/  IADD3 R41, P3, R41, R31.reuse, RZ ;  /* 0x0000001f29297210 */ /* 0x080fe20007f7e0ff */
[----:B------:R-:W-:Y:S01]  /*1cc20*/  IMAD.X R40, R40, 0x1, R0, P6 ;  /* 0x0000000128287824 */ /* 0x000fe200030e0600 */
[----:B------:R-:W-:-:S02]  /*1cc30*/  IADD3 R60, P6, R60, R31, RZ ;  /* 0x0000001f3c3c7210 */ /* 0x000fc40007fde0ff */
[----:B------:R-:W-:Y:S01]  /*1cc40*/  STL [R1+0x5c8], R28 ;  /* 0x0005c81c01007387 */ /* 0x000fe20000100800 */
[----:B------:R-:W-:-:S03]  /*1cc50*/  IMAD.X R45, R45, 0x1, R0, P5 ;  /* 0x000000012d2d7824 */ /* 0x000fc600028e0600 */
[----:B------:R1:W-:Y:S01]  /*1cc60*/  STL [R1+0x594], R60 ;  /* 0x0005943c01007387 */ /* 0x0003e20000100800 */
[----:B------:R-:W-:-:S03]  /*1cc70*/  IADD3 R44, P5, R44, R31, RZ ;  /* 0x0000001f2c2c7210 */ /* 0x000fc60007fbe0ff */
[----:B------:R-:W-:Y:S04]  /*1cc80*/  STL [R1+0x59c], R41 ;  /* 0x00059c2901007387 */ /* 0x000fe80000100800 */
[----:B-1----:R-:W2:Y:S04]  /*1cc90*/  LDL.LU R60, [R1+0x5a8] ;  /* 0x0005a800013c7983 */ /* 0x002ea80000300800 */
[----:B------:R-:W-:Y:S04]  /*1cca0*/  STL [R1+0x5c0], R40 ;  /* 0x0005c02801007387 */ /* 0x000fe80000100800 */
[----:B------:R-:W2:Y:S04]  /*1ccb0*/  LDL.LU R28, [R1+0x57c] ;  /* 0x00057c00011c7983 */ /* 0x000ea80000300800 */
[----:B------:R-:W-:Y:S04]  /*1ccc0*/  STL [R1+0x5b8], R45 ;  /* 0x0005b82d01007387 */ /* 0x000fe80000100800 */
[----:B------:R-:W2:Y:S04]  /*1ccd0*/  LDL.LU R58, [R1+0x5a0] ;  /* 0x0005a000013a7983 */ /* 0x000ea80000300800 */
[----:B------:R-:W-:Y:S01]  /*1cce0*/  STL [R1+0x58c], R44 ;  /* 0x00058c2c01007387 */ /* 0x000fe20000100800 */
[----:B---3--:R-:W-:-:S03]  /*1ccf0*/  IMAD.X R2, R2, 0x1, R0, P2 ;  /* 0x0000000102027824 */ /* 0x008fc600010e0600 */
[----:B------:R-:W3:Y:S04]  /*1cd00*/  LDL.LU R59, [R1+0x574] ;  /* 0x00057400013b7983 */ /* 0x000ee80000300800 */
        /* <DEDUP_REMOVED lines=16> */
[----:B-1----:R-:W3:Y:S04]  /*1ce10*/  LDL.LU R2, [R1+0x534] ;  /* 0x0005340001027983 */ /* 0x002ee80000300800 */
[----:B------:R-:W3:Y:S04]  /*1ce20*/  LDL.LU R26, [R1+0x558] ;  /* 0x00055800011a7983 */ /* 0x000ee80000300800 */
[----:B------:R-:W3:Y:S04]  /*1ce30*/  LDL.LU R27, [R1+0xb00] ;  /* 0x000b0000011b7983 */ /* 0x000ee80000300800 */
[----:B------:R-:W3:Y:S01]  /*1ce40*/  LDL.LU R23, [R1+0x550] ;  /* 0x0005500001177983 */ /* 0x000ee20000300800 */
[----:B----4-:R-:W-:-:S05]  /*1ce50*/  IADD3 R3, P2, R3, R31, RZ ;  /* 0x0000001f03037210 */ /* 0x010fca0007f5e0ff */
[----:B------:R1:W-:Y:S04]  /*1ce60*/  STL [R1+0x584], R3 ;  /* 0x0005840301007387 */ /* 0x0003e80000100800 */
[----:B------:R-:W4:Y:S04]  /*1ce70*/  LDL.LU R29, [R1+0x52c] ;  /* 0x00052c00011d7983 */ /* 0x000f280000300800 */
[----:B------:R-:W4:Y:S04]  /*1ce80*/  LDL.LU R41, [R1+0x548] ;  /* 0x0005480001297983 */ /* 0x000f280000300800 */
[----:B------:R-:W4:Y:S04]  /*1ce90*/  LDL.LU R40, [R1+0xaf8] ;  /* 0x000af80001287983 */ /* 0x000f280000300800 */
[----:B-1----:R-:W4:Y:S04]  /*1cea0*/  LDL.LU R3, [R1+0x540] ;  /* 0x0005400001037983 */ /* 0x002f280000300800 */
[----:B------:R-:W4:Y:S04]  /*1ceb0*/  LDL.LU R45, [R1+0xaf4] ;  /* 0x000af400012d7983 */ /* 0x000f280000300800 */
[----:B------:R-:W4:Y:S01]  /*1cec0*/  LDL.LU R44, [R1+0x538] ;  /* 0x00053800012c7983 */ /* 0x000f220000300800 */
[----:B--2---:R-:W-:-:S05]  /*1ced0*/  IMAD.X R60, R60, 0x1, R0, P1 ;  /* 0x000000013c3c7824 */ /* 0x004fca00008e0600 */
[----:B------:R1:W-:Y:S01]  /*1cee0*/  STL [R1+0x5a8], R60 ;  /* 0x0005a83c01007387 */ /* 0x0003e20000100800 */
[----:B------:R-:W-:-:S03]  /*1cef0*/  IADD3 R28, P1, R28, R31, RZ ;  /* 0x0000001f1c1c7210 */ /* 0x000fc60007f3e0ff */
[----:B-1----:R-:W2:Y:S01]  /*1cf00*/  LDL.LU R60, [R1+0xaf0] ;  /* 0x000af000013c7983 */ /* 0x002ea20000300800 */
[----:B------:R-:W-:-:S03]  /*1cf10*/  IMAD.X R58, R58, 0x1, R0, P4 ;  /* 0x000000013a3a7824 */ /* 0x000fc600020e0600 */
[----:B------:R1:W-:Y:S01]  /*1cf20*/  STL [R1+0x57c], R28 ;  /* 0x00057c1c01007387 */ /* 0x0003e20000100800 */
[----:B---3--:R-:W-:-:S03]  /*1cf30*/  IADD3 R59, P4, R59, R31, RZ ;  /* 0x0000001f3b3b7210 */ /* 0x008fc60007f9e0ff */
[----:B-1----:R0:W5:Y:S01]  /*1cf40*/  LDL.LU R28, [R1+0xb4c] ;  /* 0x000b4c00011c7983 */ /* 0x0021620000300800 */
        /* <DEDUP_REMOVED lines=31> */
[----:B------:R1:W-:Y:S01]  /*1d140*/  STL [R1+0x534], R2 ;  /* 0x0005340201007387 */ /* 0x0003e20000100800 */
[----:B------:R-:W-:-:S03]  /*1d150*/  IMAD.X R26, R26, 0x1, R0, P5 ;  /* 0x000000011a1a7824 */ /* 0x000fc600028e0600 */
[----:B------:R-:W-:Y:S01]  /*1d160*/  STL [R1+0x53c], R35 ;  /* 0x00053c2301007387 */ /* 0x000fe20000100800 */
[----:B------:R-:W-:Y:S01]  /*1d170*/  IADD3 R27, P5, R27, UR7, RZ ;  /* 0x000000071b1b7c10 */ /* 0x000fe2000ffbe0ff */
[----:B------:R-:W-:Y:S02]  /*1d180*/  IMAD.X R23, R23, 0x1, R0, P2 ;  /* 0x0000000117177824 */ /* 0x000fe400010e0600 */
[----:B-1----:R-:W3:Y:S04]  /*1d190*/  LDL.LU R2, [R1+0x530] ;  /* 0x0005300001027983 */ /* 0x002ee80000300800 */
[----:B------:R-:W-:Y:S04]  /*1d1a0*/  STL [R1+0x560], R30 ;  /* 0x0005601e01007387 */ /* 0x000fe80000100800 */
[----:B------:R-:W-:Y:S04]  /*1d1b0*/  STL [R1+0x558], R26 ;  /* 0x0005581a01007387 */ /* 0x000fe80000100800 */
[----:B------:R-:W-:Y:S01]  /*1d1c0*/  STL [R1+0xb00], R27 ;  /* 0x000b001b01007387 */ /* 0x000fe20000100800 */
[----:B----4-:R-:W-:-:S03]  /*1d1d0*/  IADD3 R29, P2, R29, UR7, RZ ;  /* 0x000000071d1d7c10 */ /* 0x010fc6000ff5e0ff */
[----:B------:R-:W-:Y:S01]  /*1d1e0*/  STL [R1+0x550], R23 ;  /* 0x0005501701007387 */ /* 0x000fe20000100800 */
[----:B------:R-:W-:-:S03]  /*1d1f0*/  IMAD.X R41, R41, 0x1, R0, P1 ;  /* 0x0000000129297824 */ /* 0x000fc600008e0600 */
[----:B------:R-:W-:Y:S01]  /*1d200*/  STL [R1+0x52c], R29 ;  /* 0x00052c1d01007387 */ /* 0x000fe20000100800 */
[----:B------:R-:W-:-:S05]  /*1d210*/  IMAD.X R3, R3, 0x1, R0, P4 ;  /* 0x0000000103037824 */ /* 0x000fca00020e0600 */
[----:B------:R1:W-:Y:S04]  /*1d220*/  STL [R1+0x540], R3 ;  /* 0x0005400301007387 */ /* 0x0003e80000100800 */
[----:B------:R-:W-:Y:S04]  /*1d230*/  STL [R1+0x548], R41 ;  /* 0x0005482901007387 */ /* 0x000fe80000100800 */
[----:B-1----:R-:W4:Y:S01]  /*1d240*/  LDL.LU R3, [R1+0xaec] ;  /* 0x000aec0001037983 */ /* 0x002f220000300800 */
[----:B------:R-:W-:Y:S02]  /*1d250*/  IADD3 R40, P1, R40, UR7, RZ ;  /* 0x0000000728287c10 */ /* 0x000fe4000ff3e0ff */
[----:B------:R-:W-:Y:S01]  /*1d260*/  IADD3 R45, P4, R45, UR7, RZ ;  /* 0x000000072d2d7c10 */ /* 0x000fe2000ff9e0ff */
[----:B------:R-:W-:-:S02]  /*1d270*/  IMAD.X R44, R44, 0x1, R0, P3 ;  /* 0x000000012c2c7824 */ /* 0x000fc400018e0600 */
[----:B------:R-:W-:Y:S04]  /*1d280*/  STL [R1+0xaf8], R40 ;  /* 0x000af82801007387 */ /* 0x000fe80000100800 */
[----:B------:R-:W4:Y:S04]  /*1d290*/  LDL.LU R58, [R1+0xafc] ;  /* 0x000afc00013a7983 */ /* 0x000f280000300800 */
[----:B------:R-:W-:Y:S04]  /*1d2a0*/  STL [R1+0xaf4], R45 ;  /* 0x000af42d01007387 */ /* 0x000fe80000100800 */
[----:B------:R-:W4:Y:S04]  /*1d2b0*/  LDL.LU R59, [R1+0xae8] ;  /* 0x000ae800013b7983 */ /* 0x000f280000300800 */
[----:B------:R-:W-:Y:S04]  /*1d2c0*/  STL [R1+0x538], R44 ;  /* 0x0005382c01007387 */ /* 0x000fe80000100800 */
[----:B------:R-:W4:Y:S01]  /*1d2d0*/  LDL.LU R16, [R1+0x528] ;  /* 0x0005280001107983 */ /* 0x000f220000300800 */
[----:B--2---:R-:W-:-:S05]  /*1d2e0*/  IADD3 R60, P3, R60, UR7, RZ ;  /* 0x000000073c3c7c10 */ /* 0x004fca000ff7e0ff */
        /* <DEDUP_REMOVED lines=20> */
[----:B---3--:R-:W-:-:S05]  /*1d430*/  IMAD.X R2, R2, 0x1, R0, P6 ;  /* 0x0000000102027824 */ /* 0x008fca00030e0600 */
[----:B------:R1:W-:Y:S04]  /*1d440*/  STL [R1+0x530], R2 ;  /* 0x0005300201007387 */ /* 0x0003e80000100800 */
[----:B------:R-:W3:Y:S04]  /*1d450*/  LDL.LU R29, [R1+0xac0] ;  /* 0x000ac000011d7983 */ /* 0x000ee80000300800 */
[----:B------:R-:W3:Y:S04]  /*1d460*/  LDL.LU R41, [R1+0xa94] ;  /* 0x000a940001297983 */ /* 0x000ee80000300800 */
[----:B------:R-:W3:Y:S04]  /*1d470*/  LDL.LU R40, [R1+0xab8] ;  /* 0x000ab80001287983 */ /* 0x000ee80000300800 */
[----:B-1----:R-:W3:Y:S04]  /*1d480*/  LDL.LU R2, [R1+0xa8c] ;  /* 0x000a8c0001027983 */ /* 0x002ee80000300800 */
[----:B------:R-:W3:Y:S04]  /*1d490*/  LDL.LU R45, [R1+0xab0] ;  /* 0x000ab000012d7983 */ /* 0x000ee80000300800 */
[----:B------:R-:W3:Y:S01]  /*1d4a0*/  LDL.LU R44, [R1+0xa84] ;  /* 0x000a8400012c7983 */ /* 0x000ee20000300800 */
[----:B----4-:R-:W-:-:S05]  /*1d4b0*/  IADD3 R3, P6, R3, UR7, RZ ;  /* 0x0000000703037c10 */ /* 0x010fca000ffde0ff */
[----:B------:R1:W-:Y:S04]  /*1d4c0*/  STL [R1+0xaec], R3 ;  /* 0x000aec0301007387 */ /* 0x0003e80000100800 */
[----:B-1----:R-:W4:Y:S01]  /*1d4d0*/  LDL.LU R3, [R1+0xaa8] ;  /* 0x000aa80001037983 */ /* 0x002f220000300800 */
[----:B------:R-:W-:Y:S02]  /*1d4e0*/  IADD3.X R58, R58, UR6, RZ, P5, !PT ;  /* 0x000000063a3a7c10 */ /* 0x000fe4000affe4ff */
[----:B------:R-:W-:-:S03]  /*1d4f0*/  IADD3 R59, P5, R59, UR7, RZ ;  /* 0x000000073b3b7c10 */ /* 0x000fc6000ffbe0ff */
[----:B------:R-:W-:Y:S01]  /*1d500*/  STL [R1+0xafc], R58 ;  /* 0x000afc3a01007387 */ /* 0x000fe20000100800 */
[----:B------:R-:W-:-:S03]  /*1d510*/  IADD3.X R16, R16, UR6, RZ, P2, !PT ;  /* 0x0000000610107c10 */ /* 0x000fc600097fe4ff */
[----:B------:R-:W-:Y:S04]  /*1d520*/  STL [R1+0xae8], R59 ;  /* 0x000ae83b01007387 */ /* 0x000fe80000100800 */
[----:B------:R-:W-:Y:S01]  /*1d530*/  STL [R1+0x528], R16 ;  /* 0x0005281001007387 */ /* 0x000fe20000100800 */
[----:B--2---:R-:W-:Y:S02]  /*1d540*/  IADD3 R17, P2, R17, UR7, RZ ;  /* 0x0000000711117c10 */ /* 0x004fe4000ff5e0ff */
[----:B------:R-:W-:-:S03]  /*1d550*/  IADD3.X R18, R18, UR6, RZ, P1, !PT ;  /* 0x0000000612127c10 */ /* 0x000fc60008ffe4ff */
[----:B------:R-:W-:Y:S01]  /*1d560*/  STL [R1+0xae4], R17 ;  /* 0x000ae41101007387 */ /* 0x000fe20000100800 */
[----:B------:R-:W-:-:S03]  /*1d570*/  IADD3 R19, P1, R19, UR7, RZ ;  /* 0x0000000713137c10 */ /* 0x000fc6000ff3e0ff */
[----:B------:R-:W-:Y:S01]  /*1d580*/  STL [R1+0x524], R18 ;  /* 0x0005241201007387 */ /* 0x000fe20000100800 */
        /* <DEDUP_REMOVED lines=22> */
[----:B------:R-:W-:Y:S02]  /*1d6f0*/  IADD3.X R60, R60, UR6, RZ, P4, !PT ;  /* 0x000000063c3c7c10 */ /* 0x000fe4000a7fe4ff */
[----:B------:R-:W-:-:S03]  /*1d700*/  IADD3 R31, P1, R31, UR7, RZ ;  /* 0x000000071f1f7c10 */ /* 0x000fc6000ff3e0ff */
[----:B------:R1:W-:Y:S01]  /*1d710*/  STL [R1+0xad0], R60 ;  /* 0x000ad03c01007387 */ /* 0x0003e20000100800 */
[----:B------:R-:W-:-:S03]  /*1d720*/  IADD3 R26, P4, R26, UR7, RZ ;  /* 0x000000071a1a7c10 */ /* 0x000fc6000ff9e0ff */
[----:B------:R-:W-:Y:S01]  /*1d730*/  STL [R1+0xad8], R30 ;  /* 0x000ad81e01007387 */ /* 0x000fe20000100800 */
[----:B------:R-:W-:Y:S02]  /*1d740*/  IADD3.X R27, R27, UR6, RZ, P3, !PT ;  /* 0x000000061b1b7c10 */ /* 0x000fe40009ffe4ff */
[----:B------:R-:W-:Y:S01]  /*1d750*/  IADD3 R23, P3, R23, UR7, RZ ;  /* 0x0000000717177c10 */ /* 0x000fe2000ff7e0ff */
[----:B-1----:R-:W2:Y:S04]  /*1d760*/  LDL.LU R60, [R1+0xa7c] ;  /* 0x000a7c00013c7983 */ /* 0x002ea80000300800 */
[----:B------:R-:W-:Y:S04]  /*1d770*/  STL [R1+0xaac], R31 ;  /* 0x000aac1f01007387 */ /* 0x000fe80000100800 */
[----:B------:R-:W-:Y:S04]  /*1d780*/  STL [R1+0xaa4], R26 ;  /* 0x000aa41a01007387 */ /* 0x000fe80000100800 */
[----:B------:R-:W-:Y:S01]  /*1d790*/  STL [R1+0xac8], R27 ;  /* 0x000ac81b01007387 */ /* 0x000fe20000100800 */
[----:B---3--:R-:W-:-:S03]  /*1d7a0*/  IADD3.X R29, R29, UR6, RZ, P6, !PT ;  /* 0x000000061d1d7c10 */ /* 0x008fc6000b7fe4ff */
[----:B------:R-:W-:Y:S01]  /*1d7b0*/  STL [R1+0xa9c], R23 ;  /* 0x000a9c1701007387 */ /* 0x000fe20000100800 */
[----:B------:R-:W-:Y:S02]  /*1d7c0*/  IADD3 R41, P6, R41, UR7, RZ ;  /* 0x0000000729297c10 */ /* 0x000fe4000ffde0ff */
[----:B------:R-:W-:Y:S02]  /*1d7d0*/  IADD3.X R40, R40, UR6, RZ, P5, !PT ;  /* 0x0000000628287c10 */ /* 0x000fe4000affe4ff */
[----:B------:R-:W-:Y:S01]  /*1d7e0*/  IADD3 R2, P5, R2, UR7, RZ ;  /* 0x0000000702027c10 */ /* 0x000fe2000ffbe0ff */
[----:B------:R-:W-:Y:S01]  /*1d7f0*/  STL [R1+0xac0], R29 ;  /* 0x000ac01d01007387 */ /* 0x000fe20000100800 */
[----:B------:R-:W-:-:S03]  /*1d800*/  IADD3.X R45, R45, UR6, RZ, P2, !PT ;  /* 0x000000062d2d7c10 */ /* 0x000fc600097fe4ff */
[----:B------:R1:W-:Y:S01]  /*1d810*/  STL [R1+0xa8c], R2 ;  /* 0x000a8c0201007387 */ /* 0x0003e20000100800 */
[----:B------:R-:W-:-:S03]  /*1d820*/  IADD3 R44, P2, R44, UR7, RZ ;  /* 0x000000072c2c7c10 */ /* 0x000fc6000ff5e0ff */
[----:B------:R-:W-:Y:S04]  /*1d830*/  STL [R1+0xa94], R41 ;  /* 0x000a942901007387 */ /* 0x000fe80000100800 */
[----:B-1----:R-:W3:Y:S04]  /*1d840*/  LDL.LU R2, [R1+0xaa0] ;  /* 0x000aa00001027983 */ /* 0x002ee80000300800 */
[----:B------:R-:W-:Y:S04]  /*1d850*/  STL [R1+0xab8], R40 ;  /* 0x000ab82801007387 */ /* 0x000fe80000100800 */
[----:B------:R-:W3:Y:S04]  /*1d860*/  LDL.LU R58, [R1+0xa74] ;  /* 0x000a7400013a7983 */ /* 0x000ee80000300800 */
[----:B------:R-:W-:Y:S04]  /*1d870*/  STL [R1+0xab0], R45 ;  /* 0x000ab02d01007387 */ /* 0x000fe80000100800 */
[----:B------:R-:W3:Y:S04]  /*1d880*/  LDL.LU R59, [R1+0xa98] ;  /* 0x000a9800013b7983 */ /* 0x000ee80000300800 */
[----:B------:R-:W-:Y:S01]  /*1d890*/  STL [R1+0xa84], R44 ;  /* 0x000a842c01007387 */ /* 0x000fe20000100800 */
[----:B----4-:R-:W-:-:S03]  /*1d8a0*/  IADD3.X R3, R3, UR6, RZ, P1, !PT ;  /* 0x0000000603037c10 */ /* 0x010fc60008ffe4ff */
        /* <DEDUP_REMOVED lines=21> */
[----:B--2---:R-:W-:-:S05]  /*1da00*/  IADD3 R60, P1, R60, UR7, RZ ;  /* 0x000000073c3c7c10 */ /* 0x004fca000ff3e0ff */
[----:B------:R1:W-:Y:S04]  /*1da10*/  STL [R1+0xa7c], R60 ;  /* 0x000a7c3c01007387 */ /* 0x0003e80000100800 */
[----:B------:R-:W2:Y:S04]  /*1da20*/  LDL.LU R29, [R1+0xa1c] ;  /* 0x000a1c00011d7983 */ /* 0x000ea80000300800 */
[----:B------:R-:W2:Y:S04]  /*1da30*/  LDL.LU R41, [R1+0xa40] ;  /* 0x000a400001297983 */ /* 0x000ea80000300800 */
[----:B------:R-:W2:Y:S04]  /*1da40*/  LDL.LU R40, [R1+0xa14] ;  /* 0x000a140001287983 */ /* 0x000ea80000300800 */
[----:B-1----:R-:W2:Y:S04]  /*1da50*/  LDL.LU R60, [R1+0xa38] ;  /* 0x000a3800013c7983 */ /* 0x002ea80000300800 */
[----:B------:R-:W2:Y:S04]  /*1da60*/  LDL.LU R45, [R1+0xa0c] ;  /* 0x000a0c00012d7983 */ /* 0x000ea80000300800 */
[----:B------:R-:W2:Y:S01]  /*1da70*/  LDL.LU R44, [R1+0xa30] ;  /* 0x000a3000012c7983 */ /* 0x000ea20000300800 */
[----:B---3--:R-:W-:-:S05]  /*1da80*/  IADD3.X R2, R2, UR6, RZ, P4, !PT ;  /* 0x0000000602027c10 */ /* 0x008fca000a7fe4ff */
[----:B------:R1:W-:Y:S01]  /*1da90*/  STL [R1+0xaa0], R2 ;  /* 0x000aa00201007387 */ /* 0x0003e20000100800 */
[----:B------:R-:W-:-:S03]  /*1daa0*/  IADD3 R58, P4, R58, UR7, RZ ;  /* 0x000000073a3a7c10 */ /* 0x000fc6000ff9e0ff */
[----:B-1----:R-:W3:Y:S01]  /*1dab0*/  LDL.LU R2, [R1+0xa04] ;  /* 0x000a040001027983 */ /* 0x002ee20000300800 */
[----:B------:R-:W-:-:S03]  /*1dac0*/  IADD3.X R59, R59, UR6, RZ, P3, !PT ;  /* 0x000000063b3b7c10 */ /* 0x000fc60009ffe4ff */
[----:B------:R-:W-:Y:S01]  /*1dad0*/  STL [R1+0xa74], R58 ;  /* 0x000a743a01007387 */ /* 0x000fe20000100800 */
[----:B----4-:R-:W-:-:S03]  /*1dae0*/  IADD3 R16, P3, R16, UR7, RZ ;  /* 0x0000000710107c10 */ /* 0x010fc6000ff7e0ff */
        /* <DEDUP_REMOVED lines=27> */
[----:B------:R-:W-:Y:S02]  /*1dca0*/  IADD3 R30, P6, R30, UR7, RZ ;  /* 0x000000071e1e7c10 */ /* 0x000fe4000ffde0ff */
[----:B------:R-:W-:Y:S02]  /*1dcb0*/  IADD3.X R31, R31, UR6, RZ, P5, !PT ;  /* 0x000000061f1f7c10 */ /* 0x000fe4000affe4ff */
[----:B------:R-:W-:Y:S01]  /*1dcc0*/  IADD3 R3, P5, R3, UR7, RZ ;  /* 0x0000000703037c10 */ /* 0x000fe2000ffbe0ff */
[----:B------:R-:W-:Y:S04]  /*1dcd0*/  STL [R1+0xa60], R35 ;  /* 0x000a602301007387 */ /* 0x000fe80000100800 */
[----:B------:R1:W-:Y:S04]  /*1dce0*/  STL [R1+0xa2c], R3 ;  /* 0x000a2c0301007387 */ /* 0x0003e80000100800 */
[----:B------:R-:W-:Y:S04]  /*1dcf0*/  STL [R1+0xa34], R30 ;  /* 0x000a341e01007387 */ /* 0x000fe80000100800 */
[----:B-1----:R-:W4:Y:S01]  /*1dd00*/  LDL.LU R3, [R1+0xa28] ;  /* 0x000a280001037983 */ /* 0x002f220000300800 */
[----:B------:R-:W-:-:S02]  /*1dd10*/  IADD3.X R26, R26, UR6, RZ, P2, !PT ;  /* 0x000000061a1a7c10 */ /* 0x000fc400097fe4ff */
[----:B------:R-:W-:Y:S02]  /*1dd20*/  IADD3 R27, P2, R27, UR7, RZ ;  /* 0x000000071b1b7c10 */ /* 0x000fe4000ff5e0ff */
[----:B------:R-:W-:Y:S01]  /*1dd30*/  IADD3.X R23, R23, UR6, RZ, P1, !PT ;  /* 0x0000000617177c10 */ /* 0x000fe20008ffe4ff */
[----:B------:R-:W-:Y:S04]  /*1dd40*/  STL [R1+0xa58], R31 ;  /* 0x000a581f01007387 */ /* 0x000fe80000100800 */
[----:B------:R-:W-:Y:S04]  /*1dd50*/  STL [R1+0xa50], R26 ;  /* 0x000a501a01007387 */ /* 0x000fe80000100800 */
[----:B------:R-:W-:Y:S04]  /*1dd60*/  STL [R1+0xa24], R27 ;  /* 0x000a241b01007387 */ /* 0x000fe80000100800 */
[----:B------:R-:W-:Y:S01]  /*1dd70*/  STL [R1+0xa48], R23 ;  /* 0x000a481701007387 */ /* 0x000fe20000100800 */
[----:B--2---:R-:W-:-:S02]  /*1dd80*/  IADD3 R29, P1, R29, UR7, RZ ;  /* 0x000000071d1d7c10 */ /* 0x004fc4000ff3e0ff */
[----:B------:R-:W-:-:S03]  /*1dd90*/  IADD3.X R41, R41, UR6, RZ, P4, !PT ;  /* 0x0000000629297c10 */ /* 0x000fc6000a7fe4ff */
[----:B------:R-:W-:Y:S01]  /*1dda0*/  STL [R1+0xa1c], R29 ;  /* 0x000a1c1d01007387 */ /* 0x000fe20000100800 */
[----:B------:R-:W-:Y:S02]  /*1ddb0*/  IADD3 R40, P4, R40, UR7, RZ ;  /* 0x0000000728287c10 */ /* 0x000fe4000ff9e0ff */
[----:B------:R-:W-:Y:S02]  /*1ddc0*/  IADD3.X R60, R60, UR6, RZ, P3, !PT ;  /* 0x000000063c3c7c10 */ /* 0x000fe40009ffe4ff */
[----:B------:R-:W-:-:S03]  /*1ddd0*/  IADD3 R45, P3, R45, UR7, RZ ;  /* 0x000000072d2d7c10 */ /* 0x000fc6000ff7e0ff */
[----:B------:R1:W-:Y:S01]  /*1dde0*/  STL [R1+0xa38], R60 ;  /* 0x000a383c01007387 */ /* 0x0003e20000100800 */
[----:B------:R-:W-:-:S03]  /*1ddf0*/  IADD3.X R44, R44, UR6, RZ, P6, !PT ;  /* 0x000000062c2c7c10 */ /* 0x000fc6000b7fe4ff */
[----:B------:R-:W-:Y:S04]  /*1de00*/  STL [R1+0xa40], R41 ;  /* 0x000a402901007387 */ /* 0x000fe80000100800 */
[----:B-1----:R-:W2:Y:S04]  /*1de10*/  LDL.LU R60, [R1+0x9fc] ;  /* 0x0009fc00013c7983 */ /* 0x002ea80000300800 */
[----:B------:R-:W-:Y:S04]  /*1de20*/  STL [R1+0xa14], R40 ;  /* 0x000a142801007387 */ /* 0x000fe80000100800 */
[----:B------:R-:W2:Y:S04]  /*1de30*/  LDL.LU R58, [R1+0xa20] ;  /* 0x000a2000013a7983 */ /* 0x000ea80000300800 */
[----:B------:R-:W-:Y:S04]  /*1de40*/  STL [R1+0xa0c], R45 ;  /* 0x000a0c2d01007387 */ /* 0x000fe80000100800 */
[----:B------:R-:W2:Y:S04]  /*1de50*/  LDL.LU R59, [R1+0x9f4] ;  /* 0x0009f400013b7983 */ /* 0x000ea80000300800 */
[----:B------:R-:W-:Y:S01]  /*1de60*/  STL [R1+0xa30], R44 ;  /* 0x000a302c01007387 */ /* 0x000fe20000100800 */
[----:B---3--:R-:W-:-:S03]  /*1de70*/  IADD3 R2, P6, R2, UR7, RZ ;  /* 0x0000000702027c10 */ /* 0x008fc6000ffde0ff */
        /* <DEDUP_REMOVED lines=21> */
[----:B----4-:R-:W-:-:S05]  /*1dfd0*/  IADD3.X R3, R3, UR6, RZ, P5, !PT ;  /* 0x0000000603037c10 */ /* 0x010fca000affe4ff */
[----:B------:R1:W-:Y:S04]  /*1dfe0*/  STL [R1+0xa28], R3 ;  /* 0x000a280301007387 */ /* 0x0003e80000100800 */
[----:B------:R-:W4:Y:S04]  /*1dff0*/  LDL.LU R29, [R1+0x9c8] ;  /* 0x0009c800011d7983 */ /* 0x000f280000300800 */
[----:B------:R-:W4:Y:S04]  /*1e000*/  LDL.LU R41, [R1+0x99c] ;  /* 0x00099c0001297983 */ /* 0x000f280000300800 */
[----:B------:R-:W4:Y:S04]  /*1e010*/  LDL.LU R40, [R1+0x9c0] ;  /* 0x0009c00001287983 */ /* 0x000f280000300800 */
[----:B-1----:R-:W4:Y:S04]  /*1e020*/  LDL.LU R3, [R1+0x994] ;  /* 0x0009940001037983 */ /* 0x002f280000300800 */
[----:B------:R-:W4:Y:S04]  /*1e030*/  LDL.LU R45, [R1+0x9b8] ;  /* 0x0009b800012d7983 */ /* 0x000f280000300800 */
[----:B------:R-:W4:Y:S01]  /*1e040*/  LDL.LU R44, [R1+0x98c] ;  /* 0x00098c00012c7983 */ /* 0x000f220000300800 */
[----:B--2---:R-:W-:-:S05]  /*1e050*/  IADD3 R60, P5, R60, UR7, RZ ;  /* 0x000000073c3c7c10 */ /* 0x004fca000ffbe0ff */
[----:B------:R1:W-:Y:S01]  /*1e060*/  STL [R1+0x9fc], R60 ;  /* 0x0009fc3c01007387 */ /* 0x0003e20000100800 */
[----:B------:R-:W-:-:S03]  /*1e070*/  IADD3.X R58, R58, UR6, RZ, P2, !PT ;  /* 0x000000063a3a7c10 */ /* 0x000fc600097fe4ff */
[----:B-1----:R-:W2:Y:S01]  /*1e080*/  LDL.LU R60, [R1+0x9b0] ;  /* 0x0009b000013c7983 */ /* 0x002ea20000300800 */
[----:B------:R-:W-:-:S03]  /*1e090*/  IADD3 R59, P2, R59, UR7, RZ ;  /* 0x000000073b3b7c10 */ /* 0x000fc6000ff5e0ff */
[----:B------:R-:W-:Y:S01]  /*1e0a0*/  STL [R1+0xa20], R58 ;  /* 0x000a203a01007387 */ /* 0x000fe20000100800 */
[----:B---3--:R-:W-:-:S03]  /*1e0b0*/  IADD3.X R16, R16, UR6, RZ, P1, !PT ;  /* 0x0000000610107c10 */ /* 0x008fc60008ffe4ff */
        /* <DEDUP_REMOVED lines=36> */
[----:B-1----:R-:W3:Y:S04]  /*1e300*/  LDL.LU R2, [R1+0x984] ;  /* 0x0009840001027983 */ /* 0x002ee80000300800 */
[----:B------:R-:W-:Y:S04]  /*1e310*/  STL [R1+0x9b4], R31 ;  /* 0x0009b41f01007387 */ /* 0x000fe80000100800 */
[----:B------:R-:W-:Y:S04]  /*1e320*/  STL [R1+0x9ac], R26 ;  /* 0x0009ac1a01007387 */ /* 0x000fe80000100800 */
[----:B------:R-:W-:Y:S01]  /*1e330*/  STL [R1+0x9d0], R27 ;  /* 0x0009d01b01007387 */ /* 0x000fe20000100800 */
[----:B----4-:R-:W-:-:S03]  /*1e340*/  IADD3.X R29, R29, UR6, RZ, P5, !PT ;  /* 0x000000061d1d7c10 */ /* 0x010fc6000affe4ff */
        /* <DEDUP_REMOVED lines=9> */
[----:B------:R-:W-:Y:S01]  /*1e3e0*/  IADD3 R44, P1, R44, UR7, RZ ;  /* 0x000000072c2c7c10 */ /* 0x000fe2000ff3e0ff */
[----:B------:R-:W-:Y:S04]  /*1e3f0*/  STL [R1+0x9c0], R40 ;  /* 0x0009c02801007387 */ /* 0x000fe80000100800 */
[----:B------:R-:W4:Y:S04]  /*1e400*/  LDL.LU R58, [R1+0x97c] ;  /* 0x00097c00013a7983 */ /* 0x000f280000300800 */
[----:B------:R-:W-:Y:S04]  /*1e410*/  STL [R1+0x9b8], R45 ;  /* 0x0009b82d01007387 */ /* 0x000fe80000100800 */
[----:B------:R-:W4:Y:S04]  /*1e420*/  LDL.LU R59, [R1+0x9a0] ;  /* 0x0009a000013b7983 */ /* 0x000f280000300800 */
[----:B------:R-:W-:Y:S04]  /*1e430*/  STL [R1+0x98c], R44 ;  /* 0x00098c2c01007387 */ /* 0x000fe80000100800 */
[----:B------:R-:W4:Y:S01]  /*1e440*/  LDL.LU R16, [R1+0x974] ;  /* 0x0009740001107983 */ /* 0x000f220000300800 */
[----:B--2---:R-:W-:-:S05]  /*1e450*/  IADD3.X R60, R60, UR6, RZ, P4, !PT ;  /* 0x000000063c3c7c10 */ /* 0x004fca000a7fe4ff */
        /* <DEDUP_REMOVED lines=20> */
[----:B---3--:R-:W-:-:S05]  /*1e5a0*/  IADD3 R2, P4, R2, UR7, RZ ;  /* 0x0000000702027c10 */ /* 0x008fca000ff9e0ff */
[----:B------:R1:W-:Y:S04]  /*1e5b0*/  STL [R1+0x984], R2 ;  /* 0x0009840201007387 */ /* 0x0003e80000100800 */
[----:B------:R-:W3:Y:S04]  /*1e5c0*/  LDL.LU R29, [R1+0x924] ;  /* 0x00092400011d7983 */ /* 0x000ee80000300800 */
[----:B------:R-:W3:Y:S04]  /*1e5d0*/  LDL.LU R41, [R1+0x948] ;  /* 0x0009480001297983 */ /* 0x000ee80000300800 */
[----:B------:R-:W3:Y:S04]  /*1e5e0*/  LDL.LU R40, [R1+0x91c] ;  /* 0x00091c0001287983 */ /* 0x000ee80000300800 */
[----:B-1----:R-:W3:Y:S04]  /*1e5f0*/  LDL.LU R2, [R1+0x940] ;  /* 0x0009400001027983 */ /* 0x002ee80000300800 */
[----:B------:R-:W3:Y:S04]  /*1e600*/  LDL.LU R45, [R1+0x914] ;  /* 0x00091400012d7983 */ /* 0x000ee80000300800 */
[----:B------:R-:W3:Y:S01]  /*1e610*/  LDL.LU R44, [R1+0x938] ;  /* 0x00093800012c7983 */ /* 0x000ee20000300800 */
[----:B----4-:R-:W-:-:S05]  /*1e620*/  IADD3.X R3, R3, UR6, RZ, P3, !PT ;  /* 0x0000000603037c10 */ /* 0x010fca0009ffe4ff */
[----:B------:R1:W-:Y:S04]  /*1e630*/  STL [R1+0x9a8], R3 ;  /* 0x0009a80301007387 */ /* 0x0003e80000100800 */
[----:B-1----:R-:W4:Y:S01]  /*1e640*/  LDL.LU R3, [R1+0x90c] ;  /* 0x00090c0001037983 */ /* 0x002f220000300800 */
[----:B------:R-:W-:Y:S02]  /*1e650*/  IADD3 R58, P3, R58, UR7, RZ ;  /* 0x000000073a3a7c10 */ /* 0x000fe4000ff7e0ff */
[----:B------:R-:W-:-:S03]  /*1e660*/  IADD3.X R59, R59, UR6, RZ, P6, !PT ;  /* 0x000000063b3b7c10 */ /* 0x000fc6000b7fe4ff */
[----:B------:R-:W-:Y:S01]  /*1e670*/  STL [R1+0x97c], R58 ;  /* 0x00097c3a01007387 */ /* 0x000fe20000100800 */
[----:B------:R-:W-:-:S03]  /*1e680*/  IADD3 R16, P6, R16, UR7, RZ ;  /* 0x0000000710107c10 */ /* 0x000fc6000ffde0ff */
[----:B------:R-:W-:Y:S04]  /*1e690*/  STL [R1+0x9a0], R59 ;  /* 0x0009a03b01007387 */ /* 0x000fe80000100800 */
[----:B------:R-:W-:Y:S01]  /*1e6a0*/  STL [R1+0x974], R16 ;  /* 0x0009741001007387 */ /* 0x000fe20000100800 */
[----:B--2---:R-:W-:Y:S02]  /*1e6b0*/  IADD3.X R17, R17, UR6, RZ, P5, !PT ;  /* 0x0000000611117c10 */ /* 0x004fe4000affe4ff */
        /* <DEDUP_REMOVED lines=31> */
[----:B------:R-:W-:Y:S01]  /*1e8b0*/  STL [R1+0x93c], R30 ;  /* 0x00093c1e01007387 */ /* 0x000fe20000100800 */
[----:B------:R-:W-:-:S03]  /*1e8c0*/  IADD3.X R23, R23, UR6, RZ, P4, !PT ;  /* 0x0000000617177c10 */ /* 0x000fc6000a7fe4ff */
[----:B-1----:R-:W2:Y:S04]  /*1e8d0*/  LDL.LU R60, [R1+0x930] ;  /* 0x00093000013c7983 */ /* 0x002ea80000300800 */
[----:B------:R-:W-:Y:S04]  /*1e8e0*/  STL [R1+0x960], R31 ;  /* 0x0009601f01007387 */ /* 0x000fe80000100800 */
[----:B------:R-:W-:Y:S04]  /*1e8f0*/  STL [R1+0x958], R26 ;  /* 0x0009581a01007387 */ /* 0x000fe80000100800 */
[----:B------:R-:W-:Y:S01]  /*1e900*/  STL [R1+0x92c], R27 ;  /* 0x00092c1b01007387 */ /* 0x000fe20000100800 */
[----:B---3--:R-:W-:-:S03]  /*1e910*/  IADD3 R29, P4, R29, UR7, RZ ;  /* 0x000000071d1d7c10 */ /* 0x008fc6000ff9e0ff */
[----:B------:R-:W-:Y:S01]  /*1e920*/  STL [R1+0x950], R23 ;  /* 0x0009501701007387 */ /* 0x000fe20000100800 */
        /* <DEDUP_REMOVED lines=8> */
[----:B-1----:R-:W3:Y:S04]  /*1e9b0*/  LDL.LU R2, [R1+0x904] ;  /* 0x0009040001027983 */ /* 0x002ee80000300800 */
[----:B------:R-:W-:Y:S04]  /*1e9c0*/  STL [R1+0x91c], R40 ;  /* 0x00091c2801007387 */ /* 0x000fe80000100800 */
[----:B------:R-:W3:Y:S04]  /*1e9d0*/  LDL.LU R58, [R1+0x928] ;  /* 0x00092800013a7983 */ /* 0x000ee80000300800 */
[----:B------:R-:W-:Y:S04]  /*1e9e0*/  STL [R1+0x914], R45 ;  /* 0x0009142d01007387 */ /* 0x000fe80000100800 */
[----:B------:R-:W3:Y:S04]  /*1e9f0*/  LDL.LU R59, [R1+0x8fc] ;  /* 0x0008fc00013b7983 */ /* 0x000ee80000300800 */
[----:B------:R-:W-:Y:S01]  /*1ea00*/  STL [R1+0x938], R44 ;  /* 0x0009382c01007387 */ /* 0x000fe20000100800 */
[----:B----4-:R-:W-:-:S03]  /*1ea10*/  IADD3 R3, P5, R3, UR7, RZ ;  /* 0x0000000703037c10 */ /* 0x010fc6000ffbe0ff */
        /* <DEDUP_REMOVED lines=21> */
[----:B--2---:R-:W-:-:S05]  /*1eb70*/  IADD3.X R60, R60, UR6, RZ, P2, !PT ;  /* 0x000000063c3c7c10 */ /* 0x004fca00097fe4ff */
[----:B------:R1:W-:Y:S04]  /*1eb80*/  STL [R1+0x930], R60 ;  /* 0x0009303c01007387 */ /* 0x0003e80000100800 */
[----:B------:R-:W2:Y:S04]  /*1eb90*/  LDL.LU R29, [R1+0x8d0] ;  /* 0x0008d000011d7983 */ /* 0x000ea80000300800 */
[----:B------:R-:W2:Y:S04]  /*1eba0*/  LDL.LU R41, [R1+0x8a4] ;  /* 0x0008a40001297983 */ /* 0x000ea80000300800 */
[----:B------:R-:W2:Y:S04]  /*1ebb0*/  LDL.LU R40, [R1+0x8c8] ;  /* 0x0008c80001287983 */ /* 0x000ea80000300800 */
[----:B-1----:R-:W2:Y:S04]  /*1ebc0*/  LDL.LU R60, [R1+0x89c] ;  /* 0x00089c00013c7983 */ /* 0x002ea80000300800 */
[----:B------:R-:W2:Y:S04]  /*1ebd0*/  LDL.LU R45, [R1+0x8c0] ;  /* 0x0008c000012d7983 */ /* 0x000ea80000300800 */
[----:B------:R-:W2:Y:S01]  /*1ebe0*/  LDL.LU R44, [R1+0x894] ;  /* 0x00089400012c7983 */ /* 0x000ea20000300800 */
[----:B---3--:R-:W-:-:S05]  /*1ebf0*/  IADD3 R2, P2, R2, UR7, RZ ;  /* 0x0000000702027c10 */ /* 0x008fca000ff5e0ff */
[----:B------:R1:W-:Y:S01]  /*1ec00*/  STL [R1+0x904], R2 ;  /* 0x0009040201007387 */ /* 0x0003e20000100800 */
[----:B------:R-:W-:-:S03]  /*1ec10*/  IADD3.X R58, R58, UR6, RZ, P1, !PT ;  /* 0x000000063a3a7c10 */ /* 0x000fc60008ffe4ff */
[----:B-1----:R-:W3:Y:S01]  /*1ec20*/  LDL.LU R2, [R1+0x8b8] ;  /* 0x0008b80001027983 */ /* 0x002ee20000300800 */
[----:B------:R-:W-:-:S03]  /*1ec30*/  IADD3 R59, P1, R59, UR7, RZ ;  /* 0x000000073b3b7c10 */ /* 0x000fc6000ff3e0ff */
[----:B------:R-:W-:Y:S01]  /*1ec40*/  STL [R1+0x928], R58 ;  /* 0x0009283a01007387 */ /* 0x000fe20000100800 */
[----:B----4-:R-:W-:-:S03]  /*1ec50*/  IADD3.X R16, R16, UR6, RZ, P4, !PT ;  /* 0x0000000610107c10 */ /* 0x010fc6000a7fe4ff */
        /* <DEDUP_REMOVED lines=29> */
[----:B------:R-:W-:-:S05]  /*1ee30*/  IADD3.X R3, R3, UR6, RZ, P6, !PT ;  /* 0x0000000603037c10 */ /* 0x000fca000b7fe4ff */
[----:B------:R1:W-:Y:S04]  /*1ee40*/  STL [R1+0x8e0], R3 ;  /* 0x0008e00301007387 */ /* 0x0003e80000100800 */
[----:B------:R-:W-:Y:S04]  /*1ee50*/  STL [R1+0x8e8], R30 ;  /* 0x0008e81e01007387 */ /* 0x000fe80000100800 */
[----:B-1----:R-:W4:Y:S01]  /*1ee60*/  LDL.LU R3, [R1+0x88c] ;  /* 0x00088c0001037983 */ /* 0x002f220000300800 */
[----:B------:R-:W-:Y:S02]  /*1ee70*/  IADD3 R31, P3, R31, UR7, RZ ;  /* 0x000000071f1f7c10 */ /* 0x000fe4000ff7e0ff */
[----:B------:R-:W-:-:S02]  /*1ee80*/  IADD3 R26, P6, R26, UR7, RZ ;  /* 0x000000071a1a7c10 */ /* 0x000fc4000ffde0ff */
[----:B------:R-:W-:Y:S02]  /*1ee90*/  IADD3.X R27, R27, UR6, RZ, P5, !PT ;  /* 0x000000061b1b7c10 */ /* 0x000fe4000affe4ff */
[----:B------:R-:W-:Y:S01]  /*1eea0*/  IADD3 R23, P5, R23, UR7, RZ ;  /* 0x0000000717177c10 */ /* 0x000fe2000ffbe0ff */
[----:B------:R-:W-:Y:S04]  /*1eeb0*/  STL [R1+0x8bc], R31 ;  /* 0x0008bc1f01007387 */ /* 0x000fe80000100800 */
[----:B------:R-:W-:Y:S04]  /*1eec0*/  STL [R1+0x8b4], R26 ;  /* 0x0008b41a01007387 */ /* 0x000fe80000100800 */
[----:B------:R-:W-:Y:S04]  /*1eed0*/  STL [R1+0x8d8], R27 ;  /* 0x0008d81b01007387 */ /* 0x000fe80000100800 */
[----:B------:R-:W-:Y:S01]  /*1eee0*/  STL [R1+0x8ac], R23 ;  /* 0x0008ac1701007387 */ /* 0x000fe20000100800 */
[----:B--2---:R-:W-:-:S02]  /*1eef0*/  IADD3.X R29, R29, UR6, RZ, P2, !PT ;  /* 0x000000061d1d7c10 */ /* 0x004fc400097fe4ff */
        /* <DEDUP_REMOVED lines=8> */
[----:B-1----:R-:W2:Y:S04]  /*1ef80*/  LDL.LU R60, [R1+0x8b0] ;  /* 0x0008b000013c7983 */ /* 0x002ea80000300800 */
[----:B------:R-:W-:Y:S04]  /*1ef90*/  STL [R1+0x8c8], R40 ;  /* 0x0008c82801007387 */ /* 0x000fe80000100800 */
[----:B------:R-:W2:Y:S04]  /*1efa0*/  LDL.LU R58, [R1+0x884] ;  /* 0x00088400013a7983 */ /* 0x000ea80000300800 */
[----:B------:R-:W-:Y:S04]  /*1efb0*/  STL [R1+0x8c0], R45 ;  /* 0x0008c02d01007387 */ /* 0x000fe80000100800 */
[----:B------:R-:W2:Y:S04]  /*1efc0*/  LDL.LU R59, [R1+0x8a8] ;  /* 0x0008a800013b7983 */ /* 0x000ea80000300800 */
[----:B------:R-:W-:Y:S01]  /*1efd0*/  STL [R1+0x894], R44 ;  /* 0x0008942c01007387 */ /* 0x000fe20000100800 */
[----:B---3--:R-:W-:-:S03]  /*1efe0*/  IADD3.X R2, R2, UR6, RZ, P3, !PT ;  /* 0x0000000602027c10 */ /* 0x008fc60009ffe4ff */
        /* <DEDUP_REMOVED lines=21> */
[----:B----4-:R-:W-:-:S05]  /*1f140*/  IADD3 R3, P3, R3, UR7, RZ ;  /* 0x0000000703037c10 */ /* 0x010fca000ff7e0ff */
[----:B------:R1:W-:Y:S04]  /*1f150*/  STL [R1+0x88c], R3 ;  /* 0x00088c0301007387 */ /* 0x0003e80000100800 */
[----:B------:R-:W4:Y:S04]  /*1f160*/  LDL.LU R29, [R1+0x82c] ;  /* 0x00082c00011d7983 */ /* 0x000f280000300800 */
[----:B------:R-:W4:Y:S04]  /*1f170*/  LDL.LU R41, [R1+0x850] ;  /* 0x0008500001297983 */ /* 0x000f280000300800 */
[----:B------:R-:W4:Y:S04]  /*1f180*/  LDL.LU R40, [R1+0x824] ;  /* 0x0008240001287983 */ /* 0x000f280000300800 */
[----:B-1----:R-:W4:Y:S04]  /*1f190*/  LDL.LU R3, [R1+0x848] ;  /* 0x0008480001037983 */ /* 0x002f280000300800 */
[----:B------:R-:W4:Y:S04]  /*1f1a0*/  LDL.LU R45, [R1+0x81c] ;  /* 0x00081c00012d7983 */ /* 0x000f280000300800 */
[----:B------:R-:W4:Y:S01]  /*1f1b0*/  LDL.LU R44, [R1+0x840] ;  /* 0x00084000012c7983 */ /* 0x000f220000300800 */
[----:B--2---:R-:W-:-:S05]  /*1f1c0*/  IADD3.X R60, R60, UR6, RZ, P6, !PT ;  /* 0x000000063c3c7c10 */ /* 0x004fca000b7fe4ff */
[----:B------:R1:W-:Y:S01]  /*1f1d0*/  STL [R1+0x8b0], R60 ;  /* 0x0008b03c01007387 */ /* 0x0003e20000100800 */
[----:B------:R-:W-:-:S03]  /*1f1e0*/  IADD3 R58, P6, R58, UR7, RZ ;  /* 0x000000073a3a7c10 */ /* 0x000fc6000ffde0ff */
[----:B-1----:R-:W2:Y:S01]  /*1f1f0*/  LDL.LU R60, [R1+0x814] ;  /* 0x00081400013c7983 */ /* 0x002ea20000300800 */
[----:B------:R-:W-:-:S03]  /*1f200*/  IADD3.X R59, R59, UR6, RZ, P5, !PT ;  /* 0x000000063b3b7c10 */ /* 0x000fc6000affe4ff */
[----:B------:R-:W-:Y:S01]  /*1f210*/  STL [R1+0x884], R58 ;  /* 0x0008843a01007387 */ /* 0x000fe20000100800 */
[----:B---3--:R-:W-:-:S03]  /*1f220*/  IADD3 R16, P5, R16, UR7, RZ ;  /* 0x0000000710107c10 */ /* 0x008fc6000ffbe0ff */
        /* <DEDUP_REMOVED lines=36> */
[----:B-1----:R-:W3:Y:S04]  /*1f470*/  LDL.LU R2, [R1+0x838] ;  /* 0x0008380001027983 */ /* 0x002ee80000300800 */
[----:B------:R-:W-:Y:S04]  /*1f480*/  STL [R1+0x868], R31 ;  /* 0x0008681f01007387 */ /* 0x000fe80000100800 */
[----:B------:R-:W-:Y:S04]  /*1f490*/  STL [R1+0x860], R26 ;  /* 0x0008601a01007387 */ /* 0x000fe80000100800 */
[----:B------:R-:W-:Y:S01]  /*1f4a0*/  STL [R1+0x834], R27 ;  /* 0x0008341b01007387 */ /* 0x000fe20000100800 */
[----:B----4-:R-:W-:-:S03]  /*1f4b0*/  IADD3 R29, P3, R29, UR7, RZ ;  /* 0x000000071d1d7c10 */ /* 0x010fc6000ff7e0ff */
[----:B------:R-:W-:Y:S01]  /*1f4c0*/  STL [R1+0x858], R23 ;  /* 0x0008581701007387 */ /* 0x000fe20000100800 */
[----:B------:R-:W-:-:S03]  /*1f4d0*/  IADD3.X R41, R41, UR6, RZ, P6, !PT ;  /* 0x0000000629297c10 */ /* 0x000fc6000b7fe4ff */
[----:B------:R-:W-:Y:S01]  /*1f4e0*/  STL [R1+0x82c], R29 ;  /* 0x00082c1d01007387 */ /* 0x000fe20000100800 */
[----:B------:R-:W-:-:S05]  /*1f4f0*/  IADD3.X R3, R3, UR6, RZ, P5, !PT ;  /* 0x0000000603037c10 */ /* 0x000fca000affe4ff */
[----:B------:R1:W-:Y:S04]  /*1f500*/  STL [R1+0x848], R3 ;  /* 0x0008480301007387 */ /* 0x0003e80000100800 */
[----:B------:R4:W-:Y:S04]  /*1f510*/  STL [R1+0x850], R41 ;  /* 0x0008502901007387 */ /* 0x0009e80000100800 */
[----:B-1----:R-:W4:Y:S01]  /*1f520*/  LDL.LU R3, [R1+0x80c] ;  /* 0x00080c0001037983 */ /* 0x002f220000300800 */
[----:B------:R-:W-:Y:S02]  /*1f530*/  IADD3 R40, P6, R40, UR7, RZ ;  /* 0x0000000728287c10 */ /* 0x000fe4000ffde0ff */
[----:B------:R-:W-:-:S02]  /*1f540*/  IADD3 R45, P5, R45, UR7, RZ ;  /* 0x000000072d2d7c10 */ /* 0x000fc4000ffbe0ff */
[----:B------:R-:W-:Y:S01]  /*1f550*/  IADD3.X R44, R44, UR6, RZ, P2, !PT ;  /* 0x000000062c2c7c10 */ /* 0x000fe200097fe4ff */
[----:B------:R1:W-:Y:S04]  /*1f560*/  STL [R1+0x824], R40 ;  /* 0x0008242801007387 */ /* 0x0003e80000100800 */
[----:B------:R-:W4:Y:S04]  /*1f570*/  LDL.LU R58, [R1+0x830] ;  /* 0x00083000013a7983 */ /* 0x000f280000300800 */
[----:B------:R0:W-:Y:S04]  /*1f580*/  STL [R1+0x81c], R45 ;  /* 0x00081c2d01007387 */ /* 0x0001e80000100800 */
[----:B------:R-:W4:Y:S04]  /*1f590*/  LDL.LU R59, [R1+0x804] ;  /* 0x00080400013b7983 */ /* 0x000f280000300800 */
[----:B------:R0:W-:Y:S04]  /*1f5a0*/  STL [R1+0x840], R44 ;  /* 0x0008402c01007387 */ /* 0x0001e80000100800 */
        /* <DEDUP_REMOVED lines=21> */
[----:B------:R-:W2:Y:S01]  /*1f700*/  LDL.LU R29, [R1+0x7b4] ;  /* 0x0007b400011d7983 */ /* 0x000ea20000300800 */
[----:B---3--:R-:W-:-:S05]  /*1f710*/  IADD3.X R2, R2, UR6, RZ, P1, !PT ;  /* 0x0000000602027c10 */ /* 0x008fca0008ffe4ff */
[----:B------:R3:W-:Y:S04]  /*1f720*/  STL [R1+0x838], R2 ;  /* 0x0008380201007387 */ /* 0x0007e80000100800 */
[----:B----4-:R-:W4:Y:S04]  /*1f730*/  LDL.LU R41, [R1+0x7d8] ;  /* 0x0007d80001297983 */ /* 0x010f280000300800 */
[----:B-1----:R-:W4:Y:S04]  /*1f740*/  LDL.LU R40, [R1+0x7ac] ;  /* 0x0007ac0001287983 */ /* 0x002f280000300800 */
[----:B0-----:R-:W4:Y:S04]  /*1f750*/  LDL.LU R45, [R1+0x7d0] ;  /* 0x0007d000012d7983 */ /* 0x001f280000300800 */
[----:B------:R-:W4:Y:S04]  /*1f760*/  LDL.LU R44, [R1+0x7a4] ;  /* 0x0007a400012c7983 */ /* 0x000f280000300800 */
[----:B--2---:R-:W2:Y:S04]  /*1f770*/  LDL.LU R60, [R1+0x7c8] ;  /* 0x0007c800013c7983 */ /* 0x004ea80000300800 */
[----:B---3--:R-:W3:Y:S01]  /*1f780*/  LDL.LU R2, [R1+0x79c] ;  /* 0x00079c0001027983 */ /* 0x008ee20000300800 */
[----:B------:R-:W-:-:S05]  /*1f790*/  IADD3 R3, P1, R3, UR7, RZ ;  /* 0x0000000703037c10 */ /* 0x000fca000ff3e0ff */
[----:B------:R0:W-:Y:S04]  /*1f7a0*/  STL [R1+0x80c], R3 ;  /* 0x00080c0301007387 */ /* 0x0001e80000100800 */
[----:B0-----:R-:W3:Y:S01]  /*1f7b0*/  LDL.LU R3, [R1+0x7c0] ;  /* 0x0007c00001037983 */ /* 0x001ee20000300800 */
[----:B------:R-:W-:Y:S02]  /*1f7c0*/  IADD3.X R58, R58, UR6, RZ, P4, !PT ;  /* 0x000000063a3a7c10 */ /* 0x000fe4000a7fe4ff */
[----:B------:R-:W-:-:S03]  /*1f7d0*/  IADD3 R59, P4, R59, UR7, RZ ;  /* 0x000000073b3b7c10 */ /* 0x000fc6000ff9e0ff */
[----:B------:R-:W-:Y:S04]  /*1f7e0*/  STL [R1+0x830], R58 ;  /* 0x0008303a01007387 */ /* 0x000fe80000100800 */
[----:B------:R-:W-:Y:S01]  /*1f7f0*/  STL [R1+0x804], R59 ;  /* 0x0008043b01007387 */ /* 0x000fe20000100800 */
[----:B------:R-:W-:-:S05]  /*1f800*/  IADD3.X R16, R16, UR6, RZ, P3, !PT ;  /* 0x0000000610107c10 */ /* 0x000fca0009ffe4ff */
[----:B------:R-:W-:Y:S01]  /*1f810*/  STL [R1+0x828], R16 ;  /* 0x0008281001007387 */ /* 0x000fe20000100800 */
[----:B------:R-:W-:Y:S02]  /*1f820*/  IADD3 R17, P3, R17, UR7, RZ ;  /* 0x0000000711117c10 */ /* 0x000fe4000ff7e0ff */
        /* <DEDUP_REMOVED lines=12> */
[----:B------:R-:W-:Y:S02]  /*1f8f0*/  IADD3 R47, P1, R47, UR7, RZ ;  /* 0x000000072f2f7c10 */ /* 0x000fe4000ff3e0ff */
[----:B------:R-:W-:Y:S01]  /*1f900*/  IADD3.X R42, R42, UR6, RZ, P4, !PT ;  /* 0x000000062a2a7c10 */ /* 0x000fe2000a7fe4ff */
        /* <DEDUP_REMOVED lines=9> */
[----:B------:R-:W-:-:S03]  /*1f9a0*/  IADD3.X R30, R30, UR6, RZ, P6, !PT ;  /* 0x000000061e1e7c10 */ /* 0x000fc6000b7fe4ff */
[----:B------:R-:W-:Y:S01]  /*1f9b0*/  STL [R1+0x7d4], R43 ;  /* 0x0007d42b01007387 */ /* 0x000fe20000100800 */
[----:B------:R-:W-:-:S03]  /*1f9c0*/  IADD3 R31, P6, R31, UR7, RZ ;  /* 0x000000071f1f7c10 */ /* 0x000fc6000ffde0ff */
[----:B------:R-:W-:Y:S04]  /*1f9d0*/  STL [R1+0x7f8], R39 ;  /* 0x0007f82701007387 */ /* 0x000fe80000100800 */
[----:B------:R-:W-:Y:S01]  /*1f9e0*/  STL [R1+0x7cc], R35 ;  /* 0x0007cc2301007387 */ /* 0x000fe20000100800 */
[----:B------:R-:W-:-:S03]  /*1f9f0*/  IADD3 R26, P5, R26, UR7, RZ ;  /* 0x000000071a1a7c10 */ /* 0x000fc6000ffbe0ff */
[----:B------:R0:W-:Y:S01]  /*1fa00*/  STL [R1+0x7e8], R27 ;  /* 0x0007e81b01007387 */ /* 0x0001e20000100800 */
[----:B------:R-:W-:-:S03]  /*1fa10*/  IADD3.X R23, R23, UR6, RZ, P2, !PT ;  /* 0x0000000617177c10 */ /* 0x000fc600097fe4ff */
[----:B------:R-:W-:Y:S01]  /*1fa20*/  STL [R1+0x7f0], R30 ;  /* 0x0007f01e01007387 */ /* 0x000fe20000100800 */
[----:B------:R-:W-:-:S03]  /*1fa30*/  IADD3 R29, P2, R29, UR7, RZ ;  /* 0x000000071d1d7c10 */ /* 0x000fc6000ff5e0ff */
[----:B0-----:R-:W3:Y:S04]  /*1fa40*/  LDL.LU R27, [R1+0x794] ;  /* 0x00079400011b7983 */ /* 0x001ee80000300800 */
[----:B------:R-:W-:Y:S04]  /*1fa50*/  STL [R1+0x7c4], R31 ;  /* 0x0007c41f01007387 */ /* 0x000fe80000100800 */
[----:B------:R-:W-:Y:S04]  /*1fa60*/  STL [R1+0x7bc], R26 ;  /* 0x0007bc1a01007387 */ /* 0x000fe80000100800 */
[----:B------:R0:W-:Y:S04]  /*1fa70*/  STL [R1+0x7e0], R23 ;  /* 0x0007e01701007387 */ /* 0x0001e80000100800 */
[----:B------:R1:W-:Y:S01]  /*1fa80*/  STL [R1+0x7b4], R29 ;  /* 0x0007b41d01007387 */ /* 0x0003e20000100800 */
[----:B----4-:R-:W-:-:S02]  /*1fa90*/  IADD3.X R41, R41, UR6, RZ, P1, !PT ;  /* 0x0000000629297c10 */ /* 0x010fc40008ffe4ff */
[----:B------:R-:W-:Y:S02]  /*1faa0*/  IADD3 R40, P1, R40, UR7, RZ ;  /* 0x0000000728287c10 */ /* 0x000fe4000ff3e0ff */
[----:B------:R-:W-:Y:S02]  /*1fab0*/  IADD3.X R45, R45, UR6, RZ, P4, !PT ;  /* 0x000000062d2d7c10 */ /* 0x000fe4000a7fe4ff */
[----:B------:R-:W-:Y:S02]  /*1fac0*/  IADD3 R44, P4, R44, UR7, RZ ;  /* 0x000000072c2c7c10 */ /* 0x000fe4000ff9e0ff */
[----:B--2---:R-:W-:Y:S01]  /*1fad0*/  IADD3.X R60, R60, UR6, RZ, P3, !PT ;  /* 0x000000063c3c7c10 */ /* 0x004fe20009ffe4ff */
[----:B------:R-:W-:Y:S04]  /*1fae0*/  STL [R1+0x7d8], R41 ;  /* 0x0007d82901007387 */ /* 0x000fe80000100800 */
[----:B0-----:R-:W2:Y:S04]  /*1faf0*/  LDL.LU R23, [R1+0x7b8] ;  /* 0x0007b80001177983 */ /* 0x001ea80000300800 */
[----:B------:R-:W-:Y:S04]  /*1fb00*/  STL [R1+0x7ac], R40 ;  /* 0x0007ac2801007387 */ /* 0x000fe80000100800 */
[----:B------:R-:W-:Y:S01]  /*1fb10*/  STL [R1+0x7d0], R45 ;  /* 0x0007d02d01007387 */ /* 0x000fe20000100800 */
[----:B---3--:R-:W-:-:S03]  /*1fb20*/  IADD3 R2, P3, R2, UR7, RZ ;  /* 0x0000000702027c10 */ /* 0x008fc6000ff7e0ff */
[----:B------:R0:W-:Y:S04]  /*1fb30*/  STL [R1+0x7a4], R44 ;  /* 0x0007a42c01007387 */ /* 0x0001e80000100800 */
[----:B-1----:R-:W3:Y:S04]  /*1fb40*/  LDL.LU R29, [R1+0x78c] ;  /* 0x00078c00011d7983 */ /* 0x002ee80000300800 */
[----:B------:R1:W-:Y:S04]  /*1fb50*/  STL [R1+0x7c8], R60 ;  /* 0x0007c83c01007387 */ /* 0x0003e80000100800 */
[----:B0-----:R-:W4:Y:S04]  /*1fb60*/  LDL.LU R44, [R1+0x7b0] ;  /* 0x0007b000012c7983 */ /* 0x001f280000300800 */
[----:B------:R0:W-:Y:S04]  /*1fb70*/  STL [R1+0x79c], R2 ;  /* 0x00079c0201007387 */ /* 0x0001e80000100800 */
[----:B------:R-:W4:Y:S01]  /*1fb80*/  LDL.LU R45, [R1+0x784] ;  /* 0x00078400012d7983 */ /* 0x000f220000300800 */
[----:B------:R-:W-:-:S05]  /*1fb90*/  IADD3.X R3, R3, UR6, RZ, P6, !PT ;  /* 0x0000000603037c10 */ /* 0x000fca000b7fe4ff */
[----:B------:R0:W-:Y:S04]  /*1fba0*/  STL [R1+0x7c0], R3 ;  /* 0x0007c00301007387 */ /* 0x0001e80000100800 */
[----:B------:R-:W4:Y:S04]  /*1fbb0*/  LDL.LU R40, [R1+0x7a8] ;  /* 0x0007a80001287983 */ /* 0x000f280000300800 */
[----:B------:R-:W4:Y:S04]  /*1fbc0*/  LDL.LU R41, [R1+0x77c] ;  /* 0x00077c0001297983 */ /* 0x000f280000300800 */
[----:B-1----:R-:W4:Y:S04]  /*1fbd0*/  LDL.LU R60, [R1+0x7a0] ;  /* 0x0007a000013c7983 */ /* 0x002f280000300800 */
        /* <DEDUP_REMOVED lines=16> */
[----:B------:R-:W-:-:S05]  /*1fce0*/  IADD3 R27, P6, R27, UR7, RZ ;  /* 0x000000071b1b7c10 */ /* 0x000fca000ffde0ff */
[----:B------:R0:W-:Y:S04]  /*1fcf0*/  STL [R1+0x794], R27 ;  /* 0x0007941b01007387 */ /* 0x0001e80000100800 */
[----:B------:R-:W4:Y:S04]  /*1fd00*/  LDL.LU R39, [R1+0x758] ;  /* 0x0007580001277983 */ /* 0x000f280000300800 */
[----:B------:R-:W4:Y:S04]  /*1fd10*/  LDL.LU R35, [R1+0x72c] ;  /* 0x00072c0001237983 */ /* 0x000f280000300800 */
[----:B------:R-:W4:Y:S04]  /*1fd20*/  LDL.LU R30, [R1+0x750] ;  /* 0x00075000011e7983 */ /* 0x000f280000300800 */
[----:B------:R-:W4:Y:S04]  /*1fd30*/  LDL.LU R31, [R1+0x724] ;  /* 0x00072400011f7983 */ /* 0x000f280000300800 */
[----:B------:R-:W4:Y:S04]  /*1fd40*/  LDL.LU R26, [R1+0x740] ;  /* 0x00074000011a7983 */ /* 0x000f280000300800 */
[----:B0-----:R-:W4:Y:S01]  /*1fd50*/  LDL.LU R27, [R1+0x738] ;  /* 0x00073800011b7983 */ /* 0x001f220000300800 */
[----:B--2---:R-:W-:-:S02]  /*1fd60*/  IADD3.X R23, R23, UR6, RZ, P5, !PT ;  /* 0x0000000617177c10 */ /* 0x004fc4000affe4ff */
[----:B---3--:R-:W-:-:S03]  /*1fd70*/  IADD3 R29, P5, R29, UR7, RZ ;  /* 0x000000071d1d7c10 */ /* 0x008fc6000ffbe0ff */
[----:B------:R0:W-:Y:S01]  /*1fd80*/  STL [R1+0x7b8], R23 ;  /* 0x0007b81701007387 */ /* 0x0001e20000100800 */
[----:B----4-:R-:W-:-:S03]  /*1fd90*/  IADD3.X R44, R44, UR6, RZ, P2, !PT ;  /* 0x000000062c2c7c10 */ /* 0x010fc600097fe4ff */
[----:B0-----:R-:W2:Y:S01]  /*1fda0*/  LDL.LU R23, [R1+0x730] ;  /* 0x0007300001177983 */ /* 0x001ea20000300800 */
[----:B------:R-:W-:-:S03]  /*1fdb0*/  IADD3 R45, P2, R45, UR7, RZ ;  /* 0x000000072d2d7c10 */ /* 0x000fc6000ff5e0ff */
[----:B------:R0:W-:Y:S04]  /*1fdc0*/  STL [R1+0x78c], R29 ;  /* 0x00078c1d01007387 */ /* 0x0001e80000100800 */
[----:B0-----:R0:W5:Y:S04]  /*1fdd0*/  LDL.LU R29, [R1+0xb48] ;  /* 0x000b4800011d7983 */ /* 0x0011680000300800 */
[----:B------:R1:W-:Y:S04]  /*1fde0*/  STL [R1+0x7b0], R44 ;  /* 0x0007b02c01007387 */ /* 0x0003e80000100800 */
[----:B-1----:R0:W5:Y:S04]  /*1fdf0*/  LDL.LU R44, [R1+0xb44] ;  /* 0x000b4400012c7983 */ /* 0x0021680000300800 */
[----:B------:R1:W-:Y:S04]  /*1fe00*/  STL [R1+0x784], R45 ;  /* 0x0007842d01007387 */ /* 0x0003e80000100800 */
[----:B-1----:R0:W5:Y:S01]  /*1fe10*/  LDL.LU R45, [R1+0xb40] ;  /* 0x000b4000012d7983 */ /* 0x0021620000300800 */
[----:B------:R-:W-:-:S02]  /*1fe20*/  IADD3.X R40, R40, UR6, RZ, P1, !PT ;  /* 0x0000000628287c10 */ /* 0x000fc40008ffe4ff */
[----:B------:R-:W-:Y:S02]  /*1fe30*/  IADD3 R41, P1, R41, UR7, RZ ;  /* 0x0000000729297c10 */ /* 0x000fe4000ff3e0ff */
[----:B------:R-:W-:Y:S02]  /*1fe40*/  IADD3.X R60, R60, UR6, RZ, P4, !PT ;  /* 0x000000063c3c7c10 */ /* 0x000fe4000a7fe4ff */
[----:B------:R-:W-:Y:S01]  /*1fe50*/  IADD3 R2, P4, R2, UR7, RZ ;  /* 0x0000000702027c10 */ /* 0x000fe2000ff9e0ff */
[----:B------:R1:W-:Y:S01]  /*1fe60*/  STL [R1+0x7a8], R40 ;  /* 0x0007a82801007387 */ /* 0x0003e20000100800 */
[----:B------:R-:W-:-:S03]  /*1fe70*/  IADD3.X R3, R3, UR6, RZ, P3, !PT ;  /* 0x0000000603037c10 */ /* 0x000fc60009ffe4ff */
[----:B-1----:R0:W5:Y:S04]  /*1fe80*/  LDL.LU R40, [R1+0xb3c] ;  /* 0x000b3c0001287983 */ /* 0x0021680000300800 */
[----:B------:R1:W-:Y:S04]  /*1fe90*/  STL [R1+0x77c], R41 ;  /* 0x00077c2901007387 */ /* 0x0003e80000100800 */
[----:B-1----:R0:W5:Y:S04]  /*1fea0*/  LDL.LU R41, [R1+0xb38] ;  /* 0x000b380001297983 */ /* 0x0021680000300800 */
[----:B------:R1:W-:Y:S04]  /*1feb0*/  STL [R1+0x7a0], R60 ;  /* 0x0007a03c01007387 */ /* 0x0003e80000100800 */
[----:B-1----:R0:W5:Y:S04]  /*1fec0*/  LDL.LU R60, [R1+0xb34] ;  /* 0x000b3400013c7983 */ /* 0x0021680000300800 */
[----:B------:R1:W-:Y:S04]  /*1fed0*/  STL [R1+0x774], R2 ;  /* 0x0007740201007387 */ /* 0x0003e80000100800 */
[----:B-1----:R-:W3:Y:S04]  /*1fee0*/  LDL.LU R2, [R1+0xb30] ;  /* 0x000b300001027983 */ /* 0x002ee80000300800 */
[----:B------:R1:W-:Y:S04]  /*1fef0*/  STL [R1+0x798], R3 ;  /* 0x0007980301007387 */ /* 0x0003e80000100800 */
[----:B-1----:R-:W4:Y:S01]  /*1ff00*/  LDL.LU R3, [R1+0xb2c] ;  /* 0x000b2c0001037983 */ /* 0x002f220000300800 */
[----:B------:R-:W-:-:S02]  /*1ff10*/  IADD3 R58, P3, R58, UR7, RZ ;  /* 0x000000073a3a7c10 */ /* 0x000fc4000ff7e0ff */
[----:B------:R-:W-:Y:S02]  /*1ff20*/  IADD3.X R59, R59, UR6, RZ, P6, !PT ;  /* 0x000000063b3b7c10 */ /* 0x000fe4000b7fe4ff */
[----:B------:R-:W-:Y:S02]  /*1ff30*/  IADD3 R16, P6, R16, UR7, RZ ;  /* 0x0000000710107c10 */ /* 0x000fe4000ffde0ff */
[----:B------:R-:W-:Y:S02]  /*1ff40*/  IADD3.X R17, R17, UR6, RZ, P5, !PT ;  /* 0x0000000611117c10 */ /* 0x000fe4000affe4ff */
[----:B------:R-:W-:Y:S01]  /*1ff50*/  IADD3 R18, P5, R18, UR7, RZ ;  /* 0x0000000712127c10 */ /* 0x000fe2000ffbe0ff */
        /* <DEDUP_REMOVED lines=8> */
[----:B------:R-:W-:Y:S04]  /*1ffe0*/  STL [R1+0x75c], R18 ;  /* 0x00075c1201007387 */ /* 0x000fe80000100800 */
[----:B------:R-:W-:Y:S01]  /*1fff0*/  STL [R1+0x780], R19 ;  /* 0x0007801301007387 */ /* 0x000fe20000100800 */
[----:B------:R-:W-:-:S03]  /*20000*/  IADD3.X R51, R51, UR6, RZ, P4, !PT ;  /* 0x0000000633337c10 */ /* 0x000fc6000a7fe4ff */
[----:B------:R-:W-:Y:S04]  /*20010*/  STL [R1+0x754], R54 ;  /* 0x0007543601007387 */ /* 0x000fe80000100800 */
[----:B------:R-:W-:Y:S04]  /*20020*/  STL [R1+0x778], R55 ;  /* 0x0007783701007387 */ /* 0x000fe80000100800 */
[----:B------:R-:W-:Y:S01]  /*20030*/  STL [R1+0x74c], R50 ;  /* 0x00074c3201007387 */ /* 0x000fe20000100800 */
[----:B----4-:R-:W-:-:S05]  /*20040*/  IADD3.X R3, R3, UR6, RZ, P3, !PT ;  /* 0x0000000603037c10 */ /* 0x010fca0009ffe4ff */
[----:B------:R1:W-:Y:S04]  /*20050*/  STL [R1+0x768], R3 ;  /* 0x0007680301007387 */ /* 0x0003e80000100800 */
[----:B------:R-:W-:Y:S04]  /*20060*/  STL [R1+0x770], R51 ;  /* 0x0007703301007387 */ /* 0x000fe80000100800 */
[----:B-1----:R-:W4:Y:S01]  /*20070*/  LDL.LU R3, [R1+0xb28] ;  /* 0x000b280001037983 */ /* 0x002f220000300800 */
[----:B------:R-:W-:Y:S02]  /*20080*/  IADD3 R46, P4, R46, UR7, RZ ;  /* 0x000000072e2e7c10 */ /* 0x000fe4000ff9e0ff */
[----:B------:R-:W-:-:S02]  /*20090*/  IADD3 R47, P3, R47, UR7, RZ ;  /* 0x000000072f2f7c10 */ /* 0x000fc4000ff7e0ff */
[----:B------:R-:W-:Y:S02]  /*200a0*/  IADD3.X R42, R42, UR6, RZ, P6, !PT ;  /* 0x000000062a2a7c10 */ /* 0x000fe4000b7fe4ff */
[----:B------:R-:W-:Y:S02]  /*200b0*/  IADD3 R43, P6, R43, UR7, RZ ;  /* 0x000000072b2b7c10 */ /* 0x000fe4000ffde0ff */
[----:B------:R-:W-:Y:S01]  /*200c0*/  IADD3.X R39, R39, UR6, RZ, P5, !PT ;  /* 0x0000000627277c10 */ /* 0x000fe2000affe4ff */
        /* <DEDUP_REMOVED lines=13> */
[----:B------:R-:W-:-:S02]  /*201a0*/  IADD3.X R26, R26, UR6, RZ, P4, !PT ;  /* 0x000000061a1a7c10 */ /* 0x000fc4000a7fe4ff */
[----:B---3--:R-:W-:Y:S01]  /*201b0*/  IADD3.X R2, R2, UR6, RZ, P5, !PT ;  /* 0x0000000602027c10 */ /* 0x008fe2000affe4ff */
[----:B------:R-:W-:Y:S04]  /*201c0*/  STL [R1+0x724], R31 ;  /* 0x0007241f01007387 */ /* 0x000fe80000100800 */
[----:B------:R-:W-:Y:S04]  /*201d0*/  STL [R1+0x740], R26 ;  /* 0x0007401a01007387 */ /* 0x000fe80000100800 */
[----:B------:R1:W-:Y:S01]  /*201e0*/  STL [R1+0x728], R2 ;  /* 0x0007280201007387 */ /* 0x0003e20000100800 */
[----:B------:R-:W-:-:S02]  /*201f0*/  LOP3.LUT R5, R5, R4, RZ, 0x3c, !PT ;  /* 0x0000000405057212 */ /* 0x000fc400078e3cff */
[----:B------:R-:W-:Y:S01]  /*20200*/  IADD3.X R27, R27, UR6, RZ, P3, !PT ;  /* 0x000000061b1b7c10 */ /* 0x000fe20009ffe4ff */
[----:B-1----:R-:W1:Y:S01]  /*20210*/  S2R R2, SR_TID.X ;  /* 0x0000000000027919 */ /* 0x002e620000002100 */
[----:B------:R-:W-:Y:S02]  /*20220*/  LOP3.LUT R4, R5, R4, RZ, 0x3c, !PT ;  /* 0x0000000405047212 */ /* 0x000fe400078e3cff */
[----:B--2---:R-:W-:Y:S01]  /*20230*/  IADD3.X R23, R23, UR6, RZ, P6, !PT ;  /* 0x0000000617177c10 */ /* 0x004fe2000b7fe4ff */
[----:B------:R-:W-:Y:S01]  /*20240*/  STL [R1+0x738], R27 ;  /* 0x0007381b01007387 */ /* 0x000fe20000100800 */
[----:B------:R-:W-:-:S03]  /*20250*/  LOP3.LUT R5, R5, R4, RZ, 0x3c, !PT ;  /* 0x0000000405057212 */ /* 0x000fc600078e3cff */
[----:B------:R-:W-:Y:S01]  /*20260*/  STL [R1+0x730], R23 ;  /* 0x0007301701007387 */ /* 0x000fe20000100800 */
[----:B-1----:R-:W-:-:S05]  /*20270*/  LOP3.LUT R2, R2, 0x1f, RZ, 0xc0, !PT ;  /* 0x0000001f02027812 */ /* 0x002fca00078ec0ff */
[----:B------:R-:W-:Y:S01]  /*20280*/  IMAD.SHL.U32 R2, R2, 0x2, RZ ;  /* 0x0000000202027824 */ /* 0x000fe200078e00ff */
[----:B----4-:R-:W-:-:S05]  /*20290*/  IADD3.X R3, R3, UR6, RZ, P2, !PT ;  /* 0x0000000603037c10 */ /* 0x010fca00097fe4ff */
[----:B------:R1:W-:Y:S04]  /*202a0*/  STL [R1+0x720], R3 ;  /* 0x0007200301007387 */ /* 0x0003e80000100800 */
[----:B-1----:R0:W5:Y:S04]  /*202b0*/  LDL.LU R3, [R1+0xb20] ;  /* 0x000b200001037983 */ /* 0x0021680000300800 */
[----:B------:R0:W-:Y:S01]  /*202c0*/  STL.64 [R1+0x460], R4 ;  /* 0x0004600401007387 */ /* 0x0001e20000100a00 */
[----:B------:R-:W-:Y:S05]  /*202d0*/  @P0 BRA `(.L_x_1) ;  /* 0xfffffef000fc0947 */ /* 0x000fea000383ffff */
[----:B------:R-:W2:Y:S04]  /*202e0*/  LDL.LU R39, [R1+0x13c] ;  /* 0x00013c0001277983 */ /* 0x000ea80000300800 */
[----:B------:R-:W3:Y:S04]  /*202f0*/  LDL.LU R35, [R1+0x134] ;  /* 0x0001340001237983 */ /* 0x000ee80000300800 */
[----:B------:R-:W4:Y:S04]  /*20300*/  LDL.LU R30, [R1+0x24c] ;  /* 0x00024c00011e7983 */ /* 0x000f280000300800 */
[----:B------:R-:W4:Y:S04]  /*20310*/  LDL.LU R31, [R1+0x47c] ;  /* 0x00047c00011f7983 */ /* 0x000f280000300800 */
[----:B------:R-:W4:Y:S04]  /*20320*/  LDL.LU R26, [R1+0x244] ;  /* 0x00024400011a7983 */ /* 0x000f280000300800 */
[----:B------:R-:W4:Y:S04]  /*20330*/  LDL.LU R27, [R1+0x474] ;  /* 0x00047400011b7983 */ /* 0x000f280000300800 */
[----:B------:R-:W4:Y:S04]  /*20340*/  LDL.LU R23, [R1+0x138] ;  /* 0x0001380001177983 */ /* 0x000f280000300800 */
[----:B------:R-:W-:Y:S04]  /*20350*/  STL [R1+0xbb4], R34 ;  /* 0x000bb42201007387 */ /* 0x000fe80000100800 */
[----:B------:R-:W-:Y:S04]  /*20360*/  STL [R1+0xbb0], R22 ;  /* 0x000bb01601007387 */ /* 0x000fe80000100800 */
[----:B------:R-:W-:Y:S04]  /*20370*/  STL [R1+0xbac], R11 ;  /* 0x000bac0b01007387 */ /* 0x000fe80000100800 */
[----:B------:R-:W-:Y:S04]  /*20380*/  STL [R1+0xba4], R10 ;  /* 0x000ba40a01007387 */ /* 0x000fe80000100800 */
[----:B------:R-:W-:Y:S04]  /*20390*/  STL [R1+0xba0], R9 ;  /* 0x000ba00901007387 */ /* 0x000fe80000100800 */
[----:B-----5:R-:W-:Y:S04]  /*203a0*/  STL [R1+0xb9c], R57 ;  /* 0x000b9c3901007387 */ /* 0x020fe80000100800 */
        /* <DEDUP_REMOVED lines=22> */
[----:B------:R2:W-:Y:S02]  /*20510*/  STL [R1+0xb20], R3 ;  /* 0x000b200301007387 */ /* 0x0005e40000100800 */
[----:B--2---:R-:W-:-:S02]  /*20520*/  F2FP.F16.F32.PACK_AB R3, R15, R39 ;  /* 0x000000270f03723e */ /* 0x004fc400000000ff */
[----:B---3--:R-:W-:-:S03]  /*20530*/  F2FP.F16.F32.PACK_AB R2, R14, R35 ;  /* 0x000000230e02723e */ /* 0x008fc600000000ff */
[----:B------:R1:W-:Y:S04]  /*20540*/  STL [R1+0x43c], R3 ;  /* 0x00043c0301007387 */ /* 0x0003e80000100800 */
[----:B------:R2:W-:Y:S01]  /*20550*/  STL [R1+0x438], R2 ;  /* 0x0004380201007387 */ /* 0x0005e20000100800 */
[----:B----4-:R-:W-:-:S05]  /*20560*/  F2FP.F16.F32.PACK_AB R0, R30, R31 ;  /* 0x0000001f1e00723e */ /* 0x010fca00000000ff */
[----:B------:R3:W-:Y:S01]  /*20570*/  STL [R1+0x434], R0 ;  /* 0x0004340001007387 */ /* 0x0007e20000100800 */
[----:B-1----:R-:W-:Y:S02]  /*20580*/  F2FP.F16.F32.PACK_AB R3, R26, R27 ;  /* 0x0000001b1a03723e */ /* 0x002fe400000000ff */
[----:B--2---:R-:W-:-:S03]  /*20590*/  F2FP.F16.F32.PACK_AB R2, R13, R23 ;  /* 0x000000170d02723e */ /* 0x004fc600000000ff */
[----:B------:R1:W-:Y:S01]  /*205a0*/  STL [R1+0x430], R3 ;  /* 0x0004300301007387 */ /* 0x0003e20000100800 */
[----:B---3--:R-:W-:-:S03]  /*205b0*/  F2FP.F16.F32.PACK_AB R0, R12, R7 ;  /* 0x000000070c00723e */ /* 0x008fc600000000ff */
[----:B------:R-:W2:Y:S04]  /*205c0*/  LDL.LU R34, [R1+0x248] ;  /* 0x0002480001227983 */ /* 0x000ea80000300800 */
[----:B------:R3:W-:Y:S04]  /*205d0*/  STL [R1+0x42c], R2 ;  /* 0x00042c0201007387 */ /* 0x0007e80000100800 */
[----:B------:R-:W2:Y:S04]  /*205e0*/  LDL.LU R22, [R1+0x478] ;  /* 0x0004780001167983 */ /* 0x000ea80000300800 */
[----:B------:R4:W-:Y:S04]  /*205f0*/  STL [R1+0x428], R0 ;  /* 0x0004280001007387 */ /* 0x0009e80000100800 */
[----:B------:R-:W2:Y:S04]  /*20600*/  LDL.LU R11, [R1+0x240] ;  /* 0x00024000010b7983 */ /* 0x000ea80000300800 */
[----:B-1----:R-:W2:Y:S04]  /*20610*/  LDL.LU R3, [R1+0x470] ;  /* 0x0004700001037983 */ /* 0x002ea80000300800 */
        /* <DEDUP_REMOVED lines=26> */
[----:B---3--:R-:W3:Y:S04]  /*207c0*/  LDL.LU R2, [R1+0x230] ;  /* 0x0002300001027983 */ /* 0x008ee80000300800 */
[----:B----4-:R-:W3:Y:S04]  /*207d0*/  LDL.LU R0, [R1+0x180] ;  /* 0x0001800001007983 */ /* 0x010ee80000300800 */
        /* <DEDUP_REMOVED lines=28> */
[----:B--2---:R-:W-:-:S03]  /*209a0*/  F2FP.F16.F32.PACK_AB R22, R34, R22 ;  /* 0x000000162216723e */ /* 0x004fc600000000ff */
[----:B------:R-:W2:Y:S04]  /*209b0*/  LDL.LU R34, [R1+0xbb4] ;  /* 0x000bb40001227983 */ /* 0x000ea80000300800 */
[----:B------:R0:W-:Y:S04]  /*209c0*/  STL [R1+0x424], R22 ;  /* 0x0004241601007387 */ /* 0x0001e80000100800 */
[----:B0-----:R-:W2:Y:S01]  /*209d0*/  LDL.LU R22, [R1+0xbb0] ;  /* 0x000bb00001167983 */ /* 0x001ea20000300800 */
[----:B------:R-:W-:-:S03]  /*209e0*/  F2FP.F16.F32.PACK_AB R3, R11, R3 ;  /* 0x000000030b03723e */ /* 0x000fc600000000ff */
[----:B------:R-:W2:Y:S04]  /*209f0*/  LDL.LU R11, [R1+0xbac] ;  /* 0x000bac00010b7983 */ /* 0x000ea80000300800 */
[----:B------:R0:W-:Y:S02]  /*20a00*/  STL [R1+0x420], R3 ;  /* 0x0004200301007387 */ /* 0x0001e40000100800 */
[----:B0-----:R-:W-:Y:S02]  /*20a10*/  F2FP.F16.F32.PACK_AB R3, R52, R44 ;  /* 0x0000002c3403723e */ /* 0x001fe400000000ff */
[----:B------:R-:W-:Y:S02]  /*20a20*/  F2FP.F16.F32.PACK_AB R44, R53, R45 ;  /* 0x0000002d352c723e */ /* 0x000fe400000000ff */
[----:B------:R-:W-:Y:S01]  /*20a30*/  F2FP.F16.F32.PACK_AB R40, R61, R40 ;  /* 0x000000283d28723e */ /* 0x000fe200000000ff */
[----:B------:R0:W-:Y:S04]  /*20a40*/  STL [R1+0x40c], R3 ;  /* 0x00040c0301007387 */ /* 0x0001e80000100800 */
[----:B------:R-:W-:Y:S04]  /*20a50*/  STL [R1+0x408], R44 ;  /* 0x0004082c01007387 */ /* 0x000fe80000100800 */
[----:B------:R-:W-:Y:S01]  /*20a60*/  STL [R1+0x404], R40 ;  /* 0x0004042801007387 */ /* 0x000fe20000100800 */
[----:B0-----:R-:W-:-:S02]  /*20a70*/  F2FP.F16.F32.PACK_AB R3, R41, R36 ;  /* 0x000000242903723e */ /* 0x001fc400000000ff */
[----:B------:R-:W-:-:S03]  /*20a80*/  F2FP.F16.F32.PACK_AB R28, R37, R28 ;  /* 0x0000001c251c723e */ /* 0x000fc600000000ff */
[----:B------:R0:W-:Y:S04]  /*20a90*/  STL [R1+0x400], R3 ;  /* 0x0004000301007387 */ /* 0x0001e80000100800 */
[----:B------:R-:W-:Y:S01]  /*20aa0*/  STL [R1+0x3fc], R28 ;  /* 0x0003fc1c01007387 */ /* 0x000fe20000100800 */
[----:B------:R-:W-:-:S05]  /*20ab0*/  F2FP.F16.F32.PACK_AB R24, R29, R24 ;  /* 0x000000181d18723e */ /* 0x000fca00000000ff */
[----:B------:R-:W-:Y:S01]  /*20ac0*/  STL [R1+0x3f8], R24 ;  /* 0x0003f81801007387 */ /* 0x000fe20000100800 */
[----:B0-----:R-:W-:-:S05]  /*20ad0*/  F2FP.F16.F32.PACK_AB R3, R25, R32 ;  /* 0x000000201903723e */ /* 0x001fca00000000ff */
[----:B------:R0:W-:Y:S01]  /*20ae0*/  STL [R1+0x3f4], R3 ;  /* 0x0003f40301007387 */ /* 0x0001e20000100800 */
[----:B------:R-:W-:-:S05]  /*20af0*/  F2FP.F16.F32.PACK_AB R20, R33, R20 ;  /* 0x000000142114723e */ /* 0x000fca00000000ff */
[----:B------:R-:W-:Y:S01]  /*20b00*/  STL [R1+0x3f0], R20 ;  /* 0x0003f01401007387 */ /* 0x000fe20000100800 */
[----:B------:R-:W-:-:S05]  /*20b10*/  F2FP.F16.F32.PACK_AB R6, R21, R6 ;  /* 0x000000061506723e */ /* 0x000fca00000000ff */
[----:B------:R1:W-:Y:S01]  /*20b20*/  STL [R1+0x3ec], R6 ;  /* 0x0003ec0601007387 */ /* 0x0003e20000100800 */
[----:B0-----:R-:W-:-:S05]  /*20b30*/  F2FP.F16.F32.PACK_AB R3, R8, R48 ;  /* 0x000000300803723e */ /* 0x001fca00000000ff */
[----:B------:R0:W-:Y:S01]  /*20b40*/  STL [R1+0x3e8], R3 ;  /* 0x0003e80301007387 */ /* 0x0001e20000100800 */
[----:B------:R-:W-:-:S05]  /*20b50*/  F2FP.F16.F32.PACK_AB R8, R49, R56 ;  /* 0x000000383108723e */ /* 0x000fca00000000ff */
[----:B------:R-:W-:Y:S01]  /*20b60*/  STL [R1+0x3e4], R8 ;  /* 0x0003e40801007387 */ /* 0x000fe20000100800 */
[----:B-1----:R-:W-:-:S05]  /*20b70*/  F2FP.F16.F32.PACK_AB R6, R57, R9 ;  /* 0x000000093906723e */ /* 0x002fca00000000ff */
[----:B------:R-:W-:Y:S01]  /*20b80*/  STL [R1+0x3e0], R6 ;  /* 0x0003e00601007387 */ /* 0x000fe20000100800 */
[----:B0-----:R-:W-:-:S05]  /*20b90*/  F2FP.F16.F32.PACK_AB R3, R10, R60 ;  /* 0x0000003c0a03723e */ /* 0x001fca00000000ff */
[----:B------:R0:W-:Y:S01]  /*20ba0*/  STL [R1+0x32c], R3 ;  /* 0x00032c0301007387 */ /* 0x0001e20000100800 */
[----:B---3--:R-:W-:-:S05]  /*20bb0*/  F2FP.F16.F32.PACK_AB R2, R2, R0 ;  /* 0x000000000202723e */ /* 0x008fca00000000ff */
[----:B------:R1:W-:Y:S01]  /*20bc0*/  STL [R1+0x328], R2 ;  /* 0x0003280201007387 */ /* 0x0003e20000100800 */
[----:B----4-:R-:W-:-:S05]  /*20bd0*/  F2FP.F16.F32.PACK_AB R0, R5, R4 ;  /* 0x000000040500723e */ /* 0x010fca00000000ff */
[----:B------:R3:W-:Y:S01]  /*20be0*/  STL [R1+0x324], R0 ;  /* 0x0003240001007387 */ /* 0x0007e20000100800 */
[----:B0-----:R-:W-:-:S05]  /*20bf0*/  F2FP.F16.F32.PACK_AB R3, R12, R13 ;  /* 0x0000000d0c03723e */ /* 0x001fca00000000ff */
[----:B------:R0:W-:Y:S01]  /*20c00*/  STL [R1+0x320], R3 ;  /* 0x0003200301007387 */ /* 0x0001e20000100800 */
[----:B-1----:R-:W-:-:S05]  /*20c10*/  F2FP.F16.F32.PACK_AB R2, R14, R15 ;  /* 0x0000000f0e02723e */ /* 0x002fca00000000ff */
[----:B------:R1:W-:Y:S01]  /*20c20*/  STL [R1+0x26c], R2 ;  /* 0x00026c0201007387 */ /* 0x0003e20000100800 */
[----:B---3--:R-:W-:-:S05]  /*20c30*/  F2FP.F16.F32.PACK_AB R0, R58, R59 ;  /* 0x0000003b3a00723e */ /* 0x008fca00000000ff */
        /* <DEDUP_REMOVED lines=10> */
[----:B------:R-:W-:Y:S01]  /*20ce0*/  STL [R1+0x254], R2 ;  /* 0x0002540201007387 */ /* 0x000fe20000100800 */
[----:B---3--:R-:W-:Y:S02]  /*20cf0*/  F2FP.F16.F32.PACK_AB R0, R42, R43 ;  /* 0x0000002b2a00723e */ /* 0x008fe400000000ff */
[----:B0-----:R-:W-:-:S03]  /*20d00*/  F2FP.F16.F32.PACK_AB R3, R38, R39 ;  /* 0x000000272603723e */ /* 0x001fc600000000ff */
[----:B------:R0:W-:Y:S04]  /*20d10*/  STL [R1+0x250], R0 ;  /* 0x0002500001007387 */ /* 0x0001e80000100800 */
[----:B------:R1:W-:Y:S01]  /*20d20*/  STL [R1+0x24c], R3 ;  /* 0x00024c0301007387 */ /* 0x0003e20000100800 */
[----:B0-----:R-:W-:Y:S02]  /*20d30*/  F2FP.F16.F32.PACK_AB R0, R30, R31 ;  /* 0x0000001f1e00723e */ /* 0x001fe400000000ff */
[----:B-1----:R-:W-:Y:S02]  /*20d40*/  F2FP.F16.F32.PACK_AB R3, R26, R27 ;  /* 0x0000001b1a03723e */ /* 0x002fe400000000ff */
[----:B--2---:R-:W-:-:S05]  /*20d50*/  F2FP.F16.F32.PACK_AB R2, R34, R35 ;  /* 0x000000232202723e */ /* 0x004fca00000000ff */
[----:B------:R0:W-:Y:S04]  /*20d60*/  STL [R1+0x248], R2 ;  /* 0x0002480201007387 */ /* 0x0001e80000100800 */
[----:B------:R1:W-:Y:S04]  /*20d70*/  STL [R1+0x244], R0 ;  /* 0x0002440001007387 */ /* 0x0003e80000100800 */
[----:B------:R-:W-:Y:S01]  /*20d80*/  STL [R1+0x240], R3 ;  /* 0x0002400301007387 */ /* 0x000fe20000100800 */
[----:B0-----:R-:W-:-:S03]  /*20d90*/  F2FP.F16.F32.PACK_AB R2, R22, R23 ;  /* 0x000000171602723e */ /* 0x001fc600000000ff */
[----:B------:R-:W2:Y:S01]  /*20da0*/  LDL.LU R10, [R1+0x4b8] ;  /* 0x0004b800010a7983 */ /* 0x000ea20000300800 */
[----:B-1----:R-:W-:-:S03]  /*20db0*/  F2FP.F16.F32.PACK_AB R0, R11, R7 ;  /* 0x000000070b00723e */ /* 0x002fc600000000ff */
[----:B------:R-:W-:Y:S04]  /*20dc0*/  STL [R1+0x23c], R2 ;  /* 0x00023c0201007387 */ /* 0x000fe80000100800 */
[----:B------:R-:W3:Y:S04]  /*20dd0*/  LDL.LU R9, [R1+0x290] ;  /* 0x0002900001097983 */ /* 0x000ee80000300800 */
[----:B------:R-:W-:Y:S04]  /*20de0*/  STL [R1+0x238], R0 ;  /* 0x0002380001007387 */ /* 0x000fe80000100800 */
[----:B---3--:R0:W-:Y:S04]  /*20df0*/  STL [R1+0xba8], R9 ;  /* 0x000ba80901007387 */ /* 0x0081e80000100800 */
[----:B0-----:R-:W2:Y:S04]  /*20e00*/  LDL.LU R9, [R1+0x298] ;  /* 0x0002980001097983 */ /* 0x001ea80000300800 */
[----:B------:R-:W3:Y:S04]  /*20e10*/  LDL.LU R57, [R1+0x4b0] ;  /* 0x0004b00001397983 */ /* 0x000ee80000300800 */
[----:B------:R-:W4:Y:S04]  /*20e20*/  LDL.LU R56, [R1+0x36c] ;  /* 0x00036c0001387983 */ /* 0x000f280000300800 */
[----:B------:R-:W4:Y:S04]  /*20e30*/  LDL.LU R49, [R1+0x1bc] ;  /* 0x0001bc0001317983 */ /* 0x000f280000300800 */
        /* <DEDUP_REMOVED lines=56> */
[----:B--2---:R-:W-:-:S03]  /*211c0*/  F2FP.F16.F32.PACK_AB R10, R9, R10 ;  /* 0x0000000a090a723e */ /* 0x004fc600000000ff */
[----:B------:R-:W2:Y:S04]  /*211d0*/  LDL.LU R9, [R1+0xba8] ;  /* 0x000ba80001097983 */ /* 0x000ea80000300800 */
[----:B------:R0:W-:Y:S04]  /*211e0*/  STL [R1+0x234], R10 ;  /* 0x0002340a01007387 */ /* 0x0001e80000100800 */
[----:B0-----:R-:W2:Y:S01]  /*211f0*/  LDL.LU R10, [R1+0xba4] ;  /* 0x000ba400010a7983 */ /* 0x001ea20000300800 */
[----:B----4-:R-:W-:Y:S02]  /*21200*/  F2FP.F16.F32.PACK_AB R49, R56, R49 ;  /* 0x000000313831723e */ /* 0x010fe400000000ff */
[----:B---3--:R-:W-:-:S02]  /*21210*/  F2FP.F16.F32.PACK_AB R8, R48, R8 ;  /* 0x000000083008723e */ /* 0x008fc400000000ff */
[----:B------:R-:W-:Y:S02]  /*21220*/  F2FP.F16.F32.PACK_AB R3, R6, R3 ;  /* 0x000000030603723e */ /* 0x000fe400000000ff */
[----:B--2---:R-:W-:Y:S02]  /*21230*/  F2FP.F16.F32.PACK_AB R57, R9, R57 ;  /* 0x000000390939723e */ /* 0x004fe400000000ff */
[----:B------:R-:W2:Y:S04]  /*21240*/  LDL.LU R9, [R1+0xba0] ;  /* 0x000ba00001097983 */ /* 0x000ea80000300800 */
[----:B------:R0:W-:Y:S04]  /*21250*/  STL [R1+0x230], R57 ;  /* 0x0002303901007387 */ /* 0x0001e80000100800 */
[----:B0-----:R-:W3:Y:S04]  /*21260*/  LDL.LU R57, [R1+0xb9c] ;  /* 0x000b9c0001397983 */ /* 0x001ee80000300800 */
[----:B------:R-:W4:Y:S04]  /*21270*/  LDL.LU R56, [R1+0xb98] ;  /* 0x000b980001387983 */ /* 0x000f280000300800 */
[----:B------:R0:W-:Y:S04]  /*21280*/  STL [R1+0x22c], R49 ;  /* 0x00022c3101007387 */ /* 0x0001e80000100800 */
[----:B0-----:R-:W4:Y:S04]  /*21290*/  LDL.LU R49, [R1+0xb94] ;  /* 0x000b940001317983 */ /* 0x001f280000300800 */
[----:B------:R-:W4:Y:S04]  /*212a0*/  LDL.LU R48, [R1+0xb90] ;  /* 0x000b900001307983 */ /* 0x000f280000300800 */
[----:B------:R0:W-:Y:S01]  /*212b0*/  STL [R1+0x228], R8 ;  /* 0x0002280801007387 */ /* 0x0001e20000100800 */
[----:B------:R-:W-:-:S03]  /*212c0*/  F2FP.F16.F32.PACK_AB R40, R61, R40 ;  /* 0x000000283d28723e */ /* 0x000fc600000000ff */
[----:B0-----:R-:W4:Y:S04]  /*212d0*/  LDL.LU R8, [R1+0xb8c] ;  /* 0x000b8c0001087983 */ /* 0x001f280000300800 */
[----:B------:R-:W4:Y:S04]  /*212e0*/  LDL.LU R6, [R1+0xb88] ;  /* 0x000b880001067983 */ /* 0x000f280000300800 */
[----:B------:R0:W-:Y:S02]  /*212f0*/  STL [R1+0x224], R3 ;  /* 0x0002240301007387 */ /* 0x0001e40000100800 */
[----:B0-----:R-:W-:-:S02]  /*21300*/  F2FP.F16.F32.PACK_AB R3, R52, R44 ;  /* 0x0000002c3403723e */ /* 0x001fc400000000ff */
[----:B------:R-:W-:-:S03]  /*21310*/  F2FP.F16.F32.PACK_AB R44, R53, R45 ;  /* 0x0000002d352c723e */ /* 0x000fc600000000ff */
[----:B------:R0:W-:Y:S04]  /*21320*/  STL [R1+0x220], R3 ;  /* 0x0002200301007387 */ /* 0x0001e80000100800 */
[----:B------:R-:W-:Y:S01]  /*21330*/  STL [R1+0x21c], R44 ;  /* 0x00021c2c01007387 */ /* 0x000fe20000100800 */
[----:B0-----:R-:W-:-:S03]  /*21340*/  F2FP.F16.F32.PACK_AB R3, R41, R36 ;  /* 0x000000242903723e */ /* 0x001fc600000000ff */
[----:B------:R-:W-:Y:S01]  /*21350*/  STL [R1+0x218], R40 ;  /* 0x0002182801007387 */ /* 0x000fe20000100800 */
[----:B------:R-:W-:Y:S02]  /*21360*/  F2FP.F16.F32.PACK_AB R36, R37, R28 ;  /* 0x0000001c2524723e */ /* 0x000fe400000000ff */
[----:B------:R-:W-:Y:S01]  /*21370*/  F2FP.F16.F32.PACK_AB R28, R29, R24 ;  /* 0x000000181d1c723e */ /* 0x000fe200000000ff */
[----:B------:R0:W-:Y:S01]  /*21380*/  STL [R1+0x214], R3 ;  /* 0x0002140301007387 */ /* 0x0001e20000100800 */
[----:B------:R-:W-:-:S03]  /*21390*/  F2FP.F16.F32.PACK_AB R24, R33, R20 ;  /* 0x000000142118723e */ /* 0x000fc600000000ff */
[----:B------:R-:W-:Y:S01]  /*213a0*/  STL [R1+0x210], R36 ;  /* 0x0002102401007387 */ /* 0x000fe20000100800 */
[----:B------:R-:W-:Y:S02]  /*213b0*/  F2FP.F16.F32.PACK_AB R20, R21, R60 ;  /* 0x0000003c1514723e */ /* 0x000fe400000000ff */
[----:B0-----:R-:W-:Y:S01]  /*213c0*/  F2FP.F16.F32.PACK_AB R3, R25, R32 ;  /* 0x000000201903723e */ /* 0x001fe200000000ff */
[----:B------:R-:W-:Y:S04]  /*213d0*/  STL [R1+0x1bc], R28 ;  /* 0x0001bc1c01007387 */ /* 0x000fe80000100800 */
[----:B------:R0:W-:Y:S04]  /*213e0*/  STL [R1+0x1b8], R3 ;  /* 0x0001b80301007387 */ /* 0x0001e80000100800 */
[----:B------:R-:W-:Y:S01]  /*213f0*/  STL [R1+0x1b4], R24 ;  /* 0x0001b41801007387 */ /* 0x000fe20000100800 */
[----:B0-----:R-:W-:-:S02]  /*21400*/  F2FP.F16.F32.PACK_AB R3, R2, R0 ;  /* 0x000000000203723e */ /* 0x001fc400000000ff */
[----:B------:R-:W-:Y:S01]  /*21410*/  F2FP.F16.F32.PACK_AB R2, R5, R4 ;  /* 0x000000040502723e */ /* 0x000fe200000000ff */
[----:B------:R-:W-:Y:S01]  /*21420*/  STL [R1+0x1b0], R20 ;  /* 0x0001b01401007387 */ /* 0x000fe20000100800 */
[----:B------:R-:W-:-:S03]  /*21430*/  F2FP.F16.F32.PACK_AB R0, R12, R13 ;  /* 0x0000000d0c00723e */ /* 0x000fc600000000ff */
[----:B------:R0:W-:Y:S04]  /*21440*/  STL [R1+0x1ac], R3 ;  /* 0x0001ac0301007387 */ /* 0x0001e80000100800 */
[----:B------:R1:W-:Y:S01]  /*21450*/  STL [R1+0x1a8], R2 ;  /* 0x0001a80201007387 */ /* 0x0003e20000100800 */
[----:B0-----:R-:W-:-:S03]  /*21460*/  F2FP.F16.F32.PACK_AB R3, R14, R15 ;  /* 0x0000000f0e03723e */ /* 0x001fc600000000ff */
[----:B------:R0:W-:Y:S01]  /*21470*/  STL [R1+0x1a4], R0 ;  /* 0x0001a40001007387 */ /* 0x0001e20000100800 */
[----:B-1----:R-:W-:-:S03]  /*21480*/  F2FP.F16.F32.PACK_AB R2, R58, R59 ;  /* 0x0000003b3a02723e */ /* 0x002fc600000000ff */
        /* <DEDUP_REMOVED lines=24> */
[----:B------:R-:W-:Y:S04]  /*21610*/  STL [R1+0x170], R3 ;  /* 0x0001700301007387 */ /* 0x000fe80000100800 */
[----:B------:R-:W3:Y:S04]  /*21620*/  LDL.LU R25, [R1+0x2d8] ;  /* 0x0002d80001197983 */ /* 0x000ee80000300800 */
[----:B------:R0:W-:Y:S04]  /*21630*/  STL [R1+0x13c], R2 ;  /* 0x00013c0201007387 */ /* 0x0001e80000100800 */
[----:B------:R-:W3:Y:S01]  /*21640*/  LDL.LU R32, [R1+0x4f8] ;  /* 0x0004f80001207983 */ /* 0x000ee20000300800 */
[----:B--2---:R-:W-:-:S05]  /*21650*/  F2FP.F16.F32.PACK_AB R0, R9, R7 ;  /* 0x000000070900723e */ /* 0x004fca00000000ff */
[----:B------:R1:W-:Y:S04]  /*21660*/  STL [R1+0x138], R0 ;  /* 0x0001380001007387 */ /* 0x0003e80000100800 */
[----:B------:R-:W2:Y:S04]  /*21670*/  LDL.LU R33, [R1+0x2d0] ;  /* 0x0002d00001217983 */ /* 0x000ea80000300800 */
[----:B------:R-:W2:Y:S04]  /*21680*/  LDL.LU R20, [R1+0x4f0] ;  /* 0x0004f00001147983 */ /* 0x000ea80000300800 */
[----:B------:R-:W4:Y:S04]  /*21690*/  LDL.LU R21, [R1+0x3ac] ;  /* 0x0003ac0001157983 */ /* 0x000f280000300800 */
[----:B------:R-:W4:Y:S04]  /*216a0*/  LDL.LU R60, [R1+0x1fc] ;  /* 0x0001fc00013c7983 */ /* 0x000f280000300800 */
[----:B0-----:R-:W4:Y:S04]  /*216b0*/  LDL.LU R2, [R1+0x3a4] ;  /* 0x0003a40001027983 */ /* 0x001f280000300800 */
[----:B-1----:R-:W4:Y:S04]  /*216c0*/  LDL.LU R0, [R1+0x1f4] ;  /* 0x0001f40001007983 */ /* 0x002f280000300800 */
        /* <DEDUP_REMOVED lines=34> */
[----:B---3--:R-:W-:-:S05]  /*218f0*/  F2FP.F16.F32.PACK_AB R3, R25, R32 ;  /* 0x000000201903723e */ /* 0x008fca00000000ff */
[----:B------:R0:W-:Y:S01]  /*21900*/  STL [R1+0x134], R3 ;  /* 0x0001340301007387 */ /* 0x0001e20000100800 */
[----:B--2---:R-:W-:Y:S02]  /*21910*/  F2FP.F16.F32.PACK_AB R24, R33, R20 ;  /* 0x000000142118723e */ /* 0x004fe400000000ff */
[----:B----4-:R-:W-:-:S03]  /*21920*/  F2FP.F16.F32.PACK_AB R20, R21, R60 ;  /* 0x0000003c1514723e */ /* 0x010fc600000000ff */
[----:B------:R-:W-:Y:S01]  /*21930*/  STL [R1+0x130], R24 ;  /* 0x0001301801007387 */ /* 0x000fe20000100800 */
[----:B0-----:R-:W-:-:S03]  /*21940*/  F2FP.F16.F32.PACK_AB R3, R2, R0 ;  /* 0x000000000203723e */ /* 0x001fc600000000ff */
[----:B------:R-:W-:Y:S01]  /*21950*/  STL [R1+0x5c], R20 ;  /* 0x00005c1401007387 */ /* 0x000fe20000100800 */
[----:B------:R-:W-:-:S03]  /*21960*/  F2FP.F16.F32.PACK_AB R2, R5, R4 ;  /* 0x000000040502723e */ /* 0x000fc600000000ff */
[----:B------:R-:W-:Y:S04]  /*21970*/  STL [R1+0x58], R3 ;  /* 0x0000580301007387 */ /* 0x000fe80000100800 */
[----:B------:R-:W-:Y:S01]  /*21980*/  STL [R1+0x54], R2 ;  /* 0x0000540201007387 */ /* 0x000fe20000100800 */
[----:B------:R-:W-:Y:S02]  /*21990*/  F2FP.F16.F32.PACK_AB R0, R12, R13 ;  /* 0x0000000d0c00723e */ /* 0x000fe400000000ff */
[----:B------:R-:W-:-:S05]  /*219a0*/  F2FP.F16.F32.PACK_AB R59, R14, R59 ;  /* 0x0000003b0e3b723e */ /* 0x000fca00000000ff */
[----:B------:R-:W-:Y:S01]  /*219b0*/  STL [R1+0xb60], R59 ;  /* 0x000b603b01007387 */ /* 0x000fe20000100800 */
[----:B------:R-:W-:-:S03]  /*219c0*/  F2FP.F16.F32.PACK_AB R58, R15, R58 ;  /* 0x0000003a0f3a723e */ /* 0x000fc600000000ff */
        /* <DEDUP_REMOVED lines=12> */
[----:B------:R-:W-:Y:S04]  /*21a90*/  STL [R1+0xb80], R49 ;  /* 0x000b803101007387 */ /* 0x000fe80000100800 */
[----:B------:R0:W-:Y:S04]  /*21aa0*/  STL [R1+0xb84], R48 ;  /* 0x000b843001007387 */ /* 0x0001e80000100800 */
[----:B0-----:R-:W2:Y:S01]  /*21ab0*/  LDL.LU R48, [R1+0x308] ;  /* 0x0003080001307983 */ /* 0x001ea20000300800 */
[----:B------:R-:W-:-:S03]  /*21ac0*/  F2FP.F16.F32.PACK_AB R12, R9, R10 ;  /* 0x0000000a090c723e */ /* 0x000fc600000000ff */
[----:B------:R-:W2:Y:S01]  /*21ad0*/  LDL.LU R9, [R1+0x118] ;  /* 0x0001180001097983 */ /* 0x000ea20000300800 */
[----:B------:R-:W-:-:S03]  /*21ae0*/  F2FP.F16.F32.PACK_AB R11, R8, R11 ;  /* 0x0000000b080b723e */ /* 0x000fc600000000ff */
[----:B------:R-:W3:Y:S01]  /*21af0*/  LDL.LU R49, [R1+0x300] ;  /* 0x0003000001317983 */ /* 0x000ee20000300800 */
[----:B------:R-:W-:-:S03]  /*21b00*/  F2FP.F16.F32.PACK_AB R10, R6, R7 ;  /* 0x00000007060a723e */ /* 0x000fc600000000ff */
[----:B------:R-:W3:Y:S04]  /*21b10*/  LDL.LU R8, [R1+0x110] ;  /* 0x0001100001087983 */ /* 0x000ee80000300800 */
[----:B------:R-:W4:Y:S04]  /*21b20*/  LDL.LU R50, [R1+0x3dc] ;  /* 0x0003dc0001327983 */ /* 0x000f280000300800 */
[----:B------:R-:W4:Y:S04]  /*21b30*/  LDL.LU R7, [R1+0x15c] ;  /* 0x00015c0001077983 */ /* 0x000f280000300800 */
[----:B------:R-:W4:Y:S04]  /*21b40*/  LDL.LU R51, [R1+0x3d4] ;  /* 0x0003d40001337983 */ /* 0x000f280000300800 */
[----:B------:R-:W4:Y:S04]  /*21b50*/  LDL.LU R6, [R1+0x154] ;  /* 0x0001540001067983 */ /* 0x000f280000300800 */
[----:B------:R-:W4:Y:S01]  /*21b60*/  LDL.LU R56, [R1+0x31c] ;  /* 0x00031c0001387983 */ /* 0x000f220000300800 */
[----:B------:R-:W-:-:S03]  /*21b70*/  F2FP.F16.F32.PACK_AB R13, R22, R23 ;  /* 0x00000017160d723e */ /* 0x000fc600000000ff */
[----:B------:R-:W4:Y:S04]  /*21b80*/  LDL.LU R5, [R1+0x12c] ;  /* 0x00012c0001057983 */ /* 0x000f280000300800 */
[----:B------:R-:W4:Y:S04]  /*21b90*/  LDL.LU R57, [R1+0x314] ;  /* 0x0003140001397983 */ /* 0x000f280000300800 */
        /* <DEDUP_REMOVED lines=46> */
[----:B--2---:R-:W-:-:S03]  /*21e80*/  F2FP.F16.F32.PACK_AB R9, R48, R9 ;  /* 0x000000093009723e */ /* 0x004fc600000000ff */
[----:B------:R0:W5:Y:S01]  /*21e90*/  LDL.LU R48, [R1+0xb84] ;  /* 0x000b840001307983 */ /* 0x0001620000300800 */
[----:B---3--:R-:W-:-:S03]  /*21ea0*/  F2FP.F16.F32.PACK_AB R8, R49, R8 ;  /* 0x000000083108723e */ /* 0x008fc600000000ff */
[----:B------:R0:W5:Y:S01]  /*21eb0*/  LDL.LU R49, [R1+0xb80] ;  /* 0x000b800001317983 */ /* 0x0001620000300800 */
[----:B----4-:R-:W-:-:S03]  /*21ec0*/  F2FP.F16.F32.PACK_AB R7, R50, R7 ;  /* 0x000000073207723e */ /* 0x010fc600000000ff */
[----:B------:R0:W5:Y:S01]  /*21ed0*/  LDL.LU R50, [R1+0xb7c] ;  /* 0x000b7c0001327983 */ /* 0x0001620000300800 */
[----:B------:R-:W-:-:S03]  /*21ee0*/  F2FP.F16.F32.PACK_AB R6, R51, R6 ;  /* 0x000000063306723e */ /* 0x000fc600000000ff */
        /* <DEDUP_REMOVED lines=8> */
[----:B------:R-:W2:Y:S02]  /*21f70*/  LDL.LU R21, [R1+0xb68] ;  /* 0x000b680001157983 */ /* 0x000ea40000300800 */
[----:B--2---:R-:W-:Y:S02]  /*21f80*/  F2FP.F16.F32.PACK_AB R21, R20, R21 ;  /* 0x000000151415723e */ /* 0x004fe400000000ff */
[----:B------:R-:W2:Y:S01]  /*21f90*/  LDL.LU R20, [R1+0xb64] ;  /* 0x000b640001147983 */ /* 0x000ea20000300800 */
[----:B------:R-:W-:Y:S02]  /*21fa0*/  F2FP.F16.F32.PACK_AB R35, R33, R35 ;  /* 0x000000232123723e */ /* 0x000fe400000000ff */
[----:B------:R-:W-:Y:S02]  /*21fb0*/  F2FP.F16.F32.PACK_AB R34, R32, R34 ;  /* 0x000000222022723e */ /* 0x000fe400000000ff */
[----:B--2---:R-:W-:Y:S02]  /*21fc0*/  F2FP.F16.F32.PACK_AB R20, R59, R20 ;  /* 0x000000143b14723e */ /* 0x004fe400000000ff */
[----:B------:R0:W5:Y:S04]  /*21fd0*/  LDL.LU R59, [R1+0xb60] ;  /* 0x000b6000013b7983 */ /* 0x0001680000300800 */
[----:B------:R-:W2:Y:S04]  /*21fe0*/  LDL.LU R33, [R1+0xb5c] ;  /* 0x000b5c0001217983 */ /* 0x000ea80000300800 */
[----:B------:R-:W3:Y:S01]  /*21ff0*/  LDL.LU R32, [R1+0xb58] ;  /* 0x000b580001207983 */ /* 0x000ee20000300800 */
[----:B--2---:R-:W-:-:S03]  /*22000*/  F2FP.F16.F32.PACK_AB R33, R25, R33 ;  /* 0x000000211921723e */ /* 0x004fc600000000ff */
[----:B------:R-:W2:Y:S01]  /*22010*/  LDL.LU R25, [R1+0xb54] ;  /* 0x000b540001197983 */ /* 0x000ea20000300800 */
[----:B---3--:R-:W-:-:S03]  /*22020*/  F2FP.F16.F32.PACK_AB R32, R24, R32 ;  /* 0x000000201820723e */ /* 0x008fc600000000ff */
[----:B------:R-:W3:Y:S01]  /*22030*/  LDL.LU R24, [R1+0xb50] ;  /* 0x000b500001187983 */ /* 0x000ee20000300800 */
[----:B------:R-:W-:Y:S02]  /*22040*/  F2FP.F16.F32.PACK_AB R27, R29, R27 ;  /* 0x0000001b1d1b723e */ /* 0x000fe400000000ff */
[----:B------:R-:W-:Y:S01]  /*22050*/  F2FP.F16.F32.PACK_AB R26, R28, R26 ;  /* 0x0000001a1c1a723e */ /* 0x000fe200000000ff */
[----:B------:R-:W4:Y:S04]  /*22060*/  LDL.LU R29, [R1+0xb4c] ;  /* 0x000b4c00011d7983 */ /* 0x000f280000300800 */
[----:B------:R-:W4:Y:S01]  /*22070*/  LDL.LU R28, [R1+0xb48] ;  /* 0x000b4800011c7983 */ /* 0x000f220000300800 */
[----:B--2---:R-:W-:-:S03]  /*22080*/  F2FP.F16.F32.PACK_AB R25, R37, R25 ;  /* 0x000000192519723e */ /* 0x004fc600000000ff */
[----:B------:R-:W2:Y:S01]  /*22090*/  LDL.LU R37, [R1+0xb44] ;  /* 0x000b440001257983 */ /* 0x000ea20000300800 */
[----:B---3--:R-:W-:-:S03]  /*220a0*/  F2FP.F16.F32.PACK_AB R24, R36, R24 ;  /* 0x000000182418723e */ /* 0x008fc600000000ff */
[----:B------:R-:W3:Y:S01]  /*220b0*/  LDL.LU R36, [R1+0xb40] ;  /* 0x000b400001247983 */ /* 0x000ee20000300800 */
[----:B------:R-:W-:Y:S02]  /*220c0*/  F2FP.F16.F32.PACK_AB R31, R41, R31 ;  /* 0x0000001f291f723e */ /* 0x000fe400000000ff */
[----:B------:R-:W-:Y:S01]  /*220d0*/  F2FP.F16.F32.PACK_AB R30, R40, R30 ;  /* 0x0000001e281e723e */ /* 0x000fe200000000ff */
[----:B------:R-:W3:Y:S01]  /*220e0*/  LDL.LU R41, [R1+0xb3c] ;  /* 0x000b3c0001297983 */ /* 0x000ee20000300800 */
[----:B----4-:R-:W-:Y:S02]  /*220f0*/  F2FP.F16.F32.PACK_AB R29, R61, R29 ;  /* 0x0000001d3d1d723e */ /* 0x010fe400000000ff */
[----:B------:R-:W-:Y:S01]  /*22100*/  F2FP.F16.F32.PACK_AB R28, R45, R28 ;  /* 0x0000001c2d1c723e */ /* 0x000fe200000000ff */
[----:B------:R-:W4:Y:S01]  /*22110*/  LDL.LU R40, [R1+0xb38] ;  /* 0x000b380001287983 */ /* 0x000f220000300800 */
[----:B------:R-:W-:-:S03]  /*22120*/  F2FP.F16.F32.PACK_AB R39, R53, R39 ;  /* 0x000000273527723e */ /* 0x000fc600000000ff */
[----:B------:R-:W4:Y:S01]  /*22130*/  LDL.LU R61, [R1+0xb34] ;  /* 0x000b3400013d7983 */ /* 0x000f220000300800 */
[----:B------:R-:W-:-:S03]  /*22140*/  F2FP.F16.F32.PACK_AB R38, R44, R38 ;  /* 0x000000262c26723e */ /* 0x000fc600000000ff */
[----:B------:R-:W4:Y:S04]  /*22150*/  LDL.LU R45, [R1+0xb30] ;  /* 0x000b3000012d7983 */ /* 0x000f280000300800 */
[----:B------:R-:W4:Y:S04]  /*22160*/  LDL.LU R53, [R1+0xb2c] ;  /* 0x000b2c0001357983 */ /* 0x000f280000300800 */
[----:B------:R-:W4:Y:S01]  /*22170*/  LDL.LU R44, [R1+0xb28] ;  /* 0x000b2800012c7983 */ /* 0x000f220000300800 */
[----:B--2---:R-:W-:-:S03]  /*22180*/  F2FP.F16.F32.PACK_AB R37, R52, R37 ;  /* 0x000000253425723e */ /* 0x004fc600000000ff */
[----:B------:R-:W2:Y:S01]  /*22190*/  LDL.LU R52, [R1+0xb24] ;  /* 0x000b240001347983 */ /* 0x000ea20000300800 */
[----:B---3--:R-:W-:-:S03]  /*221a0*/  F2FP.F16.F32.PACK_AB R36, R3, R36 ;  /* 0x000000240324723e */ /* 0x008fc600000000ff */
[----:B------:R0:W5:Y:S01]  /*221b0*/  LDL.LU R3, [R1+0xb20] ;  /* 0x000b200001037983 */ /* 0x0001620000300800 */
[----:B------:R-:W-:Y:S02]  /*221c0*/  F2FP.F16.F32.PACK_AB R43, R60, R43 ;  /* 0x0000002b3c2b723e */ /* 0x000fe400000000ff */
[----:B------:R-:W-:Y:S02]  /*221d0*/  F2FP.F16.F32.PACK_AB R42, R2, R42 ;  /* 0x0000002a022a723e */ /* 0x000fe400000000ff */
[----:B------:R-:W-:Y:S02]  /*221e0*/  F2FP.F16.F32.PACK_AB R41, R0, R41 ;  /* 0x000000290029723e */ /* 0x000fe400000000ff */
[----:B----4-:R-:W-:Y:S02]  /*221f0*/  F2FP.F16.F32.PACK_AB R40, R54, R40 ;  /* 0x000000283628723e */ /* 0x010fe400000000ff */
[----:B------:R-:W-:Y:S02]  /*22200*/  F2FP.F16.F32.PACK_AB R47, R55, R47 ;  /* 0x0000002f372f723e */ /* 0x000fe400000000ff */
[----:B------:R-:W-:-:S02]  /*22210*/  F2FP.F16.F32.PACK_AB R46, R46, R61 ;  /* 0x0000003d2e2e723e */ /* 0x000fc400000000ff */
[----:B------:R-:W-:Y:S02]  /*22220*/  F2FP.F16.F32.PACK_AB R45, R53, R45 ;  /* 0x0000002d352d723e */ /* 0x000fe400000000ff */
[----:B0-2---:R-:W-:-:S07]  /*22230*/  F2FP.F16.F32.PACK_AB R44, R52, R44 ;  /* 0x0000002c342c723e */ /* 0x005fce00000000ff */
.L_x_0:
[----:B------:R-:W0:Y:S01]  /*22240*/  S2R R52, SR_TID.X ;  /* 0x0000000000347919 */ /* 0x000e220000002100 */
[----:B------:R-:W1:Y:S01]  /*22250*/  S2UR UR5, SR_CgaCtaId ;  /* 0x00000000000579c3 */ /* 0x000e620000008800 */
[----:B------:R-:W-:Y:S01]  /*22260*/  UMOV UR4, 0x400 ;  /* 0x0000040000047882 */ /* 0x000fe20000000000 */
[----:B-----5:R-:W-:-:S06]  /*22270*/  VIADD R0, R3, 0x7f ;  /* 0x0000007f03007836 */ /* 0x020fcc0000000000 */
[----:B------:R-:W-:Y:S01]  /*22280*/  BAR.SYNC.DEFER_BLOCKING 0x0 ;  /* 0x0000000000007b1d */ /* 0x000fe20000010000 */
[----:B------:R-:W-:-:S05]  /*22290*/  VIADD R2, R3, 0x1 ;  /* 0x0000000103027836 */ /* 0x000fca0000000000 */
[----:B------:R-:W-:Y:S01]  /*222a0*/  ULDC.64 UR28, c[0x0][0x228] ;  /* 0x00008a00001c7ab9 */ /* 0x000fe20000000a00 */
[----:B------:R-:W-:Y:S01]  /*222b0*/  ULDC UR6, c[0x0][0x22c] ;  /* 0x00008b0000067ab9 */ /* 0x000fe20000000800 */
[----:B------:R-:W-:Y:S01]  /*222c0*/  ISETP.GE.AND P2, PT, R0, UR29, PT ;  /* 0x0000001d00007c0c */ /* 0x000fe2000bf46270 */
[----:B------:R-:W-:Y:S01]  /*222d0*/  ULDC.64 UR30, c[0x0][0x228] ;  /* 0x00008a00001e7ab9 */ /* 0x000fe20000000a00 */
[----:B------:R-:W-:Y:S01]  /*222e0*/  ISETP.GE.AND P5, PT, R2, UR6, PT ;  /* 0x0000000602007c0c */ /* 0x000fe2000bfa6270 */
[----:B------:R-:W-:Y:S01]  /*222f0*/  VIADD R2, R3, 0x3 ;  /* 0x0000000303027836 */ /* 0x000fe20000000000 */
[----:B------:R-:W-:Y:S01]  /*22300*/  ULDC.64 UR6, c[0x0][0x228] ;  /* 0x00008a0000067ab9 */ /* 0x000fe20000000a00 */
[----:B------:R-:W-:Y:S01]  /*22310*/  ULDC UR26, c[0x0][0x248] ;  /* 0x00009200001a7ab9 */ /* 0x000fe20000000800 */
[----:B------:R-:W-:Y:S01]  /*22320*/  ULDC.64 UR12, c[0x0][0x228] ;  /* 0x00008a00000c7ab9 */ /* 0x000fe20000000a00 */
[----:B------:R-:W-:Y:S01]  /*22330*/  ULDC.64 UR10, c[0x0][0x228] ;  /* 0x00008a00000a7ab9 */ /* 0x000fe20000000a00 */
[----:B------:R-:W-:Y:S01]  /*22340*/  ULDC.64 UR16, c[0x0][0x228] ;  /* 0x00008a0000107ab9 */ /* 0x000fe20000000a00 */
[----:B------:R-:W-:Y:S01]  /*22350*/  ULDC.64 UR14, c[0x0][0x228] ;  /* 0x00008a00000e7ab9 */ /* 0x000fe20000000a00 */
[----:B------:R-:W-:Y:S01]  /*22360*/  ULDC.64 UR18, c[0x0][0x228] ;  /* 0x00008a0000127ab9 */ /* 0x000fe20000000a00 */
[----:B------:R-:W-:Y:S01]  /*22370*/  ULDC.64 UR22, c[0x0][0x228] ;  /* 0x00008a0000167ab9 */ /* 0x000fe20000000a00 */
[----:B------:R-:W-:Y:S01]  /*22380*/  ULDC.64 UR20, c[0x0][0x228] ;  /* 0x00008a0000147ab9 */ /* 0x000fe20000000a00 */
[----:B-1----:R-:W-:Y:S01]  /*22390*/  ULEA UR4, UR5, UR4, 0x18 ;  /* 0x0000000405047291 */ /* 0x002fe2000f8ec03f */
[----:B------:R-:W-:-:S02]  /*223a0*/  ULDC.64 UR24, c[0x0][0x228] ;  /* 0x00008a0000187ab9 */ /* 0x000fc40000000a00 */
[----:B------:R-:W-:Y:S01]  /*223b0*/  ULDC UR5, c[0x0][0x22c] ;  /* 0x00008b0000057ab9 */ /* 0x000fe20000000800 */
[----:B0-----:R-:W-:Y:S01]  /*223c0*/  LOP3.LUT R53, R52, 0x1f, RZ, 0xc0, !PT ;  /* 0x0000001f34357812 */ /* 0x001fe200078ec0ff */
[----:B------:R-:W-:-:S03]  /*223d0*/  VIADD R52, R3, 0x2 ;  /* 0x0000000203347836 */ /* 0x000fc60000000000 */
[----:B------:R-:W-:Y:S01]  /*223e0*/  LEA R0, R53, UR4, 0x4 ;  /* 0x0000000435007c11 */ /* 0x000fe2000f8e20ff */
[----:B------:R-:W-:Y:S01]  /*223f0*/  ULDC UR4, c[0x0][0x22c] ;  /* 0x00008b0000047ab9 */ /* 0x000fe20000000800 */
[----:B------:R-:W-:Y:S02]  /*22400*/  ISETP.GE.AND P0, PT, R52, UR5, PT ;  /* 0x0000000534007c0c */ /* 0x000fe4000bf06270 */
[----:B------:R-:W-:Y:S01]  /*22410*/  ISETP.GE.AND P4, PT, R2, UR4, PT ;  /* 0x0000000402007c0c */ /* 0x000fe2000bf86270 */
[----:B------:R-:W-:Y:S01]  /*22420*/  STSM.16.M88.4 [R0], R44 ;  /* 0x0000002c00007844 */ /* 0x000fe20000000200 */
[----:B------:R-:W-:-:S03]  /*22430*/  NOP ;  /* 0x0000000000007918 */ /* 0x000fc60000000000 */
[----:B------:R-:W0:Y:S01]  /*22440*/  LDS.128 R44, [R0] ;  /* 0x00000000002c7984 */ /* 0x000e220000000c00 */
[----:B------:R-:W-:-:S03]  /*22450*/  NOP ;  /* 0x0000000000007918 */ /* 0x000fc60000000000 */
[----:B------:R-:W-:Y:S01]  /*22460*/  STSM.16.M88.4 [R0], R40 ;  /* 0x0000002800007844 */ /* 0x000fe20000000200 */
[----:B------:R-:W-:-:S03]  /*22470*/  NOP ;  /* 0x0000000000007918 */ /* 0x000fc60000000000 */
[----:B------:R-:W1:Y:S01]  /*22480*/  LDS.128 R40, [R0] ;  /* 0x0000000000287984 */ /* 0x000e620000000c00 */
[----:B------:R-:W-:-:S03]  /*22490*/  NOP ;  /* 0x0000000000007918 */ /* 0x000fc60000000000 */
[----:B------:R-:W-:Y:S01]  /*224a0*/  STSM.16.M88.4 [R0], R36 ;  /* 0x0000002400007844 */ /* 0x000fe20000000200 */
[----:B------:R-:W-:-:S03]  /*224b0*/  NOP ;  /* 0x0000000000007918 */ /* 0x000fc60000000000 */
[----:B------:R-:W2:Y:S01]  /*224c0*/  LDS.128 R36, [R0] ;  /* 0x0000000000247984 */ /* 0x000ea20000000c00 */
[----:B------:R-:W-:-:S03]  /*224d0*/  NOP ;  /* 0x0000000000007918 */ /* 0x000fc60000000000 */
[----:B------:R-:W-:Y:S01]  /*224e0*/  STSM.16.M88.4 [R0], R28 ;  /* 0x0000001c00007844 */ /* 0x000fe20000000200 */
[----:B------:R-:W-:-:S03]  /*224f0*/  NOP ;  /* 0x0000000000007918 */ /* 0x000fc60000000000 */
[----:B------:R-:W3:Y:S01]  /*22500*/  LDS.128 R28, [R0] ;  /* 0x00000000001c7984 */ /* 0x000ee20000000c00 */
[----:B------:R-:W-:-:S03]  /*22510*/  NOP ;  /* 0x0000000000007918 */ /* 0x000fc60000000000 */
[----:B------:R-:W-:Y:S01]  /*22520*/  STSM.16.M88.4 [R0], R24 ;  /* 0x0000001800007844 */ /* 0x000fe20000000200 */
[----:B------:R-:W-:-:S03]  /*22530*/  NOP ;  /* 0x0000000000007918 */ /* 0x000fc60000000000 */
[----:B------:R-:W4:Y:S01]  /*22540*/  LDS.128 R24, [R0] ;  /* 0x0000000000187984 */ /* 0x000f220000000c00 */
[----:B------:R-:W-:-:S03]  /*22550*/  NOP ;  /* 0x0000000000007918 */ /* 0x000fc60000000000 */
[----:B0-----:R0:W-:Y:S01]  /*22560*/  STL.64 [R1+0x40], R44 ;  /* 0x0000402c01007387 */ /* 0x0011e20000100a00 */
[----:B------:R-:W-:-:S03]  /*22570*/  ULDC.64 UR4, c[0x0][0x220] ;  /* 0x0000880000047ab9 */ /* 0x000fc60000000a00 */
[----:B------:R4:W-:Y:S04]  /*22580*/  STL.64 [R1+0x48], R46 ;  /* 0x0000482e01007387 */ /* 0x0009e80000100a00 */
[----:B-1----:R1:W-:Y:S04]  /*22590*/  STL.64 [R1+0x30], R40 ;  /* 0x0000302801007387 */ /* 0x0023e80000100a00 */
[----:B------:R1:W-:Y:S04]  /*225a0*/  STL.64 [R1+0x38], R42 ;  /* 0x0000382a01007387 */ /* 0x0003e80000100a00 */
[----:B--2---:R-:W-:Y:S04]  /*225b0*/  STL.64 [R1+0x20], R36 ;  /* 0x0000202401007387 */ /* 0x004fe80000100a00 */
[----:B------:R-:W-:Y:S04]  /*225c0*/  STL.64 [R1+0x28], R38 ;  /* 0x0000282601007387 */ /* 0x000fe80000100a00 */
[----:B---3--:R-:W-:Y:S04]  /*225d0*/  STL.64 [R1+0x10], R28 ;  /* 0x0000101c01007387 */ /* 0x008fe80000100a00 */
[----:B------:R-:W-:Y:S04]  /*225e0*/  STL.64 [R1+0x18], R30 ;  /* 0x0000181e01007387 */ /* 0x000fe80000100a00 */
[----:B0-----:R-:W2:Y:S04]  /*225f0*/  LDL.LU R44, [R1+0x130] ;  /* 0x00013000012c7983 */ /* 0x001ea80000300800 */
[----:B----4-:R-:W-:Y:S04]  /*22600*/  STL.64 [R1], R24 ;  /* 0x0000001801007387 */ /* 0x010fe80000100a00 */
[----:B------:R-:W-:Y:S04]  /*22610*/  STL.64 [R1+0x8], R26 ;  /* 0x0000081a01007387 */ /* 0x000fe80000100a00 */
[----:B------:R-:W2:Y:S04]  /*22620*/  LDL.LU R45, [R1+0x134] ;  /* 0x00013400012d7983 */ /* 0x000ea80000300800 */
[----:B------:R-:W2:Y:S04]  /*22630*/  LDL.LU R46, [R1+0x138] ;  /* 0x00013800012e7983 */ /* 0x000ea80000300800 */
[----:B------:R-:W2:Y:S04]  /*22640*/  LDL.LU R47, [R1+0x13c] ;  /* 0x00013c00012f7983 */ /* 0x000ea80000300800 */
[----:B-1----:R-:W3:Y:S04]  /*22650*/  LDL.LU R40, [R1+0x50] ;  /* 0x0000500001287983 */ /* 0x002ee80000300800 */
[----:B------:R-:W3:Y:S04]  /*22660*/  LDL.LU R41, [R1+0x54] ;  /* 0x0000540001297983 */ /* 0x000ee80000300800 */
[----:B------:R-:W3:Y:S04]  /*22670*/  LDL.LU R42, [R1+0x58] ;  /* 0x00005800012a7983 */ /* 0x000ee80000300800 */
[----:B------:R-:W3:Y:S04]  /*22680*/  LDL.LU R43, [R1+0x5c] ;  /* 0x00005c00012b7983 */ /* 0x000ee80000300800 */
        /* <DEDUP_REMOVED lines=10> */
[----:B------:R-:W4:Y:S01]  /*22730*/  LDS.128 R4, [R0] ;  /* 0x0000000000047984 */ /* 0x000f220000000c00 */
[----:B------:R-:W-:-:S03]  /*22740*/  NOP ;  /* 0x0000000000007918 */ /* 0x000fc60000000000 */
[----:B------:R-:W-:Y:S01]  /*22750*/  STSM.16.M88.4 [R0], R8 ;  /* 0x0000000800007844 */ /* 0x000fe20000000200 */
[----:B------:R-:W-:-:S03]  /*22760*/  NOP ;  /* 0x0000000000007918 */ /* 0x000fc60000000000 */
[----:B------:R-:W4:Y:S01]  /*22770*/  LDS.128 R8, [R0] ;  /* 0x0000000000087984 */ /* 0x000f220000000c00 */
[----:B------:R-:W-:-:S03]  /*22780*/  NOP ;  /* 0x0000000000007918 */ /* 0x000fc60000000000 */
[----:B0-----:R-:W-:Y:S04]  /*22790*/  STL.64 [R1+0xb58], R52 ;  /* 0x000b583401007387 */ /* 0x001fe80000100a00 */
[----:B------:R-:W-:Y:S04]  /*227a0*/  STL [R1+0xb34], R54 ;  /* 0x000b343601007387 */ /* 0x000fe80000100800 */
[----:B------:R-:W-:Y:S04]  /*227b0*/  STL [R1+0xb2c], R55 ;  /* 0x000b2c3701007387 */ /* 0x000fe80000100800 */
[----:B------:R-:W-:Y:S04]  /*227c0*/  STL [R1+0xb68], R54 ;  /* 0x000b683601007387 */ /* 0x000fe80000100800 */
[----:B-1----:R-:W-:Y:S04]  /*227d0*/  STL [R1+0xb40], R20 ;  /* 0x000b401401007387 */ /* 0x002fe80000100800 */
[----:B------:R-:W-:Y:S04]  /*227e0*/  STL [R1+0xb6c], R20 ;  /* 0x000b6c1401007387 */ /* 0x000fe80000100800 */
[----:B------:R-:W-:Y:S04]  /*227f0*/  STL [R1+0xb3c], R21 ;  /* 0x000b3c1501007387 */ /* 0x000fe80000100800 */
[----:B------:R-:W-:Y:S04]  /*22800*/  STL.64 [R1+0xb78], R20 ;  /* 0x000b781401007387 */ /* 0x000fe80000100a00 */
[----:B------:R-:W-:Y:S04]  /*22810*/  STL.64 [R1+0xb90], R20 ;  /* 0x000b901401007387 */ /* 0x000fe80000100a00 */
[----:B------:R-:W-:Y:S04]  /*22820*/  STL [R1+0xb38], R22 ;  /* 0x000b381601007387 */ /* 0x000fe80000100800 */
[----:B------:R-:W-:Y:S04]  /*22830*/  STL [R1+0xb30], R23 ;  /* 0x000b301701007387 */ /* 0x000fe80000100800 */
[----:B------:R-:W-:Y:S04]  /*22840*/  STL [R1+0xb80], R23 ;  /* 0x000b801701007387 */ /* 0x000fe80000100800 */
[----:B------:R-:W-:Y:S04]  /*22850*/  STL.64 [R1+0xb98], R22 ;  /* 0x000b981601007387 */ /* 0x000fe80000100a00 */
[----:B------:R-:W-:Y:S04]  /*22860*/  STL [R1+0xba0], R20 ;  /* 0x000ba01401007387 */ /* 0x000fe80000100800 */
[----:B----4-:R-:W-:Y:S04]  /*22870*/  STL.64 [R1+0xb50], R4 ;  /* 0x000b500401007387 */ /* 0x010fe80000100a00 */
[----:B------:R-:W-:Y:S04]  /*22880*/  STL.64 [R1+0xb60], R4 ;  /* 0x000b600401007387 */ /* 0x000fe80000100a00 */
[----:B------:R-:W-:Y:S04]  /*22890*/  STL.64 [R1+0xb88], R4 ;  /* 0x000b880401007387 */ /* 0x000fe80000100a00 */
[----:B------:R-:W-:Y:S04]  /*228a0*/  STL.64 [R1+0xb48], R6 ;  /* 0x000b480601007387 */ /* 0x000fe80000100a00 */
[----:B------:R-:W-:Y:S04]  /*228b0*/  STL.64 [R1+0xb70], R6 ;  /* 0x000b700601007387 */ /* 0x000fe80000100a00 */
[----:B------:R-:W4:Y:S04]  /*228c0*/  LDL.LU R36, [R1+0x170] ;  /* 0x0001700001247983 */ /* 0x000f280000300800 */
[----:B------:R-:W-:Y:S04]  /*228d0*/  STL.64 [R1+0x70], R8 ;  /* 0x0000700801007387 */ /* 0x000fe80000100a00 */
[----:B------:R-:W-:Y:S01]  /*228e0*/  STSM.16.M88.4 [R0], R12 ;  /* 0x0000000c00007844 */ /* 0x000fe20000000200 */
[----:B------:R-:W-:-:S03]  /*228f0*/  NOP ;  /* 0x0000000000007918 */ /* 0x000fc60000000000 */
[----:B------:R-:W-:Y:S04]  /*22900*/  STL.64 [R1+0x78], R10 ;  /* 0x0000780a01007387 */ /* 0x000fe80000100a00 */
[----:B------:R-:W0:Y:S01]  /*22910*/  LDS.128 R8, [R0] ;  /* 0x0000000000087984 */ /* 0x000e220000000c00 */
[----:B------:R-:W-:-:S03]  /*22920*/  NOP ;  /* 0x0000000000007918 */ /* 0x000fc60000000000 */
[----:B------:R-:W4:Y:S04]  /*22930*/  LDL.LU R37, [R1+0x174] ;  /* 0x0001740001257983 */ /* 0x000f280000300800 */
[----:B------:R-:W4:Y:S04]  /*22940*/  LDL.LU R38, [R1+0x178] ;  /* 0x0001780001267983 */ /* 0x000f280000300800 */
[----:B------:R-:W4:Y:S04]  /*22950*/  LDL.LU R39, [R1+0x17c] ;  /* 0x00017c0001277983 */ /* 0x000f280000300800 */
[----:B------:R-:W-:Y:S01]  /*22960*/  STSM.16.M88.4 [R0], R16 ;  /* 0x0000001000007844 */ /* 0x000fe20000000200 */
[----:B------:R-:W-:-:S03]  /*22970*/  NOP ;  /* 0x0000000000007918 */ /* 0x000fc60000000000 */
[----:B0-----:R-:W-:Y:S04]  /*22980*/  STL.64 [R1+0x60], R8 ;  /* 0x0000600801007387 */ /* 0x001fe80000100a00 */
[----:B------:R-:W-:Y:S04]  /*22990*/  STL.64 [R1+0x68], R10 ;  /* 0x0000680a01007387 */ /* 0x000fe80000100a00 */
[----:B------:R-:W0:Y:S01]  /*229a0*/  LDS.128 R8, [R0] ;  /* 0x0000000000087984 */ /* 0x000e220000000c00 */
[----:B------:R-:W-:-:S03]  /*229b0*/  NOP ;  /* 0x0000000000007918 */ /* 0x000fc60000000000 */
[----:B------:R-:W-:Y:S04]  /*229c0*/  STSM.16.M88.4 [R0], R48 ;  /* 0x0000003000007844 */ /* 0x000fe80000000200 */
[----:B0-----:R-:W-:Y:S04]  /*229d0*/  STL.64 [R1+0x90], R8 ;  /* 0x0000900801007387 */ /* 0x001fe80000100a00 */
[----:B------:R-:W-:Y:S01]  /*229e0*/  STL.64 [R1+0x98], R10 ;  /* 0x0000980a01007387 */ /* 0x000fe20000100a00 */
[----:B------:R-:W-:-:S03]  /*229f0*/  NOP ;  /* 0x0000000000007918 */ /* 0x000fc60000000000 */
[----:B------:R-:W0:Y:S01]  /*22a00*/  LDS.128 R8, [R0] ;  /* 0x0000000000087984 */ /* 0x000e220000000c00 */
[----:B------:R-:W-:-:S03]  /*22a10*/  NOP ;  /* 0x0000000000007918 */ /* 0x000fc60000000000 */
[----:B------:R1:W-:Y:S02]  /*22a20*/  STSM.16.M88.4 [R0], R56 ;  /* 0x0000003800007844 */ /* 0x0003e40000000200 */
[----:B-1----:R-:W1:Y:S02]  /*22a30*/  LDC R59, c[0x0][0x244] ;  /* 0x00009100ff3b7b82 */ /* 0x002e640000000800 */
[----:B0-----:R-:W-:Y:S04]  /*22a40*/  STL.64 [R1+0x80], R8 ;  /* 0x0000800801007387 */ /* 0x001fe80000100a00 */
[----:B------:R-:W-:Y:S01]  /*22a50*/  STL.64 [R1+0x88], R10 ;  /* 0x0000880a01007387 */ /* 0x000fe20000100a00 */
[----:B------:R-:W-:-:S03]  /*22a60*/  NOP ;  /* 0x0000000000007918 */ /* 0x000fc60000000000 */
[----:B------:R-:W0:Y:S01]  /*22a70*/  LDS.128 R8, [R0] ;  /* 0x0000000000087984 */ /* 0x000e220000000c00 */
[----:B------:R-:W-:-:S03]  /*22a80*/  NOP ;  /* 0x0000000000007918 */ /* 0x000fc60000000000 */
[----:B---3--:R3:W-:Y:S04]  /*22a90*/  STSM.16.M88.4 [R0], R40 ;  /* 0x0000002800007844 */ /* 0x0087e80000000200 */
[----:B0-----:R-:W-:Y:S04]  /*22aa0*/  STL.64 [R1+0xb0], R8 ;  /* 0x0000b00801007387 */ /* 0x001fe80000100a00 */
[----:B------:R-:W-:Y:S01]  /*22ab0*/  STL.64 [R1+0xb8], R10 ;  /* 0x0000b80a01007387 */ /* 0x000fe20000100a00 */
[----:B------:R-:W-:-:S03]  /*22ac0*/  NOP ;  /* 0x0000000000007918 */ /* 0x000fc60000000000 */
[----:B---3--:R-:W3:Y:S04]  /*22ad0*/  LDL.LU R40, [R1+0x180] ;  /* 0x0001800001287983 */ /* 0x008ee80000300800 */
[----:B------:R-:W0:Y:S01]  /*22ae0*/  LDS.128 R8, [R0] ;  /* 0x0000000000087984 */ /* 0x000e220000000c00 */
[----:B------:R-:W-:-:S03]  /*22af0*/  NOP ;  /* 0x0000000000007918 */ /* 0x000fc60000000000 */
[----:B------:R-:W3:Y:S04]  /*22b00*/  LDL.LU R41, [R1+0x184] ;  /* 0x0001840001297983 */ /* 0x000ee80000300800 */
[----:B------:R-:W3:Y:S04]  /*22b10*/  LDL.LU R42, [R1+0x188] ;  /* 0x00018800012a7983 */ /* 0x000ee80000300800 */
[----:B------:R-:W3:Y:S04]  /*22b20*/  LDL.LU R43, [R1+0x18c] ;  /* 0x00018c00012b7983 */ /* 0x000ee80000300800 */
[----:B--2---:R2:W-:Y:S04]  /*22b30*/  STSM.16.M88.4 [R0], R44 ;  /* 0x0000002c00007844 */ /* 0x0045e80000000200 */
[----:B0-----:R-:W-:Y:S04]  /*22b40*/  STL.64 [R1+0xa0], R8 ;  /* 0x0000a00801007387 */ /* 0x001fe80000100a00 */
[----:B------:R-:W-:Y:S01]  /*22b50*/  STL.64 [R1+0xa8], R10 ;  /* 0x0000a80a01007387 */ /* 0x000fe20000100a00 */
[----:B------:R-:W-:-:S03]  /*22b60*/  NOP ;  /* 0x0000000000007918 */ /* 0x000fc60000000000 */
[----:B--2---:R-:W2:Y:S04]  /*22b70*/  LDL.LU R44, [R1+0x190] ;  /* 0x00019000012c7983 */ /* 0x004ea80000300800 */
[----:B------:R-:W2:Y:S04]  /*22b80*/  LDL.LU R45, [R1+0x194] ;  /* 0x00019400012d7983 */ /* 0x000ea80000300800 */
[----:B------:R-:W2:Y:S04]  /*22b90*/  LDL.LU R46, [R1+0x198] ;  /* 0x00019800012e7983 */ /* 0x000ea80000300800 */
[----:B------:R-:W2:Y:S04]  /*22ba0*/  LDL.LU R47, [R1+0x19c] ;  /* 0x00019c00012f7983 */ /* 0x000ea80000300800 */
[----:B------:R-:W0:Y:S01]  /*22bb0*/  LDS.128 R8, [R0] ;  /* 0x0000000000087984 */ /* 0x000e220000000c00 */
[----:B------:R-:W-:-:S03]  /*22bc0*/  NOP ;  /* 0x0000000000007918 */ /* 0x000fc60000000000 */
[----:B0-----:R-:W-:Y:S04]  /*22bd0*/  STL.64 [R1+0xd0], R8 ;  /* 0x0000d00801007387 */ /* 0x001fe80000100a00 */
[----:B------:R-:W-:Y:S04]  /*22be0*/  STL.64 [R1+0xd8], R10 ;  /* 0x0000d80a01007387 */ /* 0x000fe80000100a00 */
        /* <DEDUP_REMOVED lines=8> */
[----:B----4-:R0:W-:Y:S01]  /*22c70*/  STSM.16.M88.4 [R0], R36 ;  /* 0x0000002400007844 */ /* 0x0101e20000000200 */
[----:B------:R-:W-:-:S03]  /*22c80*/  NOP ;  /* 0x0000000000007918 */ /* 0x000fc60000000000 */
[----:B------:R-:W4:Y:S01]  /*22c90*/  LDS.128 R8, [R0] ;  /* 0x0000000000087984 */ /* 0x000f220000000c00 */
[----:B------:R-:W-:-:S03]  /*22ca0*/  NOP ;  /* 0x0000000000007918 */ /* 0x000fc60000000000 */
[----:B------:R-:W2:Y:S04]  /*22cb0*/  LDL.LU R28, [R1+0x210] ;  /* 0x00021000011c7983 */ /* 0x000ea80000300800 */
[----:B------:R-:W2:Y:S04]  /*22cc0*/  LDL.LU R29, [R1+0x214] ;  /* 0x00021400011d7983 */ /* 0x000ea80000300800 */
[----:B------:R-:W2:Y:S04]  /*22cd0*/  LDL.LU R30, [R1+0x218] ;  /* 0x00021800011e7983 */ /* 0x000ea80000300800 */
[----:B------:R-:W2:Y:S04]  /*22ce0*/  LDL.LU R31, [R1+0x21c] ;  /* 0x00021c00011f7983 */ /* 0x000ea80000300800 */
[----:B0-----:R-:W2:Y:S04]  /*22cf0*/  LDL.LU R36, [R1+0x220] ;  /* 0x0002200001247983 */ /* 0x001ea80000300800 */
[----:B------:R-:W2:Y:S04]  /*22d00*/  LDL.LU R37, [R1+0x224] ;  /* 0x0002240001257983 */ /* 0x000ea80000300800 */
[----:B------:R-:W2:Y:S04]  /*22d10*/  LDL.LU R38, [R1+0x228] ;  /* 0x0002280001267983 */ /* 0x000ea80000300800 */
[----:B------:R-:W2:Y:S04]  /*22d20*/  LDL.LU R39, [R1+0x22c] ;  /* 0x00022c0001277983 */ /* 0x000ea80000300800 */
[----:B----4-:R-:W-:Y:S04]  /*22d30*/  STL.64 [R1+0xc0], R8 ;  /* 0x0000c00801007387 */ /* 0x010fe80000100a00 */
[----:B------:R-:W-:Y:S04]  /*22d40*/  STL.64 [R1+0xc8], R10 ;  /* 0x0000c80a01007387 */ /* 0x000fe80000100a00 */
[----:B---3--:R0:W-:Y:S01]  /*22d50*/  STSM.16.M88.4 [R0], R40 ;  /* 0x0000002800007844 */ /* 0x0081e20000000200 */
[----:B------:R-:W-:-:S03]  /*22d60*/  NOP ;  /* 0x0000000000007918 */ /* 0x000fc60000000000 */
[----:B------:R-:W3:Y:S01]  /*22d70*/  LDS.128 R8, [R0] ;  /* 0x0000000000087984 */ /* 0x000ee20000000c00 */
[----:B------:R-:W-:-:S03]  /*22d80*/  NOP ;  /* 0x0000000000007918 */ /* 0x000fc60000000000 */
[----:B0-----:R-:W4:Y:S04]  /*22d90*/  LDL.LU R40, [R1+0x230] ;  /* 0x0002300001287983 */ /* 0x001f280000300800 */
[----:B---3--:R-:W-:Y:S04]  /*22da0*/  STL.64 [R1+0xf0], R8 ;  /* 0x0000f00801007387 */ /* 0x008fe80000100a00 */
[----:B--2---:R0:W-:Y:S04]  /*22db0*/  STSM.16.M88.4 [R0], R44 ;  /* 0x0000002c00007844 */ /* 0x0041e80000000200 */
[----:B------:R-:W-:Y:S01]  /*22dc0*/  STL.64 [R1+0xf8], R10 ;  /* 0x0000f80a01007387 */ /* 0x000fe20000100a00 */
[----:B------:R-:W-:-:S03]  /*22dd0*/  NOP ;  /* 0x0000000000007918 */ /* 0x000fc60000000000 */
[----:B------:R-:W2:Y:S01]  /*22de0*/  LDS.128 R8, [R0] ;  /* 0x0000000000087984 */ /* 0x000ea20000000c00 */
[----:B------:R-:W-:-:S03]  /*22df0*/  NOP ;  /* 0x0000000000007918 */ /* 0x000fc60000000000 */
[----:B------:R-:W4:Y:S04]  /*22e00*/  LDL.LU R41, [R1+0x234] ;  /* 0x0002340001297983 */ /* 0x000f280000300800 */
[----:B------:R-:W4:Y:S04]  /*22e10*/  LDL.LU R42, [R1+0x238] ;  /* 0x00023800012a7983 */ /* 0x000f280000300800 */
[----:B------:R-:W4:Y:S04]  /*22e20*/  LDL.LU R43, [R1+0x23c] ;  /* 0x00023c00012b7983 */ /* 0x000f280000300800 */
[----:B0-----:R-:W3:Y:S04]  /*22e30*/  LDL.LU R44, [R1+0x240] ;  /* 0x00024000012c7983 */ /* 0x001ee80000300800 */
[----:B--2---:R-:W-:Y:S04]  /*22e40*/  STL.64 [R1+0xe0], R8 ;  /* 0x0000e00801007387 */ /* 0x004fe80000100a00 */
[----:B------:R-:W-:Y:S04]  /*22e50*/  STL.64 [R1+0xe8], R10 ;  /* 0x0000e80a01007387 */ /* 0x000fe80000100a00 */
[----:B------:R-:W3:Y:S04]  /*22e60*/  LDL.LU R45, [R1+0x244] ;  /* 0x00024400012d7983 */ /* 0x000ee80000300800 */
[----:B------:R-:W3:Y:S04]  /*22e70*/  LDL.LU R46, [R1+0x248] ;  /* 0x00024800012e7983 */ /* 0x000ee80000300800 */
[----:B------:R-:W3:Y:S04]  /*22e80*/  LDL.LU R47, [R1+0x24c] ;  /* 0x00024c00012f7983 */ /* 0x000ee80000300800 */
[----:B------:R-:W-:Y:S01]  /*22e90*/  STSM.16.M88.4 [R0], R32 ;  /* 0x0000002000007844 */ /* 0x000fe20000000200 */
[----:B------:R-:W-:-:S03]  /*22ea0*/  NOP ;  /* 0x0000000000007918 */ /* 0x000fc60000000000 */
        /* <DEDUP_REMOVED lines=20> */
[----:B------:R-:W2:Y:S04]  /*22ff0*/  LDL.LU R24, [R1+0x250] ;  /* 0x0002500001187983 */ /* 0x000ea80000300800 */
[----:B------:R-:W2:Y:S04]  /*23000*/  LDL.LU R25, [R1+0x254] ;  /* 0x0002540001197983 */ /* 0x000ea80000300800 */
[----:B------:R-:W2:Y:S04]  /*23010*/  LDL.LU R26, [R1+0x258] ;  /* 0x00025800011a7983 */ /* 0x000ea80000300800 */
[----:B------:R-:W2:Y:S04]  /*23020*/  LDL.LU R27, [R1+0x25c] ;  /* 0x00025c00011b7983 */ /* 0x000ea80000300800 */
[----:B0-----:R-:W-:Y:S04]  /*23030*/  STL [R1+0xb28], R10 ;  /* 0x000b280a01007387 */ /* 0x001fe80000100800 */
[----:B------:R-:W-:Y:S04]  /*23040*/  STL [R1+0xb24], R11 ;  /* 0x000b240b01007387 */ /* 0x000fe80000100800 */
        /* <DEDUP_REMOVED lines=14> */
[----:B------:R-:W-:Y:S01]  /*23130*/  LDS.128 R12, [R0] ;  /* 0x00000000000c7984 */ /* 0x000fe20000000c00 */
[----:B------:R-:W-:-:S03]  /*23140*/  NOP ;  /* 0x0000000000007918 */ /* 0x000fc60000000000 */
[----:B0-----:R-:W4:Y:S04]  /*23150*/  LDL.LU R40, [R1+0x3f0] ;  /* 0x0003f00001287983 */ /* 0x001f280000300800 */
[----:B------:R-:W4:Y:S04]  /*23160*/  LDL.LU R41, [R1+0x3f4] ;  /* 0x0003f40001297983 */ /* 0x000f280000300800 */
[----:B------:R-:W4:Y:S04]  /*23170*/  LDL.LU R42, [R1+0x3f8] ;  /* 0x0003f800012a7983 */ /* 0x000f280000300800 */
[----:B------:R-:W4:Y:S04]  /*23180*/  LDL.LU R43, [R1+0x3fc] ;  /* 0x0003fc00012b7983 */ /* 0x000f280000300800 */
[----:B---3--:R0:W-:Y:S01]  /*23190*/  STSM.16.M88.4 [R0], R44 ;  /* 0x0000002c00007844 */ /* 0x0081e20000000200 */
[----:B------:R-:W-:-:S03]  /*231a0*/  NOP ;  /* 0x0000000000007918 */ /* 0x000fc60000000000 */
[----:B------:R-:W-:Y:S01]  /*231b0*/  LDS.128 R16, [R0] ;  /* 0x0000000000107984 */ /* 0x000fe20000000c00 */
[----:B------:R-:W-:-:S03]  /*231c0*/  NOP ;  /* 0x0000000000007918 */ /* 0x000fc60000000000 */
[----:B0-----:R-:W3:Y:S04]  /*231d0*/  LDL.LU R44, [R1+0x400] ;  /* 0x00040000012c7983 */ /* 0x001ee80000300800 */
        /* <DEDUP_REMOVED lines=11> */
[----:B------:R-:W1:Y:S04]  /*23290*/  LDL R10, [R1+0x468] ;  /* 0x00046800010a7983 */ /* 0x000e680000100800 */
[----:B------:R-:W3:Y:S04]  /*232a0*/  LDL.LU R52, [R1+0x40] ;  /* 0x0000400001347983 */ /* 0x000ee80000300800 */
[----:B--2---:R-:W-:Y:S01]  /*232b0*/  STSM.16.M88.4 [R0], R24 ;  /* 0x0000001800007844 */ /* 0x004fe20000000200 */
[----:B------:R-:W-:-:S03]  /*232c0*/  NOP ;  /* 0x0000000000007918 */ /* 0x000fc60000000000 */
[----:B------:R-:W-:Y:S01]  /*232d0*/  LDS.128 R24, [R0] ;  /* 0x0000000000187984 */ /* 0x000fe20000000c00 */
[----:B------:R-:W-:-:S03]  /*232e0*/  NOP ;  /* 0x0000000000007918 */ /* 0x000fc60000000000 */
[----:B------:R-:W-:Y:S01]  /*232f0*/  STSM.16.M88.4 [R0], R28 ;  /* 0x0000001c00007844 */ /* 0x000fe20000000200 */
        /* <DEDUP_REMOVED lines=11> */
[----:B----4-:R-:W-:Y:S01]  /*233b0*/  STSM.16.M88.4 [R0], R40 ;  /* 0x0000002800007844 */ /* 0x010fe20000000200 */
[----:B------:R-:W-:-:S03]  /*233c0*/  NOP ;  /* 0x0000000000007918 */ /* 0x000fc60000000000 */
[----:B------:R-:W-:Y:S01]  /*233d0*/  LDS.128 R40, [R0] ;  /* 0x0000000000287984 */ /* 0x000fe20000000c00 */
[----:B------:R-:W-:-:S03]  /*233e0*/  NOP ;  /* 0x0000000000007918 */ /* 0x000fc60000000000 */
[----:B---3--:R-:W-:Y:S01]  /*233f0*/  STSM.16.M88.4 [R0], R44 ;  /* 0x0000002c00007844 */ /* 0x008fe20000000200 */
[----:B------:R-:W-:-:S03]  /*23400*/  NOP ;  /* 0x0000000000007918 */ /* 0x000fc60000000000 */
[----:B------:R-:W-:Y:S01]  /*23410*/  LDS.128 R44, [R0] ;  /* 0x00000000002c7984 */ /* 0x000fe20000000c00 */
[----:B------:R-:W-:-:S03]  /*23420*/  NOP ;  /* 0x0000000000007918 */ /* 0x000fc60000000000 */
[----:B------:R-:W-:Y:S01]  /*23430*/  STSM.16.M88.4 [R0], R48 ;  /* 0x0000003000007844 */ /* 0x000fe20000000200 */
[----:B------:R-:W-:-:S03]  /*23440*/  NOP ;  /* 0x0000000000007918 */ /* 0x000fc60000000000 */
[----:B------:R-:W0:Y:S01]  /*23450*/  LDS.128 R48, [R0] ;  /* 0x0000000000307984 */ /* 0x000e220000000c00 */
[----:B------:R-:W-:-:S03]  /*23460*/  NOP ;  /* 0x0000000000007918 */ /* 0x000fc60000000000 */
[----:B------:R-:W-:Y:S01]  /*23470*/  STSM.16.M88.4 [R0], R20 ;  /* 0x0000001400007844 */ /* 0x000fe20000000200 */
[C---:B-1----:R-:W-:Y:S01]  /*23480*/  IMAD R2, R10.reuse, R59, RZ ;  /* 0x0000003b0a027224 */ /* 0x042fe200078e02ff */
[----:B------:R-:W-:-:S04]  /*23490*/  ISETP.GE.AND P3, PT, R10, UR6, PT ;  /* 0x000000060a007c0c */ /* 0x000fc8000bf66270 */
[C---:B------:R-:W-:Y:S02]  /*234a0*/  LEA R56, P1, R2.reuse, UR4, 0x1 ;  /* 0x0000000402387c11 */ /* 0x040fe4000f8208ff */
[----:B------:R-:W-:Y:S01]  /*234b0*/  ISETP.LT.AND P3, PT, R3, UR31, !P3 ;  /* 0x0000001f03007c0c */ /* 0x000fe2000df61270 */
[----:B------:R-:W-:Y:S01]  /*234c0*/  IMAD R59, R59, 0x20, R2 ;  /* 0x000000203b3b7824 */ /* 0x000fe200078e0202 */
[----:B------:R-:W-:Y:S01]  /*234d0*/  LEA.HI.X.SX32 R57, R2, UR5, 0x1, P1 ;  /* 0x0000000502397c11 */ /* 0x000fe200088f0eff */
[----:B------:R-:W-:Y:S01]  /*234e0*/  IMAD R2, R3, UR26, RZ ;  /* 0x0000001a03027c24 */ /* 0x000fe2000f8e02ff */
[----:B0-----:R0:W-:Y:S04]  /*234f0*/  STL [R1+0xb20], R51 ;  /* 0x000b203301007387 */ /* 0x0011e80000100800 */
[----:B0-----:R-:W2:Y:S04]  /*23500*/  LDL.LU R51, [R1+0x46c] ;  /* 0x00046c0001337983 */ /* 0x001ea80000300800 */
[----:B------:R-:W3:Y:S01]  /*23510*/  LDL.LU R20, [R1+0xba0] ;  /* 0x000ba00001147983 */ /* 0x000ee20000300800 */
[----:B------:R-:W-:Y:S01]  /*23520*/  IMAD.WIDE R22, R2, 0x2, R56 ;  /* 0x0000000202167825 */ /* 0x000fe200078e0238 */
[----:B------:R-:W-:-:S02]  /*23530*/  NOP ;  /* 0x0000000000007918 */ /* 0x000fc40000000000 */
[----:B------:R-:W4:Y:S04]  /*23540*/  LDL.LU R53, [R1+0x30] ;  /* 0x0000300001357983 */ /* 0x000f280000300800 */
[----:B------:R-:W4:Y:S04]  /*23550*/  LDL.LU R55, [R1+0x44] ;  /* 0x0000440001377983 */ /* 0x000f280000300800 */
[----:B------:R0:W-:Y:S04]  /*23560*/  @P3 STG.E.U16 desc[UR8][R22.64], R52 ;  /* 0x0000003416003986 */ /* 0x0001e8000c101508 */
[----:B0-----:R-:W4:Y:S01]  /*23570*/  LDL.LU.64 R22, [R1+0xb98] ;  /* 0x000b980001167983 */ /* 0x001f220000300a00 */
[----:B------:R-:W-:Y:S01]  /*23580*/  ISETP.GE.AND P1, PT, R3, UR7, PT ;  /* 0x0000000703007c0c */ /* 0x000fe2000bf26270 */
[----:B------:R-:W-:Y:S01]  /*23590*/  ULDC.64 UR6, c[0x0][0x228] ;  /* 0x00008a0000067ab9 */ /* 0x000fe20000000a00 */
[----:B------:R-:W-:-:S04]  /*235a0*/  LEA R58, P6, R59, UR4, 0x1 ;  /* 0x000000043b3a7c11 */ /* 0x000fc8000f8c08ff */
[----:B------:R-:W-:Y:S01]  /*235b0*/  LEA.HI.X.SX32 R59, R59, UR5, 0x1, P6 ;  /* 0x000000053b3b7c11 */ /* 0x000fe2000b0f0eff */
[----:B------:R-:W-:Y:S01]  /*235c0*/  VIADD R54, R3, 0x4 ;  /* 0x0000000403367836 */ /* 0x000fe20000000000 */
[----:B------:R-:W-:Y:S01]  /*235d0*/  ISETP.LT.AND P6, PT, R10, UR10, !P5 ;  /* 0x0000000a0a007c0c */ /* 0x000fe2000efc1270 */
[----:B------:R-:W-:Y:S01]  /*235e0*/  ULDC.64 UR4, c[0x0][0x228] ;  /* 0x00008a0000047ab9 */ /* 0x000fe20000000a00 */
[----:B------:R-:W-:Y:S01]  /*235f0*/  ULDC UR10, c[0x0][0x228] ;  /* 0x00008a00000a7ab9 */ /* 0x000fe20000000800 */
[----:B------:R-:W-:-:S04]  /*23600*/  IMAD.WIDE R60, R2, 0x2, R58 ;  /* 0x00000002023c7825 */ /* 0x000fc800078e023a */
[----:B------:R-:W-:Y:S01]  /*23610*/  VIADD R2, R2, UR26 ;  /* 0x0000001a02027c36 */ /* 0x000fe20008000000 */
[----:B--2---:R-:W-:Y:S01]  /*23620*/  ISETP.LT.AND P1, PT, R51, UR12, !P1 ;  /* 0x0000000c33007c0c */ /* 0x004fe2000cf21270 */
[----:B------:R-:W-:Y:S01]  /*23630*/  ULDC UR12, c[0x0][0x228] ;  /* 0x00008a00000c7ab9 */ /* 0x000fe20000000800 */
[----:B---3--:R-:W-:Y:S02]  /*23640*/  PRMT R20, R52, 0x7632, R20 ;  /* 0x0000763234147816 */ /* 0x008fe40000000014 */
[----:B------:R-:W2:Y:S09]  /*23650*/  LDL.LU R52, [R1+0x34] ;  /* 0x0000340001347983 */ /* 0x000eb20000300800 */
[----:B------:R0:W-:Y:S02]  /*23660*/  @P1 STG.E.U16 desc[UR8][R60.64], R20 ;  /* 0x000000143c001986 */ /* 0x0001e4000c101508 */
[----:B0-----:R-:W-:-:S05]  /*23670*/  IMAD.WIDE R20, R2, 0x2, R56 ;  /* 0x0000000202147825 */ /* 0x001fca00078e0238 */
[----:B----4-:R0:W-:Y:S01]  /*23680*/  @P6 STG.E.U16 desc[UR8][R20.64], R53 ;  /* 0x0000003514006986 */ /* 0x0101e2000c101508 */
[----:B------:R-:W-:-:S03]  /*23690*/  PRMT R23, R53, 0x7632, R23 ;  /* 0x0000763235177816 */ /* 0x000fc60000000017 */
[----:B0-----:R-:W3:Y:S04]  /*236a0*/  LDL.LU.64 R20, [R1+0xb90] ;  /* 0x000b900001147983 */ /* 0x001ee80000300a00 */
[----:B------:R-:W4:Y:S01]  /*236b0*/  LDL.LU R53, [R1+0x48] ;  /* 0x0000480001357983 */ /* 0x000f220000300800 */
[C---:B------:R-:W-:Y:S01]  /*236c0*/  ISETP.LT.AND P5, PT, R51.reuse, UR6, !P5 ;  /* 0x0000000633007c0c */ /* 0x040fe2000efa1270 */
[----:B------:R-:W-:Y:S01]  /*236d0*/  ULDC UR6, c[0x0][0x22c] ;  /* 0x00008b0000067ab9 */ /* 0x000fe20000000800 */
[----:B------:R-:W-:Y:S01]  /*236e0*/  ISETP.LT.AND P1, PT, R10, UR4, !P0 ;  /* 0x000000040a007c0c */ /* 0x000fe2000c721270 */
[----:B------:R-:W-:Y:S01]  /*236f0*/  IMAD.WIDE R60, R2, 0x2, R58 ;  /* 0x00000002023c7825 */ /* 0x000fe200078e023a */
[----:B------:R-:W-:Y:S01]  /*23700*/  ISETP.GE.AND P3, PT, R54, UR6, PT ;  /* 0x0000000636007c0c */ /* 0x000fe2000bf66270 */
[----:B------:R-:W-:Y:S01]  /*23710*/  ULDC UR4, c[0x0][0x22c] ;  /* 0x00008b0000047ab9 */ /* 0x000fe20000000800 */
[----:B------:R-:W-:Y:S01]  /*23720*/  ISETP.LT.AND P0, PT, R51, UR16, !P0 ;  /* 0x0000001033007c0c */ /* 0x000fe2000c701270 */
[----:B------:R-:W-:Y:S01]  /*23730*/  VIADD R54, R2, UR26 ;  /* 0x0000001a02367c36 */ /* 0x000fe20008000000 */
[----:B------:R-:W-:Y:S01]  /*23740*/  PRMT R22, R55, 0x7632, R22 ;  /* 0x0000763237167816 */ /* 0x000fe20000000016 */
[----:B------:R-:W-:Y:S01]  /*23750*/  VIADD R2, R3, 0x5 ;  /* 0x0000000503027836 */ /* 0x000fe20000000000 */
[----:B------:R-:W-:-:S03]  /*23760*/  ULDC UR6, c[0x0][0x228] ;  /* 0x00008a0000067ab9 */ /* 0x000fc60000000800 */
[----:B------:R0:W-:Y:S01]  /*23770*/  @P5 STG.E.U16 desc[UR8][R60.64], R23 ;  /* 0x000000173c005986 */ /* 0x0001e2000c101508 */
[----:B------:R-:W-:Y:S01]  /*23780*/  ISETP.LT.AND P5, PT, R10, UR14, !P4 ;  /* 0x0000000e0a007c0c */ /* 0x000fe2000e7a1270 */
[----:B------:R-:W-:Y:S01]  /*23790*/  ULDC UR14, c[0x0][0x228] ;  /* 0x00008a00000e7ab9 */ /* 0x000fe20000000800 */
[----:B------:R-:W-:Y:S01]  /*237a0*/  ISETP.GE.AND P6, PT, R2, UR4, PT ;  /* 0x0000000402007c0c */ /* 0x000fe2000bfc6270 */
[C---:B------:R-:W-:Y:S02]  /*237b0*/  VIADD R2, R54.reuse, UR26 ;  /* 0x0000001a36027c36 */ /* 0x040fe40008000000 */
[----:B0-----:R-:W-:Y:S01]  /*237c0*/  IMAD.WIDE R60, R54, 0x2, R56 ;  /* 0x00000002363c7825 */ /* 0x001fe200078e0238 */
[----:B------:R-:W-:Y:S01]  /*237d0*/  ISETP.LT.AND P4, PT, R51, UR18, !P4 ;  /* 0x0000001233007c0c */ /* 0x000fe2000e781270 */
[----:B------:R-:W-:-:S03]  /*237e0*/  ULDC UR4, c[0x0][0x22c] ;  /* 0x00008b0000047ab9 */ /* 0x000fc60000000800 */
[----:B------:R0:W-:Y:S02]  /*237f0*/  @P1 STG.E.U16 desc[UR8][R60.64], R55 ;  /* 0x000000373c001986 */ /* 0x0001e4000c101508 */
[----:B0-----:R-:W-:-:S04]  /*23800*/  IMAD.WIDE R54, R54, 0x2, R58 ;  /* 0x0000000236367825 */ /* 0x001fc800078e023a */
[----:B------:R-:W-:Y:S01]  /*23810*/  IMAD.WIDE R60, R2, 0x2, R56 ;  /* 0x00000002023c7825 */ /* 0x000fe200078e0238 */
[----:B------:R0:W-:Y:S03]  /*23820*/  @P0 STG.E.U16 desc[UR8][R54.64], R22 ;  /* 0x0000001636000986 */ /* 0x0001e6000c101508 */
[----:B------:R-:W-:-:S05]  /*23830*/  VIADD R23, R3, 0x6 ;  /* 0x0000000603177836 */ /* 0x000fca0000000000 */
[----:B------:R-:W-:Y:S01]  /*23840*/  ISETP.GE.AND P1, PT, R23, UR4, PT ;  /* 0x0000000417007c0c */ /* 0x000fe2000bf26270 */
[----:B------:R-:W-:Y:S01]  /*23850*/  ULDC UR4, c[0x0][0x22c] ;  /* 0x00008b0000047ab9 */ /* 0x000fe20000000800 */
[----:B0-----:R-:W-:-:S05]  /*23860*/  VIADD R22, R3, 0x7 ;  /* 0x0000000703167836 */ /* 0x001fca0000000000 */
[----:B------:R-:W-:Y:S01]  /*23870*/  ISETP.GE.AND P0, PT, R22, UR4, PT ;  /* 0x0000000416007c0c */ /* 0x000fe2000bf06270 */
[----:B------:R-:W-:Y:S01]  /*23880*/  ULDC UR4, c[0x0][0x22c] ;  /* 0x00008b0000047ab9 */ /* 0x000fe20000000800 */
[----:B--2---:R0:W-:Y:S01]  /*23890*/  @P5 STG.E.U16 desc[UR8][R60.64], R52 ;  /* 0x000000343c005986 */ /* 0x0041e2000c101508 */
[----:B------:R-:W-:Y:S02]  /*238a0*/  PRMT R5, R52, 0x7632, R5 ;  /* 0x0000763234057816 */ /* 0x000fe40000000005 */
[----:B------:R-:W-:Y:S01]  /*238b0*/  ISETP.LT.AND P5, PT, R10, UR22, !P3 ;  /* 0x000000160a007c0c */ /* 0x000fe2000dfa1270 */
[----:B0-----:R-:W2:Y:S01]  /*238c0*/  LDL.LU R52, [R1+0x38] ;  /* 0x0000380001347983 */ /* 0x001ea20000300800 */
[----:B------:R-:W-:-:S03]  /*238d0*/  IMAD.WIDE R60, R2, 0x2, R58 ;  /* 0x00000002023c7825 */ /* 0x000fc600078e023a */
[----:B------:R-:W3:Y:S01]  /*238e0*/  LDL.LU R55, [R1+0x4c] ;  /* 0x00004c0001377983 */ /* 0x000ee20000300800 */
[----:B------:R-:W-:-:S04]  /*238f0*/  VIADD R2, R2, UR26 ;  /* 0x0000001a02027c36 */ /* 0x000fc80008000000 */
[----:B------:R-:W-:Y:S01]  /*23900*/  IMAD.WIDE R22, R2, 0x2, R56 ;  /* 0x0000000202167825 */ /* 0x000fe200078e0238 */
[----:B------:R-:W-:Y:S01]  /*23910*/  @P4 STG.E.U16 desc[UR8][R60.64], R5 ;  /* 0x000000053c004986 */ /* 0x000fe2000c101508 */
[----:B----4-:R-:W-:-:S03]  /*23920*/  PRMT R4, R53, 0x7632, R4 ;  /* 0x0000763235047816 */ /* 0x010fc60000000004 */
[----:B------:R0:W-:Y:S04]  /*23930*/  @P5 STG.E.U16 desc[UR8][R22.64], R53 ;  /* 0x0000003516005986 */ /* 0x0001e8000c101508 */
[----:B0-----:R-:W4:Y:S01]  /*23940*/  LDL.LU R53, [R1+0x3c] ;  /* 0x00003c0001357983 */ /* 0x001f220000300800 */
[----:B------:R-:W-:Y:S02]  /*23950*/  ISETP.LT.AND P3, PT, R51, UR20, !P3 ;  /* 0x0000001433007c0c */ /* 0x000fe4000df61270 */
[----:B------:R-:W-:Y:S01]  /*23960*/  ISETP.LT.AND P5, PT, R10, UR24, !P6 ;  /* 0x000000180a007c0c */ /* 0x000fe2000f7a1270 */
[----:B------:R-:W-:Y:S02]  /*23970*/  VIADD R5, R3, 0x8 ;  /* 0x0000000803057836 */ /* 0x000fe40000000000 */
[----:B------:R-:W-:Y:S01]  /*23980*/  IMAD.WIDE R60, R2, 0x2, R58 ;  /* 0x00000002023c7825 */ /* 0x000fe200078e023a */
[----:B------:R-:W-:-:S03]  /*23990*/  ISETP.LT.AND P6, PT, R51, UR28, !P6 ;  /* 0x0000001c33007c0c */ /* 0x000fc6000f7c1270 */
[----:B------:R-:W-:Y:S01]  /*239a0*/  VIADD R2, R2, UR26 ;  /* 0x0000001a02027c36 */ /* 0x000fe20008000000 */
[----:B------:R-:W-:Y:S01]  /*239b0*/  ISETP.GE.AND P4, PT, R5, UR4, PT ;  /* 0x0000000405007c0c */ /* 0x000fe2000bf86270 */
[----:B------:R-:W-:Y:S01]  /*239c0*/  VIADD R22, R3, 0x9 ;  /* 0x0000000903167836 */ /* 0x000fe20000000000 */
[----:B------:R-:W-:Y:S01]  /*239d0*/  ULDC UR4, c[0x0][0x22c] ;  /* 0x00008b0000047ab9 */ /* 0x000fe20000000800 */
[----:B------:R0:W-:Y:S01]  /*239e0*/  @P3 STG.E.U16 desc[UR8][R60.64], R4 ;  /* 0x000000043c003986 */ /* 0x0001e2000c101508 */
[----:B------:R-:W-:Y:S01]  /*239f0*/  ISETP.LT.AND P3, PT, R10, UR30, !P1 ;  /* 0x0000001e0a007c0c */ /* 0x000fe2000cf61270 */
[----:B0-----:R-:W-:-:S04]  /*23a00*/  IMAD.WIDE R4, R2, 0x2, R56 ;  /* 0x0000000202047825 */ /* 0x001fc800078e0238 */
[C---:B------:R-:W-:Y:S01]  /*23a10*/  IMAD.WIDE R60, R2.reuse, 0x2, R58 ;  /* 0x00000002023c7825 */ /* 0x040fe200078e023a */
[----:B------:R-:W-:Y:S01]  /*23a20*/  ISETP.LT.AND P1, PT, R51, UR6, !P1 ;  /* 0x0000000633007c0c */ /* 0x000fe2000cf21270 */
[----:B------:R-:W-:Y:S02]  /*23a30*/  ULDC UR6, c[0x0][0x228] ;  /* 0x00008a0000067ab9 */ /* 0x000fe40000000800 */
[----:B------:R-:W-:Y:S01]  /*23a40*/  VIADD R2, R2, UR26 ;  /* 0x0000001a02027c36 */ /* 0x000fe20008000000 */
[----:B--2---:R0:W-:Y:S01]  /*23a50*/  @P5 STG.E.U16 desc[UR8][R4.64], R52 ;  /* 0x0000003404005986 */ /* 0x0041e2000c101508 */
[----:B---3--:R-:W-:Y:S02]  /*23a60*/  PRMT R21, R52, 0x7632, R21 ;  /* 0x0000763234157816 */ /* 0x008fe40000000015 */
[----:B------:R-:W-:Y:S01]  /*23a70*/  ISETP.GE.AND P5, PT, R22, UR4, PT ;  /* 0x0000000416007c0c */ /* 0x000fe2000bfa6270 */
[----:B------:R-:W-:Y:S02]  /*23a80*/  ULDC UR4, c[0x0][0x228] ;  /* 0x00008a0000047ab9 */ /* 0x000fe40000000800 */
[----:B------:R1:W-:Y:S04]  /*23a90*/  @P6 STG.E.U16 desc[UR8][R60.64], R21 ;  /* 0x000000153c006986 */ /* 0x0003e8000c101508 */
[----:B0-----:R-:W2:Y:S04]  /*23aa0*/  LDL.LU.64 R4, [R1+0xb88] ;  /* 0x000b880001047983 */ /* 0x001ea80000300a00 */
[----:B------:R-:W3:Y:S01]  /*23ab0*/  LDL.LU R52, [R1+0x20] ;  /* 0x0000200001347983 */ /* 0x000ee20000300800 */
[----:B------:R-:W-:Y:S01]  /*23ac0*/  ISETP.LT.AND P6, PT, R10, UR4, !P0 ;  /* 0x000000040a007c0c */ /* 0x000fe2000c7c1270 */
[C---:B-1----:R-:W-:Y:S01]  /*23ad0*/  IMAD.WIDE R60, R2.reuse, 0x2, R56 ;  /* 0x00000002023c7825 */ /* 0x042fe200078e0238 */
[----:B------:R-:W-:Y:S01]  /*23ae0*/  PRMT R20, R55, 0x7632, R20 ;  /* 0x0000763237147816 */ /* 0x000fe20000000014 */
[----:B------:R-:W2:Y:S01]  /*23af0*/  LDL.LU R54, [R1+0x10] ;  /* 0x0000100001367983 */ /* 0x000ea20000300800 */
[----:B------:R-:W-:Y:S01]  /*23b00*/  ULDC UR4, c[0x0][0x22c] ;  /* 0x00008b0000047ab9 */ /* 0x000fe20000000800 */
[----:B------:R-:W-:-:S04]  /*23b10*/  IMAD.WIDE R22, R2, 0x2, R58 ;  /* 0x0000000202167825 */ /* 0x000fc800078e023a */
[----:B------:R-:W-:Y:S01]  /*23b20*/  VIADD R2, R2, UR26 ;  /* 0x0000001a02027c36 */ /* 0x000fe20008000000 */
[----:B------:R0:W-:Y:S04]  /*23b30*/  @P3 STG.E.U16 desc[UR8][R60.64], R55 ;  /* 0x000000373c003986 */ /* 0x0001e8000c101508 */
[----:B------:R-:W-:Y:S01]  /*23b40*/  @P1 STG.E.U16 desc[UR8][R22.64], R20 ;  /* 0x0000001416001986 */ /* 0x000fe2000c101508 */
[----:B0-----:R-:W-:Y:S01]  /*23b50*/  IMAD.WIDE R60, R2, 0x2, R56 ;  /* 0x00000002023c7825 */ /* 0x001fe200078e0238 */
[----:B----4-:R-:W-:-:S04]  /*23b60*/  PRMT R7, R53, 0x7632, R7 ;  /* 0x0000763235077816 */ /* 0x010fc80000000007 */
[----:B------:R0:W-:Y:S04]  /*23b70*/  @P6 STG.E.U16 desc[UR8][R60.64], R53 ;  /* 0x000000353c006986 */ /* 0x0001e8000c101508 */
[----:B0-----:R-:W4:Y:S01]  /*23b80*/  LDL.LU R53, [R1+0x24] ;  /* 0x0000240001357983 */ /* 0x001f220000300800 */
[----:B------:R-:W-:Y:S01]  /*23b90*/  ISETP.LT.AND P0, PT, R51, UR6, !P0 ;  /* 0x0000000633007c0c */ /* 0x000fe2000c701270 */
[----:B------:R-:W-:Y:S01]  /*23ba0*/  ULDC UR6, c[0x0][0x228] ;  /* 0x00008a0000067ab9 */ /* 0x000fe20000000800 */
[C---:B------:R-:W-:Y:S01]  /*23bb0*/  VIADD R22, R3.reuse, 0xa ;  /* 0x0000000a03167836 */ /* 0x040fe20000000000 */
[----:B------:R-:W-:Y:S01]  /*23bc0*/  ISETP.LT.AND P3, PT, R10, UR6, !P4 ;  /* 0x000000060a007c0c */ /* 0x000fe2000e761270 */
[----:B------:R-:W-:Y:S01]  /*23bd0*/  IMAD.WIDE R20, R2, 0x2, R58 ;  /* 0x0000000202147825 */ /* 0x000fe200078e023a */
[----:B------:R-:W-:Y:S01]  /*23be0*/  ULDC UR6, c[0x0][0x228] ;  /* 0x00008a0000067ab9 */ /* 0x000fe20000000800 */
[----:B------:R-:W4:Y:S01]  /*23bf0*/  LDL.LU R55, [R1+0x14] ;  /* 0x0000140001377983 */ /* 0x000f220000300800 */
[----:B------:R-:W-:Y:S01]  /*23c00*/  ISETP.GE.AND P1, PT, R22, UR4, PT ;  /* 0x0000000416007c0c */ /* 0x000fe2000bf26270 */
[----:B------:R-:W-:Y:S01]  /*23c10*/  VIADD R60, R2, UR26 ;  /* 0x0000001a023c7c36 */ /* 0x000fe20008000000 */
[----:B------:R-:W-:Y:S01]  /*23c20*/  ULDC UR4, c[0x0][0x228] ;  /* 0x00008a0000047ab9 */ /* 0x000fe20000000800 */
[----:B------:R-:W-:Y:S01]  /*23c30*/  VIADD R2, R3, 0xb ;  /* 0x0000000b03027836 */ /* 0x000fe20000000000 */
[----:B------:R-:W-:Y:S01]  /*23c40*/  ISETP.LT.AND P4, PT, R51, UR4, !P4 ;  /* 0x0000000433007c0c */ /* 0x000fe2000e781270 */
[----:B------:R-:W-:Y:S01]  /*23c50*/  ULDC UR4, c[0x0][0x22c] ;  /* 0x00008b0000047ab9 */ /* 0x000fe20000000800 */
[----:B------:R0:W-:Y:S01]  /*23c60*/  @P0 STG.E.U16 desc[UR8][R20.64], R7 ;  /* 0x0000000714000986 */ /* 0x0001e2000c101508 */
[----:B------:R-:W-:Y:S01]  /*23c70*/  ISETP.LT.AND P0, PT, R10, UR6, !P5 ;  /* 0x000000060a007c0c */ /* 0x000fe2000ef01270 */
[----:B------:R-:W-:Y:S01]  /*23c80*/  ULDC UR6, c[0x0][0x228] ;  /* 0x00008a0000067ab9 */ /* 0x000fe20000000800 */
[----:B------:R-:W-:Y:S01]  /*23c90*/  ISETP.GE.AND P6, PT, R2, UR4, PT ;  /* 0x0000000402007c0c */ /* 0x000fe2000bfc6270 */
[----:B------:R-:W-:Y:S01]  /*23ca0*/  ULDC UR4, c[0x0][0x22c] ;  /* 0x00008b0000047ab9 */ /* 0x000fe20000000800 */
[----:B------:R-:W-:-:S02]  /*23cb0*/  VIADD R2, R60, UR26 ;  /* 0x0000001a3c027c36 */ /* 0x000fc40008000000 */
[----:B0-----:R-:W-:-:S04]  /*23cc0*/  IMAD.WIDE R20, R60, 0x2, R56 ;  /* 0x000000023c147825 */ /* 0x001fc800078e0238 */
[----:B------:R-:W-:Y:S01]  /*23cd0*/  VIADD R7, R3, 0xc ;  /* 0x0000000c03077836 */ /* 0x000fe20000000000 */
[----:B---3--:R0:W-:Y:S04]  /*23ce0*/  @P3 STG.E.U16 desc[UR8][R20.64], R52 ;  /* 0x0000003414003986 */ /* 0x0081e8000c101508 */
[----:B------:R-:W-:Y:S01]  /*23cf0*/  ISETP.GE.AND P3, PT, R7, UR4, PT ;  /* 0x0000000407007c0c */ /* 0x000fe2000bf66270 */
[----:B------:R-:W-:Y:S01]  /*23d00*/  ULDC UR4, c[0x0][0x228] ;  /* 0x00008a0000047ab9 */ /* 0x000fe20000000800 */
[----:B--2---:R-:W-:Y:S02]  /*23d10*/  PRMT R5, R52, 0x7632, R5 ;  /* 0x0000763234057816 */ /* 0x004fe40000000005 */
[----:B------:R-:W-:Y:S01]  /*23d20*/  ISETP.LT.AND P5, PT, R51, UR4, !P5 ;  /* 0x0000000433007c0c */ /* 0x000fe2000efa1270 */
[----:B------:R-:W-:Y:S01]  /*23d30*/  ULDC UR4, c[0x0][0x22c] ;  /* 0x00008b0000047ab9 */ /* 0x000fe20000000800 */
[----:B0-----:R-:W-:Y:S01]  /*23d40*/  IMAD.WIDE R20, R60, 0x2, R58 ;  /* 0x000000023c147825 */ /* 0x001fe200078e023a */
[----:B------:R-:W-:Y:S01]  /*23d50*/  PRMT R6, R54, 0x7632, R6 ;  /* 0x0000763236067816 */ /* 0x000fe20000000006 */
[----:B------:R-:W2:Y:S02]  /*23d60*/  LDL.LU R52, [R1+0x28] ;  /* 0x0000280001347983 */ /* 0x000ea40000300800 */
[----:B------:R-:W-:-:S02]  /*23d70*/  IMAD.WIDE R60, R2, 0x2, R56 ;  /* 0x00000002023c7825 */ /* 0x000fc400078e0238 */
[----:B------:R-:W-:Y:S04]  /*23d80*/  @P4 STG.E.U16 desc[UR8][R20.64], R5 ;  /* 0x0000000514004986 */ /* 0x000fe8000c101508 */
[----:B------:R0:W-:Y:S01]  /*23d90*/  @P0 STG.E.U16 desc[UR8][R60.64], R54 ;  /* 0x000000363c000986 */ /* 0x0001e2000c101508 */
[----:B------:R-:W-:Y:S01]  /*23da0*/  ISETP.LT.AND P0, PT, R10, UR6, !P1 ;  /* 0x000000060a007c0c */ /* 0x000fe2000cf01270 */
[----:B------:R-:W-:Y:S01]  /*23db0*/  ULDC UR6, c[0x0][0x228] ;  /* 0x00008a0000067ab9 */ /* 0x000fe20000000800 */
[----:B------:R-:W-:Y:S01]  /*23dc0*/  ISETP.LT.AND P1, PT, R51, UR10, !P1 ;  /* 0x0000000a33007c0c */ /* 0x000fe2000cf21270 */
[----:B------:R-:W-:Y:S01]  /*23dd0*/  ULDC UR10, c[0x0][0x228] ;  /* 0x00008a00000a7ab9 */ /* 0x000fe20000000800 */
[----:B0-----:R-:W-:-:S04]  /*23de0*/  IMAD.WIDE R60, R2, 0x2, R58 ;  /* 0x00000002023c7825 */ /* 0x001fc800078e023a */
[----:B------:R-:W-:Y:S01]  /*23df0*/  VIADD R2, R2, UR26 ;  /* 0x0000001a02027c36 */ /* 0x000fe20008000000 */
[----:B------:R0:W-:Y:S03]  /*23e00*/  @P5 STG.E.U16 desc[UR8][R60.64], R6 ;  /* 0x000000063c005986 */ /* 0x0001e6000c101508 */
[----:B------:R-:W-:-:S04]  /*23e10*/  IMAD.WIDE R22, R2, 0x2, R56 ;  /* 0x0000000202167825 */ /* 0x000fc800078e0238 */
[----:B------:R-:W-:-:S04]  /*23e20*/  IMAD.WIDE R20, R2, 0x2, R58 ;  /* 0x0000000202147825 */ /* 0x000fc800078e023a */
[----:B0-----:R-:W-:Y:S01]  /*23e30*/  VIADD R60, R2, UR26 ;  /* 0x0000001a023c7c36 */ /* 0x001fe20008000000 */
[----:B----4-:R-:W-:Y:S01]  /*23e40*/  PRMT R2, R53, 0x7632, R2 ;  /* 0x0000763235027816 */ /* 0x010fe20000000002 */
[----:B------:R0:W-:Y:S04]  /*23e50*/  @P0 STG.E.U16 desc[UR8][R22.64], R53 ;  /* 0x0000003516000986 */ /* 0x0001e8000c101508 */
[----:B------:R1:W-:Y:S04]  /*23e60*/  @P1 STG.E.U16 desc[UR8][R20.64], R2 ;  /* 0x0000000214001986 */ /* 0x0003e8000c101508 */
[----:B0-----:R-:W3:Y:S04]  /*23e70*/  LDL.LU R23, [R1+0xb80] ;  /* 0x000b800001177983 */ /* 0x001ee80000300800 */
[----:B-1----:R-:W4:Y:S01]  /*23e80*/  LDL.LU.64 R20, [R1+0xb78] ;  /* 0x000b780001147983 */ /* 0x002f220000300a00 */
[----:B------:R-:W-:Y:S01]  /*23e90*/  ISETP.LT.AND P4, PT, R10, UR12, !P6 ;  /* 0x0000000c0a007c0c */ /* 0x000fe2000f781270 */
[C---:B------:R-:W-:Y:S01]  /*23ea0*/  IMAD.WIDE R6, R60.reuse, 0x2, R56 ;  /* 0x000000023c067825 */ /* 0x040fe200078e0238 */
[----:B------:R-:W-:Y:S01]  /*23eb0*/  ISETP.LT.AND P6, PT, R51, UR6, !P6 ;  /* 0x0000000633007c0c */ /* 0x000fe2000f7c1270 */
[----:B------:R-:W3:Y:S01]  /*23ec0*/  LDL.LU R53, [R1+0x18] ;  /* 0x0000180001357983 */ /* 0x000ee20000300800 */
[----:B------:R-:W-:Y:S01]  /*23ed0*/  ULDC UR12, c[0x0][0x228] ;  /* 0x00008a00000c7ab9 */ /* 0x000fe20000000800 */
[----:B------:R-:W-:Y:S01]  /*23ee0*/  VIADD R2, R60, UR26 ;  /* 0x0000001a3c027c36 */ /* 0x000fe20008000000 */
[----:B------:R-:W-:Y:S01]  /*23ef0*/  ULDC UR6, c[0x0][0x228] ;  /* 0x00008a0000067ab9 */ /* 0x000fe20000000800 */
[----:B------:R-:W3:Y:S06]  /*23f00*/  LDL.LU R22, [R1+0x2c] ;  /* 0x00002c0001167983 */ /* 0x000eec0000300800 */
[----:B------:R0:W-:Y:S01]  /*23f10*/  @P4 STG.E.U16 desc[UR8][R6.64], R55 ;  /* 0x0000003706004986 */ /* 0x0001e2000c101508 */
[----:B------:R-:W-:Y:S01]  /*23f20*/  ISETP.LT.AND P4, PT, R10, UR10, !P3 ;  /* 0x0000000a0a007c0c */ /* 0x000fe2000df81270 */
[----:B------:R-:W-:Y:S01]  /*23f30*/  VIADD R5, R3, 0xd ;  /* 0x0000000d03057836 */ /* 0x000fe20000000000 */
[----:B------:R-:W-:Y:S01]  /*23f40*/  ULDC UR10, c[0x0][0x228] ;  /* 0x00008a00000a7ab9 */ /* 0x000fe20000000800 */
[----:B0-----:R-:W-:-:S03]  /*23f50*/  IMAD.WIDE R6, R60, 0x2, R58 ;  /* 0x000000023c067825 */ /* 0x001fc600078e023a */
[----:B------:R-:W-:Y:S01]  /*23f60*/  ISETP.GE.AND P5, PT, R5, UR4, PT ;  /* 0x0000000405007c0c */ /* 0x000fe2000bfa6270 */
[----:B------:R-:W-:Y:S01]  /*23f70*/  ULDC UR4, c[0x0][0x22c] ;  /* 0x00008b0000047ab9 */ /* 0x000fe20000000800 */
[----:B------:R-:W-:Y:S01]  /*23f80*/  VIADD R61, R3, 0xe ;  /* 0x0000000e033d7836 */ /* 0x000fe20000000000 */
[----:B----4-:R-:W-:Y:S01]  /*23f90*/  PRMT R20, R55, 0x7632, R20 ;  /* 0x0000763237147816 */ /* 0x010fe20000000014 */
[----:B------:R-:W-:-:S04]  /*23fa0*/  IMAD.WIDE R54, R2, 0x2, R56 ;  /* 0x0000000202367825 */ /* 0x000fc800078e0238 */
[----:B------:R0:W-:Y:S04]  /*23fb0*/  @P6 STG.E.U16 desc[UR8][R6.64], R20 ;  /* 0x0000001406006986 */ /* 0x0001e8000c101508 */
[----:B--2---:R1:W-:Y:S04]  /*23fc0*/  @P4 STG.E.U16 desc[UR8][R54.64], R52 ;  /* 0x0000003436004986 */ /* 0x0043e8000c101508 */
[----:B0-----:R-:W2:Y:S04]  /*23fd0*/  LDL.LU.64 R6, [R1+0xb70] ;  /* 0x000b700001067983 */ /* 0x001ea80000300a00 */
[----:B------:R-:W4:Y:S04]  /*23fe0*/  LDL.LU R20, [R1+0xb6c] ;  /* 0x000b6c0001147983 */ /* 0x000f280000300800 */
[----:B-1----:R-:W4:Y:S04]  /*23ff0*/  LDL.LU R54, [R1+0xb68] ;  /* 0x000b680001367983 */ /* 0x002f280000300800 */
[----:B------:R-:W4:Y:S01]  /*24000*/  LDL.LU R55, [R1+0x1c] ;  /* 0x00001c0001377983 */ /* 0x000f220000300800 */
[----:B------:R-:W-:Y:S01]  /*24010*/  ISETP.GE.AND P0, PT, R61, UR4, PT ;  /* 0x000000043d007c0c */ /* 0x000fe2000bf06270 */
[C---:B------:R-:W-:Y:S01]  /*24020*/  VIADD R61, R3.reuse, 0xf ;  /* 0x0000000f033d7836 */ /* 0x040fe20000000000 */
[----:B------:R-:W-:Y:S01]  /*24030*/  ULDC UR4, c[0x0][0x22c] ;  /* 0x00008b0000047ab9 */ /* 0x000fe20000000800 */
[----:B------:R-:W-:Y:S01]  /*24040*/  VIADD R5, R3, 0x10 ;  /* 0x0000001003057836 */ /* 0x000fe20000000000 */
[----:B------:R-:W-:Y:S01]  /*24050*/  ISETP.LT.AND P3, PT, R51, UR12, !P3 ;  /* 0x0000000c33007c0c */ /* 0x000fe2000df61270 */
[----:B------:R-:W-:Y:S01]  /*24060*/  ULDC UR12, c[0x0][0x228] ;  /* 0x00008a00000c7ab9 */ /* 0x000fe20000000800 */
[----:B------:R-:W-:Y:S01]  /*24070*/  ISETP.GE.AND P1, PT, R61, UR4, PT ;  /* 0x000000043d007c0c */ /* 0x000fe2000bf26270 */
[----:B------:R-:W-:-:S02]  /*24080*/  ULDC UR4, c[0x0][0x22c] ;  /* 0x00008b0000047ab9 */ /* 0x000fc40000000800 */
[----:B------:R-:W-:Y:S01]  /*24090*/  ISETP.GE.AND P6, PT, R5, UR4, PT ;  /* 0x0000000405007c0c */ /* 0x000fe2000bfc6270 */
[----:B------:R-:W-:Y:S02]  /*240a0*/  ULDC UR4, c[0x0][0x228] ;  /* 0x00008a0000047ab9 */ /* 0x000fe40000000800 */
[----:B------:R-:W-:Y:S01]  /*240b0*/  ISETP.LT.AND P4, PT, R10, UR4, !P5 ;  /* 0x000000040a007c0c */ /* 0x000fe2000ef81270 */
[----:B------:R-:W-:Y:S01]  /*240c0*/  IMAD.WIDE R60, R2, 0x2, R58 ;  /* 0x00000002023c7825 */ /* 0x000fe200078e023a */
[----:B------:R-:W-:Y:S01]  /*240d0*/  PRMT R4, R52, 0x7632, R4 ;  /* 0x0000763234047816 */ /* 0x000fe20000000004 */
[----:B------:R-:W-:Y:S01]  /*240e0*/  ULDC UR4, c[0x0][0x22c] ;  /* 0x00008b0000047ab9 */ /* 0x000fe20000000800 */
[----:B------:R-:W-:Y:S01]  /*240f0*/  ISETP.LT.AND P5, PT, R51, UR6, !P5 ;  /* 0x0000000633007c0c */ /* 0x000fe2000efa1270 */
[----:B------:R-:W-:Y:S01]  /*24100*/  VIADD R2, R2, UR26 ;  /* 0x0000001a02027c36 */ /* 0x000fe20008000000 */
[----:B------:R-:W-:Y:S01]  /*24110*/  ULDC UR6, c[0x0][0x228] ;  /* 0x00008a0000067ab9 */ /* 0x000fe20000000800 */
[----:B------:R0:W-:Y:S01]  /*24120*/  @P3 STG.E.U16 desc[UR8][R60.64], R4 ;  /* 0x000000043c003986 */ /* 0x0001e2000c101508 */
[----:B------:R-:W-:Y:S01]  /*24130*/  VIADD R52, R3, 0x11 ;  /* 0x0000001103347836 */ /* 0x000fe20000000000 */
[----:B---3--:R-:W-:-:S02]  /*24140*/  PRMT R21, R53, 0x7632, R21 ;  /* 0x0000763235157816 */ /* 0x008fc40000000015 */
[----:B------:R-:W-:Y:S01]  /*24150*/  ISETP.LT.AND P3, PT, R10, UR10, !P0 ;  /* 0x0000000a0a007c0c */ /* 0x000fe2000c761270 */
[----:B------:R-:W-:Y:S01]  /*24160*/  ULDC UR10, c[0x0][0x228] ;  /* 0x00008a00000a7ab9 */ /* 0x000fe20000000800 */
[----:B------:R-:W-:Y:S01]  /*24170*/  ISETP.LT.AND P0, PT, R51, UR6, !P0 ;  /* 0x0000000633007c0c */ /* 0x000fe2000c701270 */
[----:B------:R-:W-:Y:S01]  /*24180*/  ULDC UR6, c[0x0][0x228] ;  /* 0x00008a0000067ab9 */ /* 0x000fe20000000800 */
[----:B0-----:R-:W-:-:S04]  /*24190*/  IMAD.WIDE R4, R2, 0x2, R56 ;  /* 0x0000000202047825 */ /* 0x001fc800078e0238 */
[----:B------:R-:W-:Y:S01]  /*241a0*/  IMAD.WIDE R60, R2, 0x2, R58 ;  /* 0x00000002023c7825 */ /* 0x000fe200078e023a */
[----:B------:R0:W-:Y:S01]  /*241b0*/  @P4 STG.E.U16 desc[UR8][R4.64], R53 ;  /* 0x0000003504004986 */ /* 0x0001e2000c101508 */
[----:B------:R-:W-:Y:S01]  /*241c0*/  ISETP.GE.AND P4, PT, R52, UR4, PT ;  /* 0x0000000434007c0c */ /* 0x000fe2000bf86270 */
[----:B------:R-:W-:Y:S01]  /*241d0*/  ULDC UR4, c[0x0][0x228] ;  /* 0x00008a0000047ab9 */ /* 0x000fe20000000800 */
[----:B------:R-:W-:Y:S01]  /*241e0*/  VIADD R2, R2, UR26 ;  /* 0x0000001a02027c36 */ /* 0x000fe20008000000 */
[----:B------:R1:W-:Y:S01]  /*241f0*/  @P5 STG.E.U16 desc[UR8][R60.64], R21 ;  /* 0x000000153c005986 */ /* 0x0003e2000c101508 */
[----:B------:R-:W-:Y:S01]  /*24200*/  ISETP.LT.AND P5, PT, R10, UR4, !P1 ;  /* 0x000000040a007c0c */ /* 0x000fe2000cfa1270 */
[----:B------:R-:W-:Y:S01]  /*24210*/  ULDC UR4, c[0x0][0x22c] ;  /* 0x00008b0000047ab9 */ /* 0x000fe20000000800 */
[----:B------:R-:W-:Y:S01]  /*24220*/  ISETP.LT.AND P1, PT, R51, UR6, !P1 ;  /* 0x0000000633007c0c */ /* 0x000fe2000cf21270 */
[----:B------:R-:W-:Y:S01]  /*24230*/  ULDC UR6, c[0x0][0x228] ;  /* 0x00008a0000067ab9 */ /* 0x000fe20000000800 */
[----:B0-----:R-:W3:Y:S04]  /*24240*/  LDL.LU.64 R4, [R1+0xb60] ;  /* 0x000b600001047983 */ /* 0x001ee80000300a00 */
[----:B-1----:R-:W3:Y:S01]  /*24250*/  LDL.LU R21, [R1] ;  /* 0x0000000001157983 */ /* 0x002ee20000300800 */
[----:B------:R-:W-:-:S04]  /*24260*/  IMAD.WIDE R60, R2, 0x2, R56 ;  /* 0x00000002023c7825 */ /* 0x000fc800078e0238 */
[C---:B------:R-:W-:Y:S01]  /*24270*/  IMAD.WIDE R52, R2.reuse, 0x2, R58 ;  /* 0x0000000202347825 */ /* 0x040fe200078e023a */
[----:B------:R0:W-:Y:S03]  /*24280*/  @P3 STG.E.U16 desc[UR8][R60.64], R22 ;  /* 0x000000163c003986 */ /* 0x0001e6000c101508 */
[----:B------:R-:W-:-:S04]  /*24290*/  VIADD R2, R2, UR26 ;  /* 0x0000001a02027c36 */ /* 0x000fc80008000000 */
[----:B0-----:R-:W-:Y:S01]  /*242a0*/  IMAD.WIDE R60, R2, 0x2, R56 ;  /* 0x00000002023c7825 */ /* 0x001fe200078e0238 */
[----:B--2---:R-:W-:-:S05]  /*242b0*/  PRMT R7, R22, 0x7632, R7 ;  /* 0x0000763216077816 */ /* 0x004fca0000000007 */
[----:B------:R0:W-:Y:S01]  /*242c0*/  @P0 STG.E.U16 desc[UR8][R52.64], R7 ;  /* 0x0000000734000986 */ /* 0x0001e2000c101508 */
[----:B----4-:R-:W-:-:S03]  /*242d0*/  PRMT R6, R55, 0x7632, R6 ;  /* 0x0000763237067816 */ /* 0x010fc60000000006 */
[----:B------:R-:W-:Y:S01]  /*242e0*/  @P5 STG.E.U16 desc[UR8][R60.64], R55 ;  /* 0x000000373c005986 */ /* 0x000fe2000c101508 */
[----:B0-----:R-:W-:-:S05]  /*242f0*/  IMAD.WIDE R52, R2, 0x2, R58 ;  /* 0x0000000202347825 */ /* 0x001fca00078e023a */
[----:B------:R0:W-:Y:S04]  /*24300*/  @P1 STG.E.U16 desc[UR8][R52.64], R6 ;  /* 0x0000000634001986 */ /* 0x0001e8000c101508 */
[----:B0-----:R-:W2:Y:S04]  /*24310*/  LDL.LU.64 R52, [R1+0xb58] ;  /* 0x000b580001347983 */ /* 0x001ea80000300a00 */
[----:B------:R-:W4:Y:S04]  /*24320*/  LDL.LU R55, [R1+0x4] ;  /* 0x0000040001377983 */ /* 0x000f280000300800 */
[----:B------:R-:W4:Y:S01]  /*24330*/  LDL.LU R22, [R1+0x8] ;  /* 0x0000080001167983 */ /* 0x000f220000300800 */
[----:B------:R-:W-:Y:S01]  /*24340*/  ISETP.LT.AND P3, PT, R10, UR6, !P6 ;  /* 0x000000060a007c0c */ /* 0x000fe2000f761270 */
[----:B------:R-:W-:Y:S01]  /*24350*/  VIADD R7, R3, 0x12 ;  /* 0x0000001203077836 */ /* 0x000fe20000000000 */
[----:B------:R-:W-:Y:S01]  /*24360*/  ULDC UR6, c[0x0][0x228] ;  /* 0x00008a0000067ab9 */ /* 0x000fe20000000800 */
[----:B------:R-:W-:-:S03]  /*24370*/  VIADD R60, R2, UR26 ;  /* 0x0000001a023c7c36 */ /* 0x000fc60008000000 */
[----:B------:R-:W-:Y:S01]  /*24380*/  ISETP.GE.AND P0, PT, R7, UR4, PT ;  /* 0x0000000407007c0c */ /* 0x000fe2000bf06270 */
[----:B------:R-:W-:Y:S01]  /*24390*/  IMAD.WIDE R6, R60, 0x2, R56 ;  /* 0x000000023c067825 */ /* 0x000fe200078e0238 */
[----:B------:R-:W-:-:S03]  /*243a0*/  ULDC UR4, c[0x0][0x228] ;  /* 0x00008a0000047ab9 */ /* 0x000fc60000000800 */
[----:B------:R-:W-:Y:S01]  /*243b0*/  VIADD R2, R3, 0x13 ;  /* 0x0000001303027836 */ /* 0x000fe20000000000 */
[----:B------:R-:W-:Y:S01]  /*243c0*/  ISETP.LT.AND P6, PT, R51, UR4, !P6 ;  /* 0x0000000433007c0c */ /* 0x000fe2000f7c1270 */
[----:B------:R-:W-:Y:S01]  /*243d0*/  ULDC UR4, c[0x0][0x22c] ;  /* 0x00008b0000047ab9 */ /* 0x000fe20000000800 */
[----:B------:R-:W-:Y:S01]  /*243e0*/  ISETP.LT.AND P1, PT, R10, UR6, !P4 ;  /* 0x000000060a007c0c */ /* 0x000fe2000e721270 */
[----:B------:R-:W-:Y:S01]  /*243f0*/  ULDC UR6, c[0x0][0x228] ;  /* 0x00008a0000067ab9 */ /* 0x000fe20000000800 */
[----:B------:R-:W-:Y:S01]  /*24400*/  ISETP.GE.AND P5, PT, R2, UR4, PT ;  /* 0x0000000402007c0c */ /* 0x000fe2000bfa6270 */
[----:B------:R-:W-:Y:S01]  /*24410*/  ULDC UR4, c[0x0][0x22c] ;  /* 0x00008b0000047ab9 */ /* 0x000fe20000000800 */
[----:B---3--:R0:W-:Y:S01]  /*24420*/  @P3 STG.E.U16 desc[UR8][R6.64], R21 ;  /* 0x0000001506003986 */ /* 0x0081e2000c101508 */
[----:B------:R-:W-:Y:S01]  /*24430*/  PRMT R5, R21, 0x7632, R5 ;  /* 0x0000763215057816 */ /* 0x000fe20000000005 */
[----:B------:R-:W-:Y:S02]  /*24440*/  VIADD R2, R60, UR26 ;  /* 0x0000001a3c027c36 */ /* 0x000fe40008000000 */
[----:B0-----:R-:W-:-:S05]  /*24450*/  VIADD R21, R3, 0x14 ;  /* 0x0000001403157836 */ /* 0x001fca0000000000 */
[----:B------:R-:W-:Y:S01]  /*24460*/  ISETP.GE.AND P3, PT, R21, UR4, PT ;  /* 0x0000000415007c0c */ /* 0x000fe2000bf66270 */
[----:B------:R-:W-:Y:S01]  /*24470*/  ULDC UR4, c[0x0][0x228] ;  /* 0x00008a0000047ab9 */ /* 0x000fe20000000800 */
[----:B------:R-:W-:Y:S01]  /*24480*/  IMAD.WIDE R6, R60, 0x2, R58 ;  /* 0x000000023c067825 */ /* 0x000fe200078e023a */
[----:B------:R-:W-:Y:S01]  /*24490*/  ISETP.LT.AND P4, PT, R51, UR4, !P4 ;  /* 0x0000000433007c0c */ /* 0x000fe2000e781270 */
[----:B------:R-:W-:Y:S02]  /*244a0*/  ULDC UR4, c[0x0][0x22c] ;  /* 0x00008b0000047ab9 */ /* 0x000fe40000000800 */
[----:B------:R-:W-:Y:S01]  /*244b0*/  IMAD.WIDE R60, R2, 0x2, R56 ;  /* 0x00000002023c7825 */ /* 0x000fe200078e0238 */
[----:B------:R-:W-:Y:S01]  /*244c0*/  @P6 STG.E.U16 desc[UR8][R6.64], R5 ;  /* 0x0000000506006986 */ /* 0x000fe2000c101508 */
[----:B------:R-:W-:Y:S01]  /*244d0*/  ISETP.LT.AND P6, PT, R10, UR12, !P5 ;  /* 0x0000000c0a007c0c */ /* 0x000fe2000efc1270 */
[----:B------:R-:W-:Y:S01]  /*244e0*/  ULDC UR12, c[0x0][0x228] ;  /* 0x00008a00000c7ab9 */ /* 0x000fe20000000800 */
[----:B------:R-:W-:Y:S01]  /*244f0*/  VIADD R21, R3, 0x16 ;  /* 0x0000001603157836 */ /* 0x000fe20000000000 */
[----:B--2---:R0:W-:Y:S01]  /*24500*/  @P1 STG.E.U16 desc[UR8][R60.64], R52 ;  /* 0x000000343c001986 */ /* 0x0041e2000c101508 */
[----:B------:R-:W-:-:S02]  /*24510*/  PRMT R4, R52, 0x7632, R4 ;  /* 0x0000763234047816 */ /* 0x000fc40000000004 */
[----:B------:R-:W-:Y:S01]  /*24520*/  ISETP.LT.AND P1, PT, R10, UR6, !P0 ;  /* 0x000000060a007c0c */ /* 0x000fe2000c721270 */
[----:B------:R-:W-:Y:S01]  /*24530*/  ULDC UR6, c[0x0][0x228] ;  /* 0x00008a0000067ab9 */ /* 0x000fe20000000800 */
[----:B------:R-:W-:Y:S01]  /*24540*/  ISETP.LT.AND P0, PT, R51, UR10, !P0 ;  /* 0x0000000a33007c0c */ /* 0x000fe2000c701270 */
[----:B------:R-:W-:Y:S01]  /*24550*/  ULDC UR10, c[0x0][0x228] ;  /* 0x00008a00000a7ab9 */ /* 0x000fe20000000800 */
[----:B0-----:R-:W-:-:S04]  /*24560*/  IMAD.WIDE R60, R2, 0x2, R58 ;  /* 0x00000002023c7825 */ /* 0x001fc800078e023a */
[----:B------:R-:W-:Y:S02]  /*24570*/  VIADD R52, R3, 0x15 ;  /* 0x0000001503347836 */ /* 0x000fe40000000000 */
[----:B------:R-:W-:Y:S01]  /*24580*/  VIADD R2, R2, UR26 ;  /* 0x0000001a02027c36 */ /* 0x000fe20008000000 */
[----:B------:R0:W-:Y:S02]  /*24590*/  @P4 STG.E.U16 desc[UR8][R60.64], R4 ;  /* 0x000000043c004986 */ /* 0x0001e4000c101508 */
[----:B------:R-:W-:Y:S01]  /*245a0*/  ISETP.GE.AND P4, PT, R52, UR4, PT ;  /* 0x0000000434007c0c */ /* 0x000fe2000bf86270 */
[C---:B------:R-:W-:Y:S01]  /*245b0*/  VIADD R52, R2.reuse, UR26 ;  /* 0x0000001a02347c36 */ /* 0x040fe20008000000 */
[----:B------:R-:W-:Y:S01]  /*245c0*/  ISETP.LT.AND P5, PT, R51, UR6, !P5 ;  /* 0x0000000633007c0c */ /* 0x000fe2000efa1270 */
[C---:B------:R-:W-:Y:S01]  /*245d0*/  IMAD.WIDE R6, R2.reuse, 0x2, R58 ;  /* 0x0000000202067825 */ /* 0x040fe200078e023a */
[----:B------:R-:W-:Y:S01]  /*245e0*/  ULDC UR4, c[0x0][0x22c] ;  /* 0x00008b0000047ab9 */ /* 0x000fe20000000800 */
[----:B------:R-:W-:Y:S01]  /*245f0*/  PRMT R20, R53, 0x7632, R20 ;  /* 0x0000763235147816 */ /* 0x000fe20000000014 */
[----:B------:R-:W-:Y:S01]  /*24600*/  ULDC UR6, c[0x0][0x228] ;  /* 0x00008a0000067ab9 */ /* 0x000fe20000000800 */
[----:B0-----:R-:W-:Y:S01]  /*24610*/  IMAD.WIDE R4, R2, 0x2, R56 ;  /* 0x0000000202047825 */ /* 0x001fe200078e0238 */
[----:B----4-:R-:W-:-:S03]  /*24620*/  PRMT R2, R55, 0x7632, R2 ;  /* 0x0000763237027816 */ /* 0x010fc60000000002 */
[----:B------:R-:W-:Y:S01]  /*24630*/  IMAD.WIDE R60, R52, 0x2, R56 ;  /* 0x00000002343c7825 */ /* 0x000fe200078e0238 */
[----:B------:R0:W-:Y:S04]  /*24640*/  @P1 STG.E.U16 desc[UR8][R4.64], R55 ;  /* 0x0000003704001986 */ /* 0x0001e8000c101508 */
[----:B------:R1:W-:Y:S04]  /*24650*/  @P0 STG.E.U16 desc[UR8][R6.64], R2 ;  /* 0x0000000206000986 */ /* 0x0003e8000c101508 */
[----:B------:R2:W-:Y:S01]  /*24660*/  @P6 STG.E.U16 desc[UR8][R60.64], R53 ;  /* 0x000000353c006986 */ /* 0x0005e2000c101508 */
[----:B------:R-:W-:Y:S01]  /*24670*/  ISETP.LT.AND P6, PT, R10, UR10, !P3 ;  /* 0x0000000a0a007c0c */ /* 0x000fe2000dfc1270 */
[----:B------:R-:W-:Y:S01]  /*24680*/  ULDC UR10, c[0x0][0x228] ;  /* 0x00008a00000a7ab9 */ /* 0x000fe20000000800 */
[----:B------:R-:W-:Y:S01]  /*24690*/  ISETP.LT.AND P3, PT, R51, UR12, !P3 ;  /* 0x0000000c33007c0c */ /* 0x000fe2000df61270 */
[----:B0-----:R-:W3:Y:S01]  /*246a0*/  LDL.LU.64 R4, [R1+0xb50] ;  /* 0x000b500001047983 */ /* 0x001ee20000300a00 */
[----:B------:R-:W-:Y:S01]  /*246b0*/  ISETP.GE.AND P1, PT, R21, UR4, PT ;  /* 0x0000000415007c0c */ /* 0x000fe2000bf26270 */
[----:B------:R-:W-:Y:S01]  /*246c0*/  ULDC UR4, c[0x0][0x22c] ;  /* 0x00008b0000047ab9 */ /* 0x000fe20000000800 */
[----:B-1----:R-:W-:Y:S01]  /*246d0*/  VIADD R2, R52, UR26 ;  /* 0x0000001a34027c36 */ /* 0x002fe20008000000 */
[----:B------:R-:W-:Y:S01]  /*246e0*/  PRMT R54, R22, 0x7632, R54 ;  /* 0x0000763216367816 */ /* 0x000fe20000000036 */
[----:B--2---:R-:W-:Y:S01]  /*246f0*/  VIADD R60, R3, 0x17 ;  /* 0x00000017033c7836 */ /* 0x004fe20000000000 */
[----:B------:R-:W2:Y:S01]  /*24700*/  LDL.LU R55, [R1+0xc] ;  /* 0x00000c0001377983 */ /* 0x000ea20000300800 */
[----:B------:R-:W-:Y:S01]  /*24710*/  IMAD.WIDE R6, R52, 0x2, R58 ;  /* 0x0000000234067825 */ /* 0x000fe200078e023a */
[----:B------:R-:W-:-:S02]  /*24720*/  ULDC UR12, c[0x0][0x228] ;  /* 0x00008a00000c7ab9 */ /* 0x000fc40000000800 */
[----:B------:R-:W-:Y:S01]  /*24730*/  ISETP.GE.AND P0, PT, R60, UR4, PT ;  /* 0x000000043c007c0c */ /* 0x000fe2000bf06270 */
[----:B------:R-:W-:Y:S01]  /*24740*/  VIADD R21, R3, 0x18 ;  /* 0x0000001803157836 */ /* 0x000fe20000000000 */
[----:B------:R-:W-:Y:S01]  /*24750*/  ULDC UR4, c[0x0][0x22c] ;  /* 0x00008b0000047ab9 */ /* 0x000fe20000000800 */
[C---:B------:R-:W-:Y:S01]  /*24760*/  IMAD.WIDE R60, R2.reuse, 0x2, R56 ;  /* 0x00000002023c7825 */ /* 0x040fe200078e0238 */
[----:B------:R0:W-:Y:S03]  /*24770*/  @P5 STG.E.U16 desc[UR8][R6.64], R20 ;  /* 0x0000001406005986 */ /* 0x0001e6000c101508 */
[----:B------:R-:W-:Y:S01]  /*24780*/  IMAD.WIDE R52, R2, 0x2, R58 ;  /* 0x0000000202347825 */ /* 0x000fe200078e023a */
[----:B------:R-:W-:Y:S01]  /*24790*/  ISETP.GE.AND P5, PT, R21, UR4, PT ;  /* 0x0000000415007c0c */ /* 0x000fe2000bfa6270 */
[----:B------:R1:W-:Y:S01]  /*247a0*/  @P6 STG.E.U16 desc[UR8][R60.64], R22 ;  /* 0x000000163c006986 */ /* 0x0003e2000c101508 */
[----:B------:R-:W-:-:S03]  /*247b0*/  ULDC UR4, c[0x0][0x228] ;  /* 0x00008a0000047ab9 */ /* 0x000fc60000000800 */
[----:B------:R4:W-:Y:S04]  /*247c0*/  @P3 STG.E.U16 desc[UR8][R52.64], R54 ;  /* 0x0000003634003986 */ /* 0x0009e8000c101508 */
[----:B0-----:R-:W3:Y:S04]  /*247d0*/  LDL.LU.64 R6, [R1+0xb48] ;  /* 0x000b480001067983 */ /* 0x001ee80000300a00 */
[----:B------:R-:W3:Y:S04]  /*247e0*/  LDL.LU R20, [R1+0xb40] ;  /* 0x000b400001147983 */ /* 0x000ee80000300800 */
[----:B------:R-:W3:Y:S04]  /*247f0*/  LDL.LU R21, [R1+0xb3c] ;  /* 0x000b3c0001157983 */ /* 0x000ee80000300800 */
[----:B-1----:R-:W3:Y:S04]  /*24800*/  LDL.LU R22, [R1+0xb38] ;  /* 0x000b380001167983 */ /* 0x002ee80000300800 */
[----:B----4-:R-:W4:Y:S01]  /*24810*/  LDL.LU R54, [R1+0xb34] ;  /* 0x000b340001367983 */ /* 0x010f220000300800 */
[----:B------:R-:W-:Y:S01]  /*24820*/  ISETP.LT.AND P6, PT, R10, UR4, !P4 ;  /* 0x000000040a007c0c */ /* 0x000fe2000e7c1270 */
[----:B------:R-:W-:Y:S01]  /*24830*/  VIADD R2, R2, UR26 ;  /* 0x0000001a02027c36 */ /* 0x000fe20008000000 */
[----:B------:R-:W-:Y:S01]  /*24840*/  ISETP.LT.AND P4, PT, R51, UR6, !P4 ;  /* 0x0000000633007c0c */ /* 0x000fe2000e781270 */
[----:B------:R-:W-:Y:S01]  /*24850*/  ULDC UR6, c[0x0][0x228] ;  /* 0x00008a0000067ab9 */ /* 0x000fe20000000800 */
[----:B------:R-:W-:Y:S01]  /*24860*/  ISETP.LT.AND P3, PT, R10, UR10, !P1 ;  /* 0x0000000a0a007c0c */ /* 0x000fe2000cf61270 */
[----:B------:R-:W-:Y:S01]  /*24870*/  IMAD.WIDE R60, R2, 0x2, R56 ;  /* 0x00000002023c7825 */ /* 0x000fe200078e0238 */
[----:B------:R-:W-:-:S03]  /*24880*/  ULDC UR4, c[0x0][0x22c] ;  /* 0x00008b0000047ab9 */ /* 0x000fc60000000800 */
[----:B------:R-:W-:Y:S01]  /*24890*/  IMAD.WIDE R52, R2, 0x2, R58 ;  /* 0x0000000202347825 */ /* 0x000fe200078e023a */
[----:B------:R-:W-:-:S03]  /*248a0*/  ULDC UR10, c[0x0][0x228] ;  /* 0x00008a00000a7ab9 */ /* 0x000fc60000000800 */
[----:B------:R-:W-:Y:S01]  /*248b0*/  VIADD R2, R2, UR26 ;  /* 0x0000001a02027c36 */ /* 0x000fe20008000000 */
[----:B----4-:R-:W-:Y:S01]  /*248c0*/  PRMT R23, R54, 0x7632, R23 ;  /* 0x0000763236177816 */ /* 0x010fe20000000017 */
[----:B------:R-:W-:Y:S04]  /*248d0*/  @P6 STG.E.U16 desc[UR8][R60.64], R54 ;  /* 0x000000363c006986 */ /* 0x000fe8000c101508 */
[----:B------:R0:W-:Y:S02]  /*248e0*/  @P4 STG.E.U16 desc[UR8][R52.64], R23 ;  /* 0x0000001734004986 */ /* 0x0001e4000c101508 */
[----:B0-----:R-:W-:Y:S02]  /*248f0*/  IMAD.WIDE R52, R2, 0x2, R56 ;  /* 0x0000000202347825 */ /* 0x001fe400078e0238 */
[----:B------:R-:W4:Y:S01]  /*24900*/  LDL.LU R23, [R1+0xb30] ;  /* 0x000b300001177983 */ /* 0x000f220000300800 */
[----:B--2---:R-:W-:-:S03]  /*24910*/  PRMT R54, R55, 0x7632, R54 ;  /* 0x0000763237367816 */ /* 0x004fc60000000036 */
[----:B------:R0:W-:Y:S04]  /*24920*/  @P3 STG.E.U16 desc[UR8][R52.64], R55 ;  /* 0x0000003734003986 */ /* 0x0001e8000c101508 */
[----:B0-----:R-:W2:Y:S01]  /*24930*/  LDL.LU R55, [R1+0xb2c] ;  /* 0x000b2c0001377983 */ /* 0x001ea20000300800 */
[----:B------:R-:W-:Y:S01]  /*24940*/  ISETP.LT.AND P1, PT, R51, UR6, !P1 ;  /* 0x0000000633007c0c */ /* 0x000fe2000cf21270 */
[----:B------:R-:W-:Y:S01]  /*24950*/  VIADD R61, R3, 0x19 ;  /* 0x00000019033d7836 */ /* 0x000fe20000000000 */
[----:B------:R-:W-:-:S04]  /*24960*/  ULDC UR6, c[0x0][0x228] ;  /* 0x00008a0000067ab9 */ /* 0x000fc80000000800 */
[----:B------:R-:W-:Y:S01]  /*24970*/  ISETP.GE.AND P6, PT, R61, UR4, PT ;  /* 0x000000043d007c0c */ /* 0x000fe2000bfc6270 */
[----:B------:R-:W-:Y:S01]  /*24980*/  ULDC UR4, c[0x0][0x228] ;  /* 0x00008a0000047ab9 */ /* 0x000fe20000000800 */
[----:B------:R-:W-:Y:S01]  /*24990*/  IMAD.WIDE R60, R2, 0x2, R58 ;  /* 0x00000002023c7825 */ /* 0x000fe200078e023a */
[----:B------:R-:W-:Y:S01]  /*249a0*/  ISETP.LT.AND P4, PT, R10, UR4, !P0 ;  /* 0x000000040a007c0c */ /* 0x000fe2000c781270 */
[----:B------:R-:W-:Y:S01]  /*249b0*/  ULDC UR4, c[0x0][0x22c] ;  /* 0x00008b0000047ab9 */ /* 0x000fe20000000800 */
[----:B------:R-:W-:Y:S01]  /*249c0*/  ISETP.LT.AND P0, PT, R51, UR6, !P0 ;  /* 0x0000000633007c0c */ /* 0x000fe2000c701270 */
[----:B------:R-:W-:Y:S01]  /*249d0*/  VIADD R2, R2, UR26 ;  /* 0x0000001a02027c36 */ /* 0x000fe20008000000 */
[----:B------:R0:W-:Y:S01]  /*249e0*/  @P1 STG.E.U16 desc[UR8][R60.64], R54 ;  /* 0x000000363c001986 */ /* 0x0001e2000c101508 */
[----:B------:R-:W-:Y:S02]  /*249f0*/  ULDC UR6, c[0x0][0x228] ;  /* 0x00008a0000067ab9 */ /* 0x000fe40000000800 */
[----:B------:R-:W-:Y:S01]  /*24a00*/  ISETP.LT.AND P3, PT, R10, UR6, !P5 ;  /* 0x000000060a007c0c */ /* 0x000fe2000ef61270 */
[----:B------:R-:W-:Y:S01]  /*24a10*/  IMAD.WIDE R52, R2, 0x2, R56 ;  /* 0x0000000202347825 */ /* 0x000fe200078e0238 */
[----:B------:R-:W-:-:S03]  /*24a20*/  ULDC UR6, c[0x0][0x228] ;  /* 0x00008a0000067ab9 */ /* 0x000fc60000000800 */
[----:B0-----:R-:W-:Y:S02]  /*24a30*/  VIADD R54, R3, 0x1a ;  /* 0x0000001a03367836 */ /* 0x001fe40000000000 */
[----:B------:R-:W-:-:S03]  /*24a40*/  IMAD.WIDE R60, R2, 0x2, R58 ;  /* 0x00000002023c7825 */ /* 0x000fc600078e023a */
[----:B------:R-:W-:Y:S01]  /*24a50*/  ISETP.GE.AND P1, PT, R54, UR4, PT ;  /* 0x0000000436007c0c */ /* 0x000fe2000bf26270 */
[----:B------:R-:W-:Y:S01]  /*24a60*/  VIADD R54, R2, UR26 ;  /* 0x0000001a02367c36 */ /* 0x000fe20008000000 */
[----:B------:R-:W-:Y:S01]  /*24a70*/  ULDC UR4, c[0x0][0x228] ;  /* 0x00008a0000047ab9 */ /* 0x000fe20000000800 */
[----:B------:R-:W-:Y:S01]  /*24a80*/  VIADD R2, R3, 0x1b ;  /* 0x0000001b03027836 */ /* 0x000fe20000000000 */
[----:B------:R-:W-:Y:S01]  /*24a90*/  ISETP.LT.AND P5, PT, R51, UR4, !P5 ;  /* 0x0000000433007c0c */ /* 0x000fe2000efa1270 */
[----:B------:R-:W-:Y:S01]  /*24aa0*/  ULDC UR4, c[0x0][0x22c] ;  /* 0x00008b0000047ab9 */ /* 0x000fe20000000800 */
[----:B--2---:R-:W-:Y:S01]  /*24ab0*/  PRMT R11, R55, 0x7632, R11 ;  /* 0x00007632370b7816 */ /* 0x004fe2000000000b */
[----:B------:R0:W-:Y:S04]  /*24ac0*/  @P4 STG.E.U16 desc[UR8][R52.64], R55 ;  /* 0x0000003734004986 */ /* 0x0001e8000c101508 */
[----:B------:R1:W-:Y:S01]  /*24ad0*/  @P0 STG.E.U16 desc[UR8][R60.64], R11 ;  /* 0x0000000b3c000986 */ /* 0x0003e2000c101508 */
[----:B------:R-:W-:Y:S01]  /*24ae0*/  ISETP.LT.AND P0, PT, R10, UR6, !P6 ;  /* 0x000000060a007c0c */ /* 0x000fe2000f701270 */
[----:B------:R-:W-:Y:S01]  /*24af0*/  ULDC UR6, c[0x0][0x228] ;  /* 0x00008a0000067ab9 */ /* 0x000fe20000000800 */
[----:B------:R-:W-:Y:S01]  /*24b00*/  ISETP.GE.AND P4, PT, R2, UR4, PT ;  /* 0x0000000402007c0c */ /* 0x000fe2000bf86270 */
[----:B0-----:R-:W-:Y:S01]  /*24b10*/  IMAD.WIDE R52, R54, 0x2, R56 ;  /* 0x0000000236347825 */ /* 0x001fe200078e0238 */
[----:B------:R-:W-:-:S03]  /*24b20*/  ULDC UR4, c[0x0][0x22c] ;  /* 0x00008b0000047ab9 */ /* 0x000fc60000000800 */
[----:B------:R-:W-:Y:S01]  /*24b30*/  VIADD R2, R54, UR26 ;  /* 0x0000001a36027c36 */ /* 0x000fe20008000000 */
[----:B---3--:R0:W-:Y:S01]  /*24b40*/  @P3 STG.E.U16 desc[UR8][R52.64], R20 ;  /* 0x0000001434003986 */ /* 0x0081e2000c101508 */
[----:B-1----:R-:W-:Y:S01]  /*24b50*/  PRMT R60, R20, 0x7632, R60 ;  /* 0x00007632143c7816 */ /* 0x002fe2000000003c */
[----:B------:R-:W-:Y:S02]  /*24b60*/  IMAD.WIDE R54, R54, 0x2, R58 ;  /* 0x0000000236367825 */ /* 0x000fe400078e023a */
[----:B------:R-:W2:Y:S02]  /*24b70*/  LDL.LU R11, [R1+0x7c] ;  /* 0x00007c00010b7983 */ /* 0x000ea40000300800 */
[----:B0-----:R-:W-:Y:S02]  /*24b80*/  VIADD R20, R3, 0x1c ;  /* 0x0000001c03147836 */ /* 0x001fe40000000000 */
[----:B------:R-:W-:Y:S01]  /*24b90*/  IMAD.WIDE R52, R2, 0x2, R56 ;  /* 0x0000000202347825 */ /* 0x000fe200078e0238 */
[----:B------:R0:W-:Y:S02]  /*24ba0*/  @P5 STG.E.U16 desc[UR8][R54.64], R60 ;  /* 0x0000003c36005986 */ /* 0x0001e4000c101508 */
[----:B------:R-:W-:Y:S01]  /*24bb0*/  ISETP.GE.AND P3, PT, R20, UR4, PT ;  /* 0x0000000414007c0c */ /* 0x000fe2000bf66270 */
[----:B------:R-:W-:Y:S01]  /*24bc0*/  ULDC UR4, c[0x0][0x228] ;  /* 0x00008a0000047ab9 */ /* 0x000fe20000000800 */
[----:B------:R1:W-:Y:S01]  /*24bd0*/  @P0 STG.E.U16 desc[UR8][R52.64], R4 ;  /* 0x0000000434000986 */ /* 0x0003e2000c101508 */
[----:B------:R-:W-:-:S02]  /*24be0*/  ISETP.LT.AND P6, PT, R51, UR4, !P6 ;  /* 0x0000000433007c0c */ /* 0x000fc4000f7c1270 */
[----:B0-----:R-:W-:Y:S02]  /*24bf0*/  PRMT R54, R4, 0x7632, R54 ;  /* 0x0000763204367816 */ /* 0x001fe40000000036 */
[C---:B------:R-:W-:Y:S01]  /*24c00*/  ISETP.LT.AND P5, PT, R10.reuse, UR12, !P4 ;  /* 0x0000000c0a007c0c */ /* 0x040fe2000e7a1270 */
[----:B------:R-:W-:Y:S01]  /*24c10*/  VIADD R20, R3, 0x1d ;  /* 0x0000001d03147836 */ /* 0x000fe20000000000 */
[----:B------:R-:W-:Y:S01]  /*24c20*/  ISETP.LT.AND P0, PT, R10, UR6, !P1 ;  /* 0x000000060a007c0c */ /* 0x000fe2000cf01270 */
[C---:B-1----:R-:W-:Y:S01]  /*24c30*/  VIADD R4, R2.reuse, UR26 ;  /* 0x0000001a02047c36 */ /* 0x042fe20008000000 */
[----:B------:R-:W3:Y:S01]  /*24c40*/  LDL.LU R10, [R1+0x6c] ;  /* 0x00006c00010a7983 */ /* 0x000ee20000300800 */
[----:B------:R-:W-:Y:S01]  /*24c50*/  IMAD.WIDE R52, R2, 0x2, R58 ;  /* 0x0000000202347825 */ /* 0x000fe200078e023a */
[----:B------:R-:W-:Y:S01]  /*24c60*/  ULDC UR6, c[0x0][0x228] ;  /* 0x00008a0000067ab9 */ /* 0x000fe20000000800 */
[----:B------:R-:W-:Y:S01]  /*24c70*/  ULDC UR4, c[0x0][0x22c] ;  /* 0x00008b0000047ab9 */ /* 0x000fe20000000800 */
[----:B------:R-:W-:Y:S01]  /*24c80*/  ULDC UR12, c[0x0][0x228] ;  /* 0x00008a00000c7ab9 */ /* 0x000fe20000000800 */
[C---:B------:R-:W-:Y:S01]  /*24c90*/  IMAD.WIDE R60, R4.reuse, 0x2, R56 ;  /* 0x00000002043c7825 */ /* 0x040fe200078e0238 */
[----:B------:R-:W-:Y:S05]  /*24ca0*/  @P6 STG.E.U16 desc[UR8][R52.64], R54 ;  /* 0x0000003634006986 */ /* 0x000fea000c101508 */
[----:B------:R0:W-:Y:S04]  /*24cb0*/  @P0 STG.E.U16 desc[UR8][R60.64], R21 ;  /* 0x000000153c000986 */ /* 0x0001e8000c101508 */
[----:B0-----:R-:W4:Y:S01]  /*24cc0*/  LDL.LU R61, [R1+0x468] ;  /* 0x00046800013d7983 */ /* 0x001f220000300800 */
[----:B------:R-:W-:Y:S01]  /*24cd0*/  ISETP.LT.AND P1, PT, R51, UR10, !P1 ;  /* 0x0000000a33007c0c */ /* 0x000fe2000cf21270 */
[----:B------:R-:W-:-:S02]  /*24ce0*/  VIADD R2, R4, UR26 ;  /* 0x0000001a04027c36 */ /* 0x000fc40008000000 */
[----:B------:R-:W-:Y:S01]  /*24cf0*/  IMAD.WIDE R54, R4, 0x2, R58 ;  /* 0x0000000204367825 */ /* 0x000fe200078e023a */
[----:B------:R-:W-:Y:S01]  /*24d00*/  PRMT R4, R21, 0x7632, R4 ;  /* 0x0000763215047816 */ /* 0x000fe20000000004 */
[----:B------:R-:W-:Y:S02]  /*24d10*/  ULDC UR10, c[0x0][0x228] ;  /* 0x00008a00000a7ab9 */ /* 0x000fe40000000800 */
[----:B------:R-:W-:Y:S01]  /*24d20*/  IMAD.WIDE R52, R2, 0x2, R56 ;  /* 0x0000000202347825 */ /* 0x000fe200078e0238 */
[----:B------:R-:W-:Y:S01]  /*24d30*/  ISETP.LT.AND P4, PT, R51, UR6, !P4 ;  /* 0x0000000633007c0c */ /* 0x000fe2000e781270 */
[----:B------:R-:W-:Y:S01]  /*24d40*/  ULDC UR6, c[0x0][0x228] ;  /* 0x00008a0000067ab9 */ /* 0x000fe20000000800 */
[----:B------:R-:W-:Y:S01]  /*24d50*/  ISETP.GE.AND P6, PT, R20, UR4, PT ;  /* 0x0000000414007c0c */ /* 0x000fe2000bfc6270 */
[----:B------:R-:W-:Y:S01]  /*24d60*/  VIADD R20, R3, 0x1e ;  /* 0x0000001e03147836 */ /* 0x000fe20000000000 */
[----:B------:R-:W-:Y:S01]  /*24d70*/  ULDC UR4, c[0x0][0x22c] ;  /* 0x00008b0000047ab9 */ /* 0x000fe20000000800 */
[----:B------:R0:W-:Y:S04]  /*24d80*/  @P1 STG.E.U16 desc[UR8][R54.64], R4 ;  /* 0x0000000436001986 */ /* 0x0001e8000c101508 */
[----:B------:R1:W-:Y:S01]  /*24d90*/  @P5 STG.E.U16 desc[UR8][R52.64], R5 ;  /* 0x0000000534005986 */ /* 0x0003e2000c101508 */
[----:B------:R-:W-:Y:S01]  /*24da0*/  ISETP.GE.AND P0, PT, R20, UR4, PT ;  /* 0x0000000414007c0c */ /* 0x000fe2000bf06270 */
[----:B------:R-:W-:Y:S01]  /*24db0*/  ULDC UR4, c[0x0][0x22c] ;  /* 0x00008b0000047ab9 */ /* 0x000fe20000000800 */
[----:B------:R-:W-:Y:S01]  /*24dc0*/  PRMT R60, R5, 0x7632, R60 ;  /* 0x00007632053c7816 */ /* 0x000fe2000000003c */
[----:B0-----:R-:W-:-:S02]  /*24dd0*/  VIADD R4, R3, 0x1f ;  /* 0x0000001f03047836 */ /* 0x001fc40000000000 */
[C---:B------:R-:W-:Y:S02]  /*24de0*/  VIADD R54, R2.reuse, UR26 ;  /* 0x0000001a02367c36 */ /* 0x040fe40008000000 */
[----:B-1----:R-:W-:Y:S01]  /*24df0*/  IMAD.WIDE R52, R2, 0x2, R58 ;  /* 0x0000000202347825 */ /* 0x002fe200078e023a */
[----:B------:R-:W-:Y:S01]  /*24e00*/  ISETP.GE.AND P1, PT, R4, UR4, PT ;  /* 0x0000000404007c0c */ /* 0x000fe2000bf26270 */
[----:B------:R-:W-:Y:S02]  /*24e10*/  ULDC UR4, c[0x0][0x22c] ;  /* 0x00008b0000047ab9 */ /* 0x000fe40000000800 */
[----:B------:R-:W-:Y:S02]  /*24e20*/  VIADD R55, R3, 0x20 ;  /* 0x0000002003377836 */ /* 0x000fe40000000000 */
[----:B------:R-:W-:Y:S01]  /*24e30*/  IMAD.WIDE R4, R54, 0x2, R56 ;  /* 0x0000000236047825 */ /* 0x000fe200078e0238 */
[----:B------:R0:W-:Y:S01]  /*24e40*/  @P4 STG.E.U16 desc[UR8][R52.64], R60 ;  /* 0x0000003c34004986 */ /* 0x0001e2000c101508 */
[----:B------:R-:W-:-:S02]  /*24e50*/  PRMT R2, R22, 0x7632, R2 ;  /* 0x0000763216027816 */ /* 0x000fc40000000002 */
[----:B------:R-:W-:Y:S01]  /*24e60*/  ISETP.GE.AND P4, PT, R55, UR4, PT ;  /* 0x0000000437007c0c */ /* 0x000fe2000bf86270 */
[----:B------:R-:W-:Y:S01]  /*24e70*/  IMAD.WIDE R20, R54, 0x2, R58 ;  /* 0x0000000236147825 */ /* 0x000fe200078e023a */
[----:B------:R-:W-:Y:S01]  /*24e80*/  ULDC UR4, c[0x0][0x228] ;  /* 0x00008a0000047ab9 */ /* 0x000fe20000000800 */
[----:B0-----:R-:W-:Y:S01]  /*24e90*/  PRMT R52, R6, 0x7632, R52 ;  /* 0x0000763206347816 */ /* 0x001fe20000000034 */
[----:B------:R-:W2:Y:S04]  /*24ea0*/  LDL.LU R60, [R1+0x78] ;  /* 0x00007800013c7983 */ /* 0x000ea80000300800 */
[----:B------:R-:W3:Y:S04]  /*24eb0*/  LDL.LU R53, [R1+0x68] ;  /* 0x0000680001357983 */ /* 0x000ee80000300800 */
[----:B------:R-:W2:Y:S01]  /*24ec0*/  LDL.LU R55, [R1+0x64] ;  /* 0x0000640001377983 */ /* 0x000ea20000300800 */
[----:B----4-:R-:W-:Y:S01]  /*24ed0*/  ISETP.LT.AND P5, PT, R61, UR10, !P3 ;  /* 0x0000000a3d007c0c */ /* 0x010fe2000dfa1270 */
[----:B------:R-:W-:Y:S01]  /*24ee0*/  ULDC UR10, c[0x0][0x228] ;  /* 0x00008a00000a7ab9 */ /* 0x000fe20000000800 */
[----:B------:R-:W-:Y:S01]  /*24ef0*/  ISETP.LT.AND P3, PT, R51, UR12, !P3 ;  /* 0x0000000c33007c0c */ /* 0x000fe2000df61270 */
[----:B------:R-:W-:-:S10]  /*24f00*/  ULDC UR12, c[0x0][0x228] ;  /* 0x00008a00000c7ab9 */ /* 0x000fd40000000800 */
[----:B------:R-:W-:Y:S01]  /*24f10*/  @P5 STG.E.U16 desc[UR8][R4.64], R22 ;  /* 0x0000001604005986 */ /* 0x000fe2000c101508 */
[----:B------:R-:W-:Y:S01]  /*24f20*/  ISETP.LT.AND P5, PT, R61, UR4, !P6 ;  /* 0x000000043d007c0c */ /* 0x000fe2000f7a1270 */
[----:B------:R-:W-:Y:S01]  /*24f30*/  ULDC UR4, c[0x0][0x22c] ;  /* 0x00008b0000047ab9 */ /* 0x000fe20000000800 */
[----:B------:R-:W-:Y:S01]  /*24f40*/  ISETP.LT.AND P6, PT, R51, UR6, !P6 ;  /* 0x0000000633007c0c */ /* 0x000fe2000f7c1270 */
[----:B------:R0:W-:Y:S01]  /*24f50*/  @P3 STG.E.U16 desc[UR8][R20.64], R2 ;  /* 0x0000000214003986 */ /* 0x0001e2000c101508 */
[----:B------:R-:W-:Y:S01]  /*24f60*/  ISETP.LT.AND P3, PT, R61, UR10, !P0 ;  /* 0x0000000a3d007c0c */ /* 0x000fe2000c761270 */
[----:B------:R-:W-:Y:S01]  /*24f70*/  ULDC UR6, c[0x0][0x228] ;  /* 0x00008a0000067ab9 */ /* 0x000fe20000000800 */
[----:B------:R-:W-:Y:S01]  /*24f80*/  ULDC UR10, c[0x0][0x228] ;  /* 0x00008a00000a7ab9 */ /* 0x000fe20000000800 */
[----:B0-----:R-:W-:Y:S02]  /*24f90*/  VIADD R2, R54, UR26 ;  /* 0x0000001a36027c36 */ /* 0x001fe40008000000 */
[----:B------:R-:W-:Y:S01]  /*24fa0*/  VIADD R22, R3, 0x21 ;  /* 0x0000002103167836 */ /* 0x000fe20000000000 */
[----:B------:R-:W-:Y:S01]  /*24fb0*/  ISETP.LT.AND P0, PT, R51, UR6, !P0 ;  /* 0x0000000633007c0c */ /* 0x000fe2000c701270 */
[C---:B------:R-:W-:Y:S01]  /*24fc0*/  IMAD.WIDE R20, R2.reuse, 0x2, R56 ;  /* 0x0000000202147825 */ /* 0x040fe200078e0238 */
[----:B------:R-:W-:Y:S01]  /*24fd0*/  ULDC UR6, c[0x0][0x228] ;  /* 0x00008a0000067ab9 */ /* 0x000fe20000000800 */
[----:B------:R-:W4:Y:S02]  /*24fe0*/  LDL.LU R54, [R1+0x74] ;  /* 0x0000740001367983 */ /* 0x000f240000300800 */
[----:B------:R-:W-:-:S02]  /*24ff0*/  IMAD.WIDE R4, R2, 0x2, R58 ;  /* 0x0000000202047825 */ /* 0x000fc400078e023a */
[----:B------:R0:W-:Y:S01]  /*25000*/  @P5 STG.E.U16 desc[UR8][R20.64], R6 ;  /* 0x0000000614005986 */ /* 0x0001e2000c101508 */
[----:B------:R-:W-:Y:S01]  /*25010*/  ISETP.GE.AND P5, PT, R22, UR4, PT ;  /* 0x0000000416007c0c */ /* 0x000fe2000bfa6270 */
[----:B------:R-:W-:Y:S01]  /*25020*/  VIADD R2, R2, UR26 ;  /* 0x0000001a02027c36 */ /* 0x000fe20008000000 */
[----:B------:R-:W-:Y:S01]  /*25030*/  ULDC UR4, c[0x0][0x228] ;  /* 0x00008a0000047ab9 */ /* 0x000fe20000000800 */
[----:B------:R1:W-:Y:S01]  /*25040*/  @P6 STG.E.U16 desc[UR8][R4.64], R52 ;  /* 0x0000003404006986 */ /* 0x0003e2000c101508 */
[----:B------:R-:W-:Y:S01]  /*25050*/  ISETP.LT.AND P6, PT, R61, UR4, !P1 ;  /* 0x000000043d007c0c */ /* 0x000fe2000cfc1270 */
[----:B------:R-:W-:Y:S01]  /*25060*/  ULDC UR4, c[0x0][0x22c] ;  /* 0x00008b0000047ab9 */ /* 0x000fe20000000800 */
[----:B0-----:R-:W-:-:S04]  /*25070*/  IMAD.WIDE R20, R2, 0x2, R58 ;  /* 0x0000000202147825 */ /* 0x001fc800078e023a */
[----:B-1----:R-:W-:Y:S01]  /*25080*/  IMAD.WIDE R4, R2, 0x2, R56 ;  /* 0x0000000202047825 */ /* 0x002fe200078e0238 */
[----:B------:R-:W-:-:S03]  /*25090*/  PRMT R6, R23, 0x7632, R6 ;  /* 0x0000763217067816 */ /* 0x000fc60000000006 */
[----:B------:R-:W-:Y:S01]  /*250a0*/  VIADD R2, R2, UR26 ;  /* 0x0000001a02027c36 */ /* 0x000fe20008000000 */
[----:B------:R0:W-:Y:S01]  /*250b0*/  @P3 STG.E.U16 desc[UR8][R4.64], R23 ;  /* 0x0000001704003986 */ /* 0x0001e2000c101508 */
[----:B------:R-:W-:Y:S01]  /*250c0*/  ISETP.LT.AND P1, PT, R51, UR6, !P1 ;  /* 0x0000000633007c0c */ /* 0x000fe2000cf21270 */
[----:B------:R-:W-:Y:S02]  /*250d0*/  ULDC UR6, c[0x0][0x228] ;  /* 0x00008a0000067ab9 */ /* 0x000fe40000000800 */
[----:B------:R1:W-:Y:S01]  /*250e0*/  @P0 STG.E.U16 desc[UR8][R20.64], R6 ;  /* 0x0000000614000986 */ /* 0x0003e2000c101508 */
[----:B0-----:R-:W-:Y:S01]  /*250f0*/  IMAD.WIDE R4, R2, 0x2, R56 ;  /* 0x0000000202047825 */ /* 0x001fe200078e0238 */
[----:B------:R-:W-:-:S04]  /*25100*/  PRMT R22, R7, 0x7632, R22 ;  /* 0x0000763207167816 */ /* 0x000fc80000000016 */
[----:B------:R0:W-:Y:S01]  /*25110*/  @P6 STG.E.U16 desc[UR8][R4.64], R7 ;  /* 0x0000000704006986 */ /* 0x0001e2000c101508 */
[----:B-1----:R-:W-:-:S03]  /*25120*/  IMAD.WIDE R20, R2, 0x2, R58 ;  /* 0x0000000202147825 */ /* 0x002fc600078e023a */
[----:B0-----:R-:W3:Y:S04]  /*25130*/  LDL.LU R5, [R1+0x70] ;  /* 0x0000700001057983 */ /* 0x001ee80000300800 */
[----:B------:R0:W-:Y:S04]  /*25140*/  @P1 STG.E.U16 desc[UR8][R20.64], R22 ;  /* 0x0000001614001986 */ /* 0x0001e8000c101508 */
[----:B0-----:R-:W3:Y:S01]  /*25150*/  LDL.LU R22, [R1+0x60] ;  /* 0x0000600001167983 */ /* 0x001ee20000300800 */
[----:B------:R-:W-:Y:S01]  /*25160*/  VIADD R6, R3, 0x22 ;  /* 0x0000002203067836 */ /* 0x000fe20000000000 */
[----:B------:R-:W-:Y:S01]  /*25170*/  ISETP.LT.AND P3, PT, R61, UR6, !P4 ;  /* 0x000000063d007c0c */ /* 0x000fe2000e761270 */
[----:B------:R-:W-:Y:S01]  /*25180*/  VIADD R4, R2, UR26 ;  /* 0x0000001a02047c36 */ /* 0x000fe20008000000 */
[----:B------:R-:W-:Y:S01]  /*25190*/  ULDC UR6, c[0x0][0x228] ;  /* 0x00008a0000067ab9 */ /* 0x000fe20000000800 */
[----:B------:R-:W-:Y:S01]  /*251a0*/  VIADD R2, R3, 0x23 ;  /* 0x0000002303027836 */ /* 0x000fe20000000000 */
[----:B------:R-:W-:Y:S01]  /*251b0*/  ISETP.GE.AND P0, PT, R6, UR4, PT ;  /* 0x0000000406007c0c */ /* 0x000fe2000bf06270 */
[----:B------:R-:W-:Y:S01]  /*251c0*/  ULDC UR4, c[0x0][0x228] ;  /* 0x00008a0000047ab9 */ /* 0x000fe20000000800 */
[----:B------:R-:W-:Y:S01]  /*251d0*/  IMAD.WIDE R6, R4, 0x2, R56 ;  /* 0x0000000204067825 */ /* 0x000fe200078e0238 */
[----:B------:R-:W-:Y:S01]  /*251e0*/  ISETP.LT.AND P4, PT, R51, UR4, !P4 ;  /* 0x0000000433007c0c */ /* 0x000fe2000e781270 */
[----:B------:R-:W-:Y:S01]  /*251f0*/  ULDC UR4, c[0x0][0x22c] ;  /* 0x00008b0000047ab9 */ /* 0x000fe20000000800 */
[----:B------:R-:W-:Y:S01]  /*25200*/  ISETP.LT.AND P1, PT, R61, UR6, !P5 ;  /* 0x000000063d007c0c */ /* 0x000fe2000ef21270 */
[----:B------:R-:W-:Y:S01]  /*25210*/  VIADD R20, R3, 0x24 ;  /* 0x0000002403147836 */ /* 0x000fe20000000000 */
[----:B------:R-:W-:Y:S01]  /*25220*/  ISETP.GE.AND P6, PT, R2, UR4, PT ;  /* 0x0000000402007c0c */ /* 0x000fe2000bfc6270 */
[----:B------:R-:W-:Y:S01]  /*25230*/  ULDC UR4, c[0x0][0x22c] ;  /* 0x00008b0000047ab9 */ /* 0x000fe20000000800 */
[----:B------:R-:W-:Y:S01]  /*25240*/  VIADD R2, R4, UR26 ;  /* 0x0000001a04027c36 */ /* 0x000fe20008000000 */
[----:B------:R-:W-:Y:S01]  /*25250*/  ULDC UR6, c[0x0][0x228] ;  /* 0x00008a0000067ab9 */ /* 0x000fe20000000800 */
[----:B--2---:R-:W-:-:S02]  /*25260*/  PRMT R52, R55, 0x7632, R52 ;  /* 0x0000763237347816 */ /* 0x004fc40000000034 */
[----:B----4-:R-:W-:Y:S01]  /*25270*/  PRMT R23, R54, 0x7632, R23 ;  /* 0x0000763236177816 */ /* 0x010fe20000000017 */
[----:B---3--:R0:W-:Y:S01]  /*25280*/  @P3 STG.E.U16 desc[UR8][R6.64], R5 ;  /* 0x0000000506003986 */ /* 0x0081e2000c101508 */
[----:B------:R-:W-:Y:S01]  /*25290*/  ISETP.GE.AND P3, PT, R20, UR4, PT ;  /* 0x0000000414007c0c */ /* 0x000fe2000bf66270 */
[----:B------:R-:W-:Y:S01]  /*252a0*/  ULDC UR4, c[0x0][0x228] ;  /* 0x00008a0000047ab9 */ /* 0x000fe20000000800 */
[----:B------:R-:W-:Y:S02]  /*252b0*/  PRMT R21, R5, 0x7632, R21 ;  /* 0x0000763205157816 */ /* 0x000fe40000000015 */
[----:B------:R-:W-:Y:S01]  /*252c0*/  ISETP.LT.AND P5, PT, R51, UR4, !P5 ;  /* 0x0000000433007c0c */ /* 0x000fe2000efa1270 */
[----:B------:R-:W-:Y:S01]  /*252d0*/  ULDC UR4, c[0x0][0x22c] ;  /* 0x00008b0000047ab9 */ /* 0x000fe20000000800 */
[----:B0-----:R-:W-:-:S04]  /*252e0*/  IMAD.WIDE R4, R4, 0x2, R58 ;  /* 0x0000000204047825 */ /* 0x001fc800078e023a */
[----:B------:R-:W-:Y:S01]  /*252f0*/  IMAD.WIDE R6, R2, 0x2, R56 ;  /* 0x0000000202067825 */ /* 0x000fe200078e0238 */
[----:B------:R0:W-:Y:S01]  /*25300*/  @P4 STG.E.U16 desc[UR8][R4.64], R21 ;  /* 0x0000001504004986 */ /* 0x0001e2000c101508 */
[----:B------:R-:W-:-:S03]  /*25310*/  PRMT R20, R22, 0x7632, R20 ;  /* 0x0000763216147816 */ /* 0x000fc60000000014 */
[----:B------:R1:W-:Y:S01]  /*25320*/  @P1 STG.E.U16 desc[UR8][R6.64], R22 ;  /* 0x0000001606001986 */ /* 0x0003e2000c101508 */
[----:B------:R-:W-:Y:S01]  /*25330*/  ISETP.LT.AND P1, PT, R61, UR6, !P0 ;  /* 0x000000063d007c0c */ /* 0x000fe2000c721270 */
[----:B------:R-:W-:Y:S01]  /*25340*/  ULDC UR6, c[0x0][0x228] ;  /* 0x00008a0000067ab9 */ /* 0x000fe20000000800 */
[----:B------:R-:W-:Y:S01]  /*25350*/  ISETP.LT.AND P0, PT, R51, UR10, !P0 ;  /* 0x0000000a33007c0c */ /* 0x000fe2000c701270 */
[----:B------:R-:W-:Y:S01]  /*25360*/  ULDC UR10, c[0x0][0x228] ;  /* 0x00008a00000a7ab9 */ /* 0x000fe20000000800 */
[----:B------:R-:W-:Y:S01]  /*25370*/  ISETP.LT.AND P4, PT, R61, UR12, !P6 ;  /* 0x0000000c3d007c0c */ /* 0x000fe2000f781270 */
[----:B------:R-:W-:Y:S01]  /*25380*/  ULDC UR12, c[0x0][0x228] ;  /* 0x00008a00000c7ab9 */ /* 0x000fe20000000800 */
[----:B0-----:R-:W-:-:S04]  /*25390*/  IMAD.WIDE R4, R2, 0x2, R58 ;  /* 0x0000000202047825 */ /* 0x001fc800078e023a */
[----:B-1----:R-:W-:Y:S02]  /*253a0*/  VIADD R6, R2, UR26 ;  /* 0x0000001a02067c36 */ /* 0x002fe40008000000 */
[----:B------:R-:W-:Y:S01]  /*253b0*/  VIADD R7, R3, 0x25 ;  /* 0x0000002503077836 */ /* 0x000fe20000000000 */
[----:B------:R0:W-:Y:S01]  /*253c0*/  @P5 STG.E.U16 desc[UR8][R4.64], R20 ;  /* 0x0000001404005986 */ /* 0x0001e2000c101508 */
[----:B------:R-:W-:-:S03]  /*253d0*/  VIADD R2, R6, UR26 ;  /* 0x0000001a06027c36 */ /* 0x000fc60008000000 */
[----:B------:R-:W-:Y:S01]  /*253e0*/  ISETP.GE.AND P5, PT, R7, UR4, PT ;  /* 0x0000000407007c0c */ /* 0x000fe2000bfa6270 */
[----:B------:R-:W-:Y:S01]  /*253f0*/  VIADD R22, R3, 0x26 ;  /* 0x0000002603167836 */ /* 0x000fe20000000000 */
[----:B------:R-:W-:Y:S01]  /*25400*/  ISETP.LT.AND P6, PT, R51, UR6, !P6 ;  /* 0x0000000633007c0c */ /* 0x000fe2000f7c1270 */
[----:B------:R-:W-:Y:S01]  /*25410*/  ULDC UR4, c[0x0][0x22c] ;  /* 0x00008b0000047ab9 */ /* 0x000fe20000000800 */
[----:B------:R-:W-:Y:S01]  /*25420*/  ULDC UR6, c[0x0][0x228] ;  /* 0x00008a0000067ab9 */ /* 0x000fe20000000800 */
[----:B0-----:R-:W-:-:S04]  /*25430*/  IMAD.WIDE R4, R6, 0x2, R56 ;  /* 0x0000000206047825 */ /* 0x001fc800078e0238 */
[----:B------:R-:W-:Y:S01]  /*25440*/  IMAD.WIDE R6, R6, 0x2, R58 ;  /* 0x0000000206067825 */ /* 0x000fe200078e023a */
[----:B------:R0:W-:Y:S03]  /*25450*/  @P1 STG.E.U16 desc[UR8][R4.64], R54 ;  /* 0x0000003604001986 */ /* 0x0001e6000c101508 */
[----:B------:R-:W-:Y:S01]  /*25460*/  IMAD.WIDE R20, R2, 0x2, R56 ;  /* 0x0000000202147825 */ /* 0x000fe200078e0238 */
[----:B------:R1:W-:Y:S01]  /*25470*/  @P0 STG.E.U16 desc[UR8][R6.64], R23 ;  /* 0x0000001706000986 */ /* 0x0003e2000c101508 */
[----:B------:R-:W-:Y:S01]  /*25480*/  ISETP.GE.AND P1, PT, R22, UR4, PT ;  /* 0x0000000416007c0c */ /* 0x000fe2000bf26270 */
[----:B------:R-:W-:Y:S02]  /*25490*/  ULDC UR4, c[0x0][0x22c] ;  /* 0x00008b0000047ab9 */ /* 0x000fe40000000800 */
[----:B------:R2:W-:Y:S01]  /*254a0*/  @P4 STG.E.U16 desc[UR8][R20.64], R55 ;  /* 0x0000003714004986 */ /* 0x0005e2000c101508 */
[----:B------:R-:W-:Y:S01]  /*254b0*/  ISETP.LT.AND P4, PT, R61, UR10, !P3 ;  /* 0x0000000a3d007c0c */ /* 0x000fe2000df81270 */
[----:B0-----:R-:W-:Y:S01]  /*254c0*/  VIADD R4, R3, 0x27 ;  /* 0x0000002703047836 */ /* 0x001fe20000000000 */
[----:B------:R-:W-:Y:S01]  /*254d0*/  ISETP.LT.AND P3, PT, R51, UR12, !P3 ;  /* 0x0000000c33007c0c */ /* 0x000fe2000df61270 */
[----:B------:R-:W-:Y:S01]  /*254e0*/  VIADD R22, R2, UR26 ;  /* 0x0000001a02167c36 */ /* 0x000fe20008000000 */
[----:B------:R-:W-:Y:S01]  /*254f0*/  ULDC UR10, c[0x0][0x228] ;  /* 0x00008a00000a7ab9 */ /* 0x000fe20000000800 */
[----:B-1----:R-:W-:Y:S01]  /*25500*/  VIADD R23, R3, 0x28 ;  /* 0x0000002803177836 */ /* 0x002fe20000000000 */
[----:B------:R-:W-:Y:S01]  /*25510*/  ISETP.GE.AND P0, PT, R4, UR4, PT ;  /* 0x0000000404007c0c */ /* 0x000fe2000bf06270 */
[----:B------:R-:W-:Y:S01]  /*25520*/  IMAD.WIDE R4, R2, 0x2, R58 ;  /* 0x0000000202047825 */ /* 0x000fe200078e023a */
[----:B------:R-:W-:Y:S01]  /*25530*/  ULDC UR4, c[0x0][0x22c] ;  /* 0x00008b0000047ab9 */ /* 0x000fe20000000800 */
[----:B------:R-:W-:-:S02]  /*25540*/  ULDC UR12, c[0x0][0x228] ;  /* 0x00008a00000c7ab9 */ /* 0x000fc40000000800 */
[C---:B------:R-:W-:Y:S01]  /*25550*/  IMAD.WIDE R6, R22.reuse, 0x2, R56 ;  /* 0x0000000216067825 */ /* 0x040fe200078e0238 */
[----:B------:R-:W-:Y:S01]  /*25560*/  @P6 STG.E.U16 desc[UR8][R4.64], R52 ;  /* 0x0000003404006986 */ /* 0x000fe2000c101508 */
[----:B------:R-:W-:Y:S01]  /*25570*/  ISETP.GE.AND P6, PT, R23, UR4, PT ;  /* 0x0000000417007c0c */ /* 0x000fe2000bfc6270 */
[----:B------:R-:W-:Y:S01]  /*25580*/  ULDC UR4, c[0x0][0x228] ;  /* 0x00008a0000047ab9 */ /* 0x000fe20000000800 */
[----:B--2---:R-:W-:Y:S01]  /*25590*/  IMAD.WIDE R20, R22, 0x2, R58 ;  /* 0x0000000216147825 */ /* 0x004fe200078e023a */
[----:B------:R-:W-:Y:S01]  /*255a0*/  PRMT R2, R60, 0x7632, R2 ;  /* 0x000076323c027816 */ /* 0x000fe20000000002 */
[----:B------:R-:W-:Y:S01]  /*255b0*/  @P4 STG.E.U16 desc[UR8][R6.64], R60 ;  /* 0x0000003c06004986 */ /* 0x000fe2000c101508 */
[----:B------:R-:W-:Y:S01]  /*255c0*/  ISETP.LT.AND P4, PT, R61, UR4, !P5 ;  /* 0x000000043d007c0c */ /* 0x000fe2000ef81270 */
[----:B------:R-:W-:Y:S01]  /*255d0*/  ULDC UR4, c[0x0][0x22c] ;  /* 0x00008b0000047ab9 */ /* 0x000fe20000000800 */
[----:B------:R-:W-:Y:S01]  /*255e0*/  ISETP.LT.AND P5, PT, R51, UR6, !P5 ;  /* 0x0000000633007c0c */ /* 0x000fe2000efa1270 */
[----:B------:R0:W-:Y:S01]  /*255f0*/  @P3 STG.E.U16 desc[UR8][R20.64], R2 ;  /* 0x0000000214003986 */ /* 0x0001e2000c101508 */
[----:B------:R-:W-:Y:S01]  /*25600*/  ULDC UR6, c[0x0][0x228] ;  /* 0x00008a0000067ab9 */ /* 0x000fe20000000800 */
[----:B------:R-:W-:Y:S01]  /*25610*/  ISETP.LT.AND P3, PT, R61, UR10, !P1 ;  /* 0x0000000a3d007c0c */ /* 0x000fe2000cf61270 */
[----:B------:R-:W-:Y:S01]  /*25620*/  ULDC UR10, c[0x0][0x228] ;  /* 0x00008a00000a7ab9 */ /* 0x000fe20000000800 */
[----:B------:R-:W-:Y:S01]  /*25630*/  ISETP.LT.AND P1, PT, R51, UR6, !P1 ;  /* 0x0000000633007c0c */ /* 0x000fe2000cf21270 */
[----:B------:R-:W-:Y:S01]  /*25640*/  ULDC UR6, c[0x0][0x228] ;  /* 0x00008a0000067ab9 */ /* 0x000fe20000000800 */
[----:B0-----:R-:W-:Y:S01]  /*25650*/  VIADD R2, R22, UR26 ;  /* 0x0000001a16027c36 */ /* 0x001fe20008000000 */
[----:B------:R-:W-:Y:S01]  /*25660*/  PRMT R21, R53, 0x7632, R21 ;  /* 0x0000763235157816 */ /* 0x000fe20000000015 */
[----:B------:R-:W-:Y:S01]  /*25670*/  VIADD R20, R3, 0x29 ;  /* 0x0000002903147836 */ /* 0x000fe20000000000 */
[----:B------:R-:W2:Y:S01]  /*25680*/  LDL.LU R22, [R1+0x80] ;  /* 0x0000800001167983 */ /* 0x000ea20000300800 */
[----:B------:R-:W-:-:S04]  /*25690*/  IMAD.WIDE R6, R2, 0x2, R56 ;  /* 0x0000000202067825 */ /* 0x000fc800078e0238 */
[C---:B------:R-:W-:Y:S01]  /*256a0*/  IMAD.WIDE R4, R2.reuse, 0x2, R58 ;  /* 0x0000000202047825 */ /* 0x040fe200078e023a */
[----:B------:R0:W-:Y:S03]  /*256b0*/  @P4 STG.E.U16 desc[UR8][R6.64], R53 ;  /* 0x0000003506004986 */ /* 0x0001e6000c101508 */
[----:B------:R-:W-:Y:S01]  /*256c0*/  VIADD R2, R2, UR26 ;  /* 0x0000001a02027c36 */ /* 0x000fe20008000000 */
[----:B------:R1:W-:Y:S01]  /*256d0*/  @P5 STG.E.U16 desc[UR8][R4.64], R21 ;  /* 0x0000001504005986 */ /* 0x0003e2000c101508 */
[----:B------:R-:W-:Y:S01]  /*256e0*/  ISETP.GE.AND P4, PT, R20, UR4, PT ;  /* 0x0000000414007c0c */ /* 0x000fe2000bf86270 */
[----:B------:R-:W-:Y:S01]  /*256f0*/  ULDC UR4, c[0x0][0x228] ;  /* 0x00008a0000047ab9 */ /* 0x000fe20000000800 */
[----:B------:R-:W-:Y:S01]  /*25700*/  PRMT R20, R11, 0x7632, R20 ;  /* 0x000076320b147816 */ /* 0x000fe20000000014 */
[----:B0-----:R-:W-:-:S04]  /*25710*/  IMAD.WIDE R6, R2, 0x2, R58 ;  /* 0x0000000202067825 */ /* 0x001fc800078e023a */
[----:B-1----:R-:W-:Y:S01]  /*25720*/  IMAD.WIDE R4, R2, 0x2, R56 ;  /* 0x0000000202047825 */ /* 0x002fe200078e0238 */
[----:B------:R-:W-:Y:S01]  /*25730*/  ISETP.LT.AND P5, PT, R61, UR4, !P0 ;  /* 0x000000043d007c0c */ /* 0x000fe2000c7a1270 */
[----:B------:R-:W-:-:S03]  /*25740*/  ULDC UR4, c[0x0][0x22c] ;  /* 0x00008b0000047ab9 */ /* 0x000fc60000000800 */
[----:B------:R-:W-:Y:S04]  /*25750*/  @P3 STG.E.U16 desc[UR8][R4.64], R11 ;  /* 0x0000000b04003986 */ /* 0x000fe8000c101508 */
[----:B------:R0:W-:Y:S02]  /*25760*/  @P1 STG.E.U16 desc[UR8][R6.64], R20 ;  /* 0x0000001406001986 */ /* 0x0001e4000c101508 */
[----:B0-----:R-:W-:-:S05]  /*25770*/  VIADD R20, R3, 0x2a ;  /* 0x0000002a03147836 */ /* 0x001fca0000000000 */
[----:B------:R-:W-:Y:S01]  /*25780*/  ISETP.GE.AND P1, PT, R20, UR4, PT ;  /* 0x0000000414007c0c */ /* 0x000fe2000bf26270 */
[----:B------:R-:W-:Y:S01]  /*25790*/  VIADD R2, R2, UR26 ;  /* 0x0000001a02027c36 */ /* 0x000fe20008000000 */
[----:B------:R-:W3:Y:S01]  /*257a0*/  LDL.LU R20, [R1+0x90] ;  /* 0x0000900001147983 */ /* 0x000ee20000300800 */
[----:B------:R-:W-:Y:S01]  /*257b0*/  PRMT R21, R10, 0x7632, R21 ;  /* 0x000076320a157816 */ /* 0x000fe20000000015 */
[----:B------:R-:W-:Y:S02]  /*257c0*/  ULDC UR4, c[0x0][0x228] ;  /* 0x00008a0000047ab9 */ /* 0x000fe40000000800 */
[----:B------:R-:W4:Y:S04]  /*257d0*/  LDL.LU R54, [R1+0x94] ;  /* 0x0000940001367983 */ /* 0x000f280000300800 */
[----:B------:R-:W4:Y:S04]  /*257e0*/  LDL.LU R55, [R1+0x84] ;  /* 0x0000840001377983 */ /* 0x000f280000300800 */
[----:B------:R-:W4:Y:S04]  /*257f0*/  LDL.LU R60, [R1+0x98] ;  /* 0x00009800013c7983 */ /* 0x000f280000300800 */
[----:B------:R-:W4:Y:S04]  /*25800*/  LDL.LU R53, [R1+0x88] ;  /* 0x0000880001357983 */ /* 0x000f280000300800 */
[----:B------:R-:W4:Y:S01]  /*25810*/  LDL.LU R11, [R1+0x9c] ;  /* 0x00009c00010b7983 */ /* 0x000f220000300800 */
[----:B------:R-:W-:-:S05]  /*25820*/  IMAD.WIDE R4, R2, 0x2, R56 ;  /* 0x0000000202047825 */ /* 0x000fca00078e0238 */
[----:B------:R0:W-:Y:S04]  /*25830*/  @P5 STG.E.U16 desc[UR8][R4.64], R10 ;  /* 0x0000000a04005986 */ /* 0x0001e8000c101508 */
[----:B0-----:R-:W4:Y:S01]  /*25840*/  LDL.LU R10, [R1+0x8c] ;  /* 0x00008c00010a7983 */ /* 0x001f220000300800 */
[----:B------:R-:W-:Y:S01]  /*25850*/  ISETP.LT.AND P0, PT, R51, UR6, !P0 ;  /* 0x0000000633007c0c */ /* 0x000fe2000c701270 */
[----:B------:R-:W-:Y:S02]  /*25860*/  ULDC UR6, c[0x0][0x228] ;  /* 0x00008a0000067ab9 */ /* 0x000fe40000000800 */
[----:B------:R-:W-:Y:S01]  /*25870*/  ISETP.LT.AND P3, PT, R61, UR6, !P6 ;  /* 0x000000063d007c0c */ /* 0x000fe2000f761270 */
[----:B------:R-:W-:Y:S01]  /*25880*/  IMAD.WIDE R6, R2, 0x2, R58 ;  /* 0x0000000202067825 */ /* 0x000fe200078e023a */
[----:B------:R-:W-:-:S03]  /*25890*/  ULDC UR6, c[0x0][0x228] ;  /* 0x00008a0000067ab9 */ /* 0x000fc60000000800 */
[----:B------:R-:W-:-:S05]  /*258a0*/  VIADD R4, R2, UR26 ;  /* 0x0000001a02047c36 */ /* 0x000fca0008000000 */
[----:B------:R0:W-:Y:S01]  /*258b0*/  @P0 STG.E.U16 desc[UR8][R6.64], R21 ;  /* 0x0000001506000986 */ /* 0x0001e2000c101508 */
[----:B------:R-:W-:Y:S01]  /*258c0*/  VIADD R2, R3, 0x2b ;  /* 0x0000002b03027836 */ /* 0x000fe20000000000 */
[----:B------:R-:W-:Y:S01]  /*258d0*/  ISETP.LT.AND P6, PT, R51, UR4, !P6 ;  /* 0x0000000433007c0c */ /* 0x000fe2000f7c1270 */
[----:B------:R-:W-:Y:S01]  /*258e0*/  ULDC UR4, c[0x0][0x22c] ;  /* 0x00008b0000047ab9 */ /* 0x000fe20000000800 */
[----:B------:R-:W-:Y:S01]  /*258f0*/  ISETP.LT.AND P0, PT, R61, UR6, !P4 ;  /* 0x000000063d007c0c */ /* 0x000fe2000e701270 */
[----:B------:R-:W-:Y:S01]  /*25900*/  ULDC UR6, c[0x0][0x228] ;  /* 0x00008a0000067ab9 */ /* 0x000fe20000000800 */
[----:B0-----:R-:W-:Y:S01]  /*25910*/  IMAD.WIDE R6, R4, 0x2, R56 ;  /* 0x0000000204067825 */ /* 0x001fe200078e0238 */
[----:B------:R-:W-:Y:S01]  /*25920*/  ISETP.GE.AND P5, PT, R2, UR4, PT ;  /* 0x0000000402007c0c */ /* 0x000fe2000bfa6270 */
[----:B------:R-:W-:Y:S02]  /*25930*/  ULDC UR4, c[0x0][0x22c] ;  /* 0x00008b0000047ab9 */ /* 0x000fe40000000800 */
[----:B------:R-:W-:-:S02]  /*25940*/  VIADD R2, R4, UR26 ;  /* 0x0000001a04027c36 */ /* 0x000fc40008000000 */
[----:B------:R-:W-:Y:S01]  /*25950*/  IMAD.WIDE R4, R4, 0x2, R58 ;  /* 0x0000000204047825 */ /* 0x000fe200078e023a */
[----:B---3--:R0:W-:Y:S01]  /*25960*/  @P3 STG.E.U16 desc[UR8][R6.64], R20 ;  /* 0x0000001406003986 */ /* 0x0081e2000c101508 */
[----:B------:R-:W-:Y:S02]  /*25970*/  PRMT R21, R20, 0x7632, R21 ;  /* 0x0000763214157816 */ /* 0x000fe40000000015 */
[----:B0-----:R-:W-:Y:S02]  /*25980*/  VIADD R20, R3, 0x2c ;  /* 0x0000002c03147836 */ /* 0x001fe40000000000 */
[----:B------:R-:W-:-:S03]  /*25990*/  IMAD.WIDE R6, R2, 0x2, R56 ;  /* 0x0000000202067825 */ /* 0x000fc600078e0238 */
[----:B------:R-:W-:Y:S01]  /*259a0*/  ISETP.GE.AND P3, PT, R20, UR4, PT ;  /* 0x0000000414007c0c */ /* 0x000fe2000bf66270 */
[----:B------:R-:W-:Y:S02]  /*259b0*/  ULDC UR4, c[0x0][0x228] ;  /* 0x00008a0000047ab9 */ /* 0x000fe40000000800 */
[----:B------:R-:W-:Y:S01]  /*259c0*/  ISETP.LT.AND P4, PT, R51, UR4, !P4 ;  /* 0x0000000433007c0c */ /* 0x000fe2000e781270 */
[----:B------:R0:W-:Y:S01]  /*259d0*/  @P6 STG.E.U16 desc[UR8][R4.64], R21 ;  /* 0x0000001504006986 */ /* 0x0001e2000c101508 */
[----:B--2---:R-:W-:Y:S01]  /*259e0*/  PRMT R20, R22, 0x7632, R20 ;  /* 0x0000763216147816 */ /* 0x004fe20000000014 */
[----:B------:R-:W-:Y:S02]  /*259f0*/  ULDC UR4, c[0x0][0x22c] ;  /* 0x00008b0000047ab9 */ /* 0x000fe40000000800 */
        /* <DEDUP_REMOVED lines=11> */
[----:B------:R-:W-:Y:S01]  /*25ab0*/  VIADD R2, R6, UR26 ;  /* 0x0000001a06027c36 */ /* 0x000fe20008000000 */
[----:B----4-:R-:W-:Y:S02]  /*25ac0*/  PRMT R23, R54, 0x7632, R23 ;  /* 0x0000763236177816 */ /* 0x010fe40000000017 */
[----:B------:R-:W-:Y:S01]  /*25ad0*/  ISETP.GE.AND P4, PT, R7, UR4, PT ;  /* 0x0000000407007c0c */ /* 0x000fe2000bf86270 */
[----:B------:R-:W-:Y:S01]  /*25ae0*/  VIADD R22, R3, 0x2e ;  /* 0x0000002e03167836 */ /* 0x000fe20000000000 */
[----:B------:R-:W-:Y:S01]  /*25af0*/  ISETP.LT.AND P5, PT, R51, UR6, !P5 ;  /* 0x0000000633007c0c */ /* 0x000fe2000efa1270 */
[----:B------:R-:W-:Y:S01]  /*25b00*/  ULDC UR4, c[0x0][0x22c] ;  /* 0x00008b0000047ab9 */ /* 0x000fe20000000800 */
[----:B------:R-:W-:Y:S01]  /*25b10*/  PRMT R52, R55, 0x7632, R52 ;  /* 0x0000763237347816 */ /* 0x000fe20000000034 */
        /* <DEDUP_REMOVED lines=58> */
[----:B------:R-:W-:Y:S01]  /*25ec0*/  ULDC UR4, c[0x0][0x228] ;  /* 0x00008a0000047ab9 */ /* 0x000fe20000000800 */
[----:B------:R-:W-:-:S05]  /*25ed0*/  IMAD.WIDE R4, R2, 0x2, R56 ;  /* 0x0000000202047825 */ /* 0x000fca00078e0238 */
[----:B------:R0:W-:Y:S04]  /*25ee0*/  @P4 STG.E.U16 desc[UR8][R4.64], R10 ;  /* 0x0000000a04004986 */ /* 0x0001e8000c101508 */
[----:B0-----:R-:W4:Y:S04]  /*25ef0*/  LDL.LU R10, [R1+0xb4] ;  /* 0x0000b400010a7983 */ /* 0x001f280000300800 */
[----:B------:R-:W4:Y:S04]  /*25f00*/  LDL.LU R54, [R1+0xa4] ;  /* 0x0000a40001367983 */ /* 0x000f280000300800 */
[----:B------:R-:W4:Y:S04]  /*25f10*/  LDL.LU R55, [R1+0xb8] ;  /* 0x0000b80001377983 */ /* 0x000f280000300800 */
[----:B------:R-:W4:Y:S04]  /*25f20*/  LDL.LU R60, [R1+0xa8] ;  /* 0x0000a800013c7983 */ /* 0x000f280000300800 */
[----:B------:R-:W4:Y:S04]  /*25f30*/  LDL.LU R53, [R1+0xbc] ;  /* 0x0000bc0001357983 */ /* 0x000f280000300800 */
[----:B------:R-:W4:Y:S01]  /*25f40*/  LDL.LU R11, [R1+0xac] ;  /* 0x0000ac00010b7983 */ /* 0x000f220000300800 */
[----:B------:R-:W-:Y:S01]  /*25f50*/  ISETP.LT.AND P1, PT, R51, UR6, !P1 ;  /* 0x0000000633007c0c */ /* 0x000fe2000cf21270 */
[----:B------:R-:W-:-:S02]  /*25f60*/  ULDC UR6, c[0x0][0x228] ;  /* 0x00008a0000067ab9 */ /* 0x000fc40000000800 */
        /* <DEDUP_REMOVED lines=61> */
[----:B------:R-:W3:Y:S01]  /*26340*/  LDL.LU R10, [R1+0xb28] ;  /* 0x000b2800010a7983 */ /* 0x000ee20000300800 */
[----:B------:R-:W-:Y:S01]  /*26350*/  ULDC UR12, c[0x0][0x228] ;  /* 0x00008a00000c7ab9 */ /* 0x000fe20000000800 */
[----:B------:R-:W-:-:S02]  /*26360*/  IMAD.WIDE R6, R22, 0x2, R56 ;  /* 0x0000000216067825 */ /* 0x000fc400078e0238 */
[----:B------:R-:W-:Y:S01]  /*26370*/  @P4 STG.E.U16 desc[UR8][R4.64], R52 ;  /* 0x0000003404004986 */ /* 0x000fe2000c101508 */
[----:B------:R-:W-:Y:S01]  /*26380*/  ISETP.GE.AND P4, PT, R23, UR4, PT ;  /* 0x0000000417007c0c */ /* 0x000fe2000bf86270 */
[C---:B--2---:R-:W-:Y:S01]  /*26390*/  IMAD.WIDE R20, R22.reuse, 0x2, R58 ;  /* 0x0000000216147825 */ /* 0x044fe200078e023a */
[----:B------:R-:W-:Y:S01]  /*263a0*/  PRMT R2, R55, 0x7632, R2 ;  /* 0x0000763237027816 */ /* 0x000fe20000000002 */
[----:B------:R-:W-:Y:S01]  /*263b0*/  ULDC UR4, c[0x0][0x228] ;  /* 0x00008a0000047ab9 */ /* 0x000fe20000000800 */
        /* <DEDUP_REMOVED lines=8> */
[----:B0-----:R-:W-:Y:S01]  /*26440*/  VIADD R2, R22, UR26 ;  /* 0x0000001a16027c36 */ /* 0x001fe20008000000 */
[----:B------:R-:W-:Y:S01]  /*26450*/  PRMT R21, R60, 0x7632, R21 ;  /* 0x000076323c157816 */ /* 0x000fe20000000015 */
[----:B------:R-:W-:Y:S01]  /*26460*/  VIADD R20, R3, 0x39 ;  /* 0x0000003903147836 */ /* 0x000fe20000000000 */
[----:B------:R-:W2:Y:S01]  /*26470*/  LDL.LU R22, [R1+0xc0] ;  /* 0x0000c00001167983 */ /* 0x000ea20000300800 */
[----:B------:R-:W-:-:S04]  /*26480*/  IMAD.WIDE R6, R2, 0x2, R56 ;  /* 0x0000000202067825 */ /* 0x000fc800078e0238 */
[C---:B------:R-:W-:Y:S01]  /*26490*/  IMAD.WIDE R4, R2.reuse, 0x2, R58 ;  /* 0x0000000202047825 */ /* 0x040fe200078e023a */
[----:B------:R-:W-:Y:S03]  /*264a0*/  @P5 STG.E.U16 desc[UR8][R6.64], R60 ;  /* 0x0000003c06005986 */ /* 0x000fe6000c101508 */
[----:B------:R-:W-:Y:S01]  /*264b0*/  VIADD R2, R2, UR26 ;  /* 0x0000001a02027c36 */ /* 0x000fe20008000000 */
[----:B------:R0:W-:Y:S01]  /*264c0*/  @P6 STG.E.U16 desc[UR8][R4.64], R21 ;  /* 0x0000001504006986 */ /* 0x0001e2000c101508 */
[----:B------:R-:W-:Y:S01]  /*264d0*/  ISETP.GE.AND P5, PT, R20, UR4, PT ;  /* 0x0000000414007c0c */ /* 0x000fe2000bfa6270 */
[----:B------:R-:W-:Y:S02]  /*264e0*/  ULDC UR4, c[0x0][0x228] ;  /* 0x00008a0000047ab9 */ /* 0x000fe40000000800 */
[----:B------:R-:W-:Y:S01]  /*264f0*/  ISETP.LT.AND P6, PT, R61, UR4, !P0 ;  /* 0x000000043d007c0c */ /* 0x000fe2000c7c1270 */
[----:B------:R-:W-:Y:S01]  /*26500*/  ULDC UR4, c[0x0][0x22c] ;  /* 0x00008b0000047ab9 */ /* 0x000fe20000000800 */
[----:B0-----:R-:W-:-:S04]  /*26510*/  IMAD.WIDE R4, R2, 0x2, R56 ;  /* 0x0000000202047825 */ /* 0x001fc800078e0238 */
[----:B------:R-:W-:Y:S01]  /*26520*/  VIADD R21, R3, 0x3a ;  /* 0x0000003a03157836 */ /* 0x000fe20000000000 */
[----:B------:R0:W-:Y:S04]  /*26530*/  @P3 STG.E.U16 desc[UR8][R4.64], R53 ;  /* 0x0000003504003986 */ /* 0x0001e8000c101508 */
[----:B------:R-:W-:Y:S02]  /*26540*/  ISETP.GE.AND P3, PT, R21, UR4, PT ;  /* 0x0000000415007c0c */ /* 0x000fe4000bf66270 */
[----:B------:R-:W-:Y:S01]  /*26550*/  ISETP.LT.AND P1, PT, R51, UR6, !P1 ;  /* 0x0000000633007c0c */ /* 0x000fe2000cf21270 */
[----:B------:R-:W4:Y:S01]  /*26560*/  LDL.LU R21, [R1+0xd0] ;  /* 0x0000d00001157983 */ /* 0x000f220000300800 */
[----:B------:R-:W-:Y:S01]  /*26570*/  PRMT R20, R53, 0x7632, R20 ;  /* 0x0000763235147816 */ /* 0x000fe20000000014 */
[----:B------:R-:W-:Y:S01]  /*26580*/  IMAD.WIDE R6, R2, 0x2, R58 ;  /* 0x0000000202067825 */ /* 0x000fe200078e023a */
[----:B------:R-:W-:Y:S01]  /*26590*/  ULDC UR6, c[0x0][0x228] ;  /* 0x00008a0000067ab9 */ /* 0x000fe20000000800 */
[----:B------:R-:W3:Y:S01]  /*265a0*/  LDL.LU R52, [R1+0xd4] ;  /* 0x0000d40001347983 */ /* 0x000ee20000300800 */
[----:B------:R-:W-:-:S03]  /*265b0*/  ULDC UR4, c[0x0][0x228] ;  /* 0x00008a0000047ab9 */ /* 0x000fc60000000800 */
[----:B------:R-:W2:Y:S04]  /*265c0*/  LDL.LU R54, [R1+0xc4] ;  /* 0x0000c40001367983 */ /* 0x000ea80000300800 */
[----:B------:R-:W2:Y:S04]  /*265d0*/  LDL.LU R55, [R1+0xd8] ;  /* 0x0000d80001377983 */ /* 0x000ea80000300800 */
[----:B------:R-:W2:Y:S04]  /*265e0*/  LDL.LU R60, [R1+0xc8] ;  /* 0x0000c800013c7983 */ /* 0x000ea80000300800 */
[----:B0-----:R-:W2:Y:S01]  /*265f0*/  LDL.LU R53, [R1+0xdc] ;  /* 0x0000dc0001357983 */ /* 0x001ea20000300800 */
[----:B------:R-:W-:-:S04]  /*26600*/  VIADD R2, R2, UR26 ;  /* 0x0000001a02027c36 */ /* 0x000fc80008000000 */
[----:B------:R-:W-:Y:S01]  /*26610*/  IMAD.WIDE R4, R2, 0x2, R56 ;  /* 0x0000000202047825 */ /* 0x000fe200078e0238 */
[----:B------:R0:W-:Y:S04]  /*26620*/  @P1 STG.E.U16 desc[UR8][R6.64], R20 ;  /* 0x0000001406001986 */ /* 0x0001e8000c101508 */
[----:B------:R1:W-:Y:S01]  /*26630*/  @P6 STG.E.U16 desc[UR8][R4.64], R11 ;  /* 0x0000000b04006986 */ /* 0x0003e2000c101508 */
[----:B0-----:R-:W-:-:S03]  /*26640*/  PRMT R20, R11, 0x7632, R20 ;  /* 0x000076320b147816 */ /* 0x001fc60000000014 */
[----:B-1----:R-:W2:Y:S01]  /*26650*/  LDL.LU R11, [R1+0xcc] ;  /* 0x0000cc00010b7983 */ /* 0x002ea20000300800 */
        /* <DEDUP_REMOVED lines=17> */
[----:B----4-:R0:W-:Y:S01]  /*26770*/  @P1 STG.E.U16 desc[UR8][R6.64], R21 ;  /* 0x0000001506001986 */ /* 0x0101e2000c101508 */
[----:B------:R-:W-:Y:S02]  /*26780*/  PRMT R20, R21, 0x7632, R20 ;  /* 0x0000763215147816 */ /* 0x000fe40000000014 */
[----:B0-----:R-:W-:Y:S02]  /*26790*/  VIADD R21, R3, 0x3c ;  /* 0x0000003c03157836 */ /* 0x001fe40000000000 */
[----:B------:R-:W-:-:S03]  /*267a0*/  IMAD.WIDE R6, R2, 0x2, R56 ;  /* 0x0000000202067825 */ /* 0x000fc600078e0238 */
[----:B------:R-:W-:Y:S01]  /*267b0*/  ISETP.GE.AND P1, PT, R21, UR4, PT ;  /* 0x0000000415007c0c */ /* 0x000fe2000bf26270 */
[----:B------:R-:W-:Y:S02]  /*267c0*/  ULDC UR4, c[0x0][0x228] ;  /* 0x00008a0000047ab9 */ /* 0x000fe40000000800 */
[----:B------:R-:W-:Y:S01]  /*267d0*/  ISETP.LT.AND P5, PT, R51, UR4, !P5 ;  /* 0x0000000433007c0c */ /* 0x000fe2000efa1270 */
[----:B------:R0:W-:Y:S01]  /*267e0*/  @P4 STG.E.U16 desc[UR8][R4.64], R20 ;  /* 0x0000001404004986 */ /* 0x0001e2000c101508 */
[C---:B------:R-:W-:Y:S01]  /*267f0*/  ISETP.LT.AND P4, PT, R61.reuse, UR12, !P6 ;  /* 0x0000000c3d007c0c */ /* 0x040fe2000f781270 */
[----:B------:R-:W-:Y:S01]  /*26800*/  ULDC UR4, c[0x0][0x22c] ;  /* 0x00008b0000047ab9 */ /* 0x000fe20000000800 */
[----:B---3--:R-:W-:Y:S01]  /*26810*/  PRMT R23, R52, 0x7632, R23 ;  /* 0x0000763234177816 */ /* 0x008fe20000000017 */
[----:B--2---:R1:W-:Y:S01]  /*26820*/  @P0 STG.E.U16 desc[UR8][R6.64], R22 ;  /* 0x0000001606000986 */ /* 0x0043e2000c101508 */
[----:B------:R-:W-:Y:S01]  /*26830*/  ISETP.LT.AND P0, PT, R61, UR6, !P3 ;  /* 0x000000063d007c0c */ /* 0x000fe2000df01270 */
[----:B------:R-:W-:Y:S01]  /*26840*/  ULDC UR6, c[0x0][0x228] ;  /* 0x00008a0000067ab9 */ /* 0x000fe20000000800 */
[----:B------:R-:W-:Y:S01]  /*26850*/  ISETP.LT.AND P3, PT, R51, UR10, !P3 ;  /* 0x0000000a33007c0c */ /* 0x000fe2000df61270 */
[----:B------:R-:W-:Y:S01]  /*26860*/  ULDC UR10, c[0x0][0x228] ;  /* 0x00008a00000a7ab9 */ /* 0x000fe20000000800 */
[----:B------:R-:W-:Y:S01]  /*26870*/  ULDC UR12, c[0x0][0x228] ;  /* 0x00008a00000c7ab9 */ /* 0x000fe20000000800 */
[----:B0-----:R-:W-:Y:S01]  /*26880*/  IMAD.WIDE R4, R2, 0x2, R58 ;  /* 0x0000000202047825 */ /* 0x001fe200078e023a */
[----:B-1----:R-:W-:-:S03]  /*26890*/  PRMT R7, R22, 0x7632, R7 ;  /* 0x0000763216077816 */ /* 0x002fc60000000007 */
[----:B------:R-:W-:Y:S02]  /*268a0*/  VIADD R6, R2, UR26 ;  /* 0x0000001a02067c36 */ /* 0x000fe40008000000 */
[----:B------:R-:W-:Y:S02]  /*268b0*/  VIADD R20, R3, 0x3d ;  /* 0x0000003d03147836 */ /* 0x000fe40000000000 */
[----:B------:R-:W-:Y:S01]  /*268c0*/  VIADD R2, R6, UR26 ;  /* 0x0000001a06027c36 */ /* 0x000fe20008000000 */
[----:B------:R0:W-:Y:S02]  /*268d0*/  @P5 STG.E.U16 desc[UR8][R4.64], R7 ;  /* 0x0000000704005986 */ /* 0x0001e4000c101508 */
[----:B------:R-:W-:Y:S01]  /*268e0*/  ISETP.GE.AND P5, PT, R20, UR4, PT ;  /* 0x0000000414007c0c */ /* 0x000fe2000bfa6270 */
[----:B------:R-:W-:Y:S01]  /*268f0*/  IMAD.WIDE R20, R2, 0x2, R56 ;  /* 0x0000000202147825 */ /* 0x000fe200078e0238 */
[----:B------:R-:W-:Y:S01]  /*26900*/  ISETP.LT.AND P6, PT, R51, UR6, !P6 ;  /* 0x0000000633007c0c */ /* 0x000fe2000f7c1270 */
[----:B------:R-:W-:Y:S01]  /*26910*/  ULDC UR4, c[0x0][0x22c] ;  /* 0x00008b0000047ab9 */ /* 0x000fe20000000800 */
[----:B------:R-:W-:Y:S01]  /*26920*/  ULDC UR6, c[0x0][0x228] ;  /* 0x00008a0000067ab9 */ /* 0x000fe20000000800 */
[----:B------:R-:W-:-:S02]  /*26930*/  VIADD R22, R3, 0x3e ;  /* 0x0000003e03167836 */ /* 0x000fc40000000000 */
[----:B0-----:R-:W-:-:S04]  /*26940*/  IMAD.WIDE R4, R6, 0x2, R56 ;  /* 0x0000000206047825 */ /* 0x001fc800078e0238 */
[----:B------:R-:W-:Y:S01]  /*26950*/  IMAD.WIDE R6, R6, 0x2, R58 ;  /* 0x0000000206067825 */ /* 0x000fe200078e023a */
[----:B------:R0:W-:Y:S01]  /*26960*/  @P0 STG.E.U16 desc[UR8][R4.64], R52 ;  /* 0x0000003404000986 */ /* 0x0001e2000c101508 */
[----:B------:R-:W-:Y:S01]  /*26970*/  ISETP.GE.AND P0, PT, R22, UR4, PT ;  /* 0x0000000416007c0c */ /* 0x000fe2000bf06270 */
[----:B------:R-:W-:Y:S02]  /*26980*/  ULDC UR4, c[0x0][0x22c] ;  /* 0x00008b0000047ab9 */ /* 0x000fe40000000800 */
[----:B------:R1:W-:Y:S04]  /*26990*/  @P3 STG.E.U16 desc[UR8][R6.64], R23 ;  /* 0x0000001706003986 */ /* 0x0003e8000c101508 */
[----:B------:R2:W-:Y:S01]  /*269a0*/  @P4 STG.E.U16 desc[UR8][R20.64], R54 ;  /* 0x0000003614004986 */ /* 0x0005e2000c101508 */
[----:B------:R-:W-:Y:S01]  /*269b0*/  ISETP.LT.AND P4, PT, R61, UR10, !P1 ;  /* 0x0000000a3d007c0c */ /* 0x000fe2000cf81270 */
[----:B0-----:R-:W-:Y:S01]  /*269c0*/  VIADD R4, R3, 0x3f ;  /* 0x0000003f03047836 */ /* 0x001fe20000000000 */
[----:B------:R-:W-:Y:S01]  /*269d0*/  ISETP.LT.AND P1, PT, R51, UR12, !P1 ;  /* 0x0000000c33007c0c */ /* 0x000fe2000cf21270 */
[----:B------:R-:W-:Y:S01]  /*269e0*/  VIADD R22, R2, UR26 ;  /* 0x0000001a02167c36 */ /* 0x000fe20008000000 */
[----:B------:R-:W-:Y:S01]  /*269f0*/  ULDC UR10, c[0x0][0x228] ;  /* 0x00008a00000a7ab9 */ /* 0x000fe20000000800 */
[----:B-1----:R-:W-:Y:S01]  /*26a00*/  PRMT R23, R54, 0x7632, R23 ;  /* 0x0000763236177816 */ /* 0x002fe20000000017 */
[----:B------:R-:W-:Y:S01]  /*26a10*/  VIADD R52, R3, 0x40 ;  /* 0x0000004003347836 */ /* 0x000fe20000000000 */
[----:B------:R-:W-:Y:S01]  /*26a20*/  ISETP.GE.AND P3, PT, R4, UR4, PT ;  /* 0x0000000404007c0c */ /* 0x000fe2000bf66270 */
[----:B------:R-:W-:Y:S01]  /*26a30*/  IMAD.WIDE R4, R2, 0x2, R58 ;  /* 0x0000000202047825 */ /* 0x000fe200078e023a */
[----:B------:R-:W-:Y:S01]  /*26a40*/  ULDC UR4, c[0x0][0x22c] ;  /* 0x00008b0000047ab9 */ /* 0x000fe20000000800 */
[----:B------:R-:W-:-:S02]  /*26a50*/  ULDC UR12, c[0x0][0x228] ;  /* 0x00008a00000c7ab9 */ /* 0x000fc40000000800 */
[----:B------:R-:W-:Y:S01]  /*26a60*/  IMAD.WIDE R6, R22, 0x2, R56 ;  /* 0x0000000216067825 */ /* 0x000fe200078e0238 */
[----:B------:R-:W-:Y:S01]  /*26a70*/  @P6 STG.E.U16 desc[UR8][R4.64], R23 ;  /* 0x0000001704006986 */ /* 0x000fe2000c101508 */
[----:B------:R-:W-:Y:S01]  /*26a80*/  ISETP.GE.AND P6, PT, R52, UR4, PT ;  /* 0x0000000434007c0c */ /* 0x000fe2000bfc6270 */
[----:B------:R-:W-:Y:S01]  /*26a90*/  ULDC UR4, c[0x0][0x228] ;  /* 0x00008a0000047ab9 */ /* 0x000fe20000000800 */
[C---:B--2---:R-:W-:Y:S01]  /*26aa0*/  IMAD.WIDE R20, R22.reuse, 0x2, R58 ;  /* 0x0000000216147825 */ /* 0x044fe200078e023a */
        /* <DEDUP_REMOVED lines=22> */
[----:B------:R-:W-:Y:S02]  /*26c10*/  PRMT R20, R53, 0x7632, R20 ;  /* 0x0000763235147816 */ /* 0x000fe40000000014 */
[----:B------:R-:W-:Y:S01]  /*26c20*/  ISETP.LT.AND P5, PT, R61, UR4, !P3 ;  /* 0x000000043d007c0c */ /* 0x000fe2000dfa1270 */
[----:B------:R-:W-:Y:S01]  /*26c30*/  ULDC UR4, c[0x0][0x22c] ;  /* 0x00008b0000047ab9 */ /* 0x000fe20000000800 */
[----:B0-----:R-:W-:-:S04]  /*26c40*/  IMAD.WIDE R6, R2, 0x2, R58 ;  /* 0x0000000202067825 */ /* 0x001fc800078e023a */
[----:B-1----:R-:W-:-:S04]  /*26c50*/  IMAD.WIDE R4, R2, 0x2, R56 ;  /* 0x0000000202047825 */ /* 0x002fc800078e0238 */
[----:B------:R-:W-:Y:S01]  /*26c60*/  VIADD R21, R3, 0x42 ;  /* 0x0000004203157836 */ /* 0x000fe20000000000 */
[----:B------:R0:W-:Y:S04]  /*26c70*/  @P1 STG.E.U16 desc[UR8][R4.64], R53 ;  /* 0x0000003504001986 */ /* 0x0001e8000c101508 */
[----:B------:R1:W-:Y:S01]  /*26c80*/  @P0 STG.E.U16 desc[UR8][R6.64], R20 ;  /* 0x0000001406000986 */ /* 0x0003e2000c101508 */
[----:B------:R-:W-:Y:S01]  /*26c90*/  ISETP.GE.AND P0, PT, R21, UR4, PT ;  /* 0x0000000415007c0c */ /* 0x000fe2000bf06270 */
[----:B------:R-:W-:Y:S01]  /*26ca0*/  VIADD R2, R2, UR26 ;  /* 0x0000001a02027c36 */ /* 0x000fe20008000000 */
[----:B------:R-:W-:Y:S01]  /*26cb0*/  ISETP.LT.AND P3, PT, R51, UR6, !P3 ;  /* 0x0000000633007c0c */ /* 0x000fe2000df61270 */
[----:B------:R-:W3:Y:S01]  /*26cc0*/  LDL.LU R21, [R1+0xf0] ;  /* 0x0000f00001157983 */ /* 0x000ee20000300800 */
[----:B------:R-:W-:Y:S01]  /*26cd0*/  ULDC UR6, c[0x0][0x228] ;  /* 0x00008a0000067ab9 */ /* 0x000fe20000000800 */
[----:B------:R-:W-:Y:S01]  /*26ce0*/  ULDC UR4, c[0x0][0x228] ;  /* 0x00008a0000047ab9 */ /* 0x000fe20000000800 */
[----:B0-----:R-:W-:Y:S01]  /*26cf0*/  IMAD.WIDE R4, R2, 0x2, R56 ;  /* 0x0000000202047825 */ /* 0x001fe200078e0238 */
[----:B-1----:R-:W-:-:S04]  /*26d00*/  PRMT R20, R11, 0x7632, R20 ;  /* 0x000076320b147816 */ /* 0x002fc80000000014 */
[----:B------:R0:W-:Y:S04]  /*26d10*/  @P5 STG.E.U16 desc[UR8][R4.64], R11 ;  /* 0x0000000b04005986 */ /* 0x0001e8000c101508 */
[----:B0-----:R-:W4:Y:S04]  /*26d20*/  LDL.LU R11, [R1+0xf4] ;  /* 0x0000f400010b7983 */ /* 0x001f280000300800 */
[----:B------:R-:W4:Y:S04]  /*26d30*/  LDL.LU R52, [R1+0xe4] ;  /* 0x0000e40001347983 */ /* 0x000f280000300800 */
[----:B------:R-:W4:Y:S04]  /*26d40*/  LDL.LU R54, [R1+0xf8] ;  /* 0x0000f80001367983 */ /* 0x000f280000300800 */
[----:B------:R-:W4:Y:S04]  /*26d50*/  LDL.LU R55, [R1+0xe8] ;  /* 0x0000e80001377983 */ /* 0x000f280000300800 */
[----:B------:R-:W4:Y:S01]  /*26d60*/  LDL.LU R60, [R1+0xfc] ;  /* 0x0000fc00013c7983 */ /* 0x000f220000300800 */
[----:B------:R-:W-:Y:S01]  /*26d70*/  ISETP.LT.AND P1, PT, R61, UR6, !P6 ;  /* 0x000000063d007c0c */ /* 0x000fe2000f721270 */
[C---:B------:R-:W-:Y:S01]  /*26d80*/  IMAD.WIDE R6, R2.reuse, 0x2, R58 ;  /* 0x0000000202067825 */ /* 0x040fe200078e023a */
[----:B------:R-:W-:Y:S01]  /*26d90*/  ULDC UR6, c[0x0][0x228] ;  /* 0x00008a0000067ab9 */ /* 0x000fe20000000800 */
[----:B------:R-:W4:Y:S02]  /*26da0*/  LDL.LU R53, [R1+0xec] ;  /* 0x0000ec0001357983 */ /* 0x000f240000300800 */
[----:B------:R-:W-:-:S02]  /*26db0*/  VIADD R4, R2, UR26 ;  /* 0x0000001a02047c36 */ /* 0x000fc40008000000 */
        /* <DEDUP_REMOVED lines=13> */
[----:B0-----:R-:W-:-:S05]  /*26e90*/  VIADD R21, R3, 0x44 ;  /* 0x0000004403157836 */ /* 0x001fca0000000000 */
[----:B------:R-:W-:Y:S01]  /*26ea0*/  ISETP.GE.AND P1, PT, R21, UR4, PT ;  /* 0x0000000415007c0c */ /* 0x000fe2000bf26270 */
[----:B------:R-:W-:Y:S02]  /*26eb0*/  ULDC UR4, c[0x0][0x228] ;  /* 0x00008a0000047ab9 */ /* 0x000fe40000000800 */
[----:B------:R-:W-:Y:S01]  /*26ec0*/  ISETP.LT.AND P4, PT, R51, UR4, !P4 ;  /* 0x0000000433007c0c */ /* 0x000fe2000e781270 */
[C---:B------:R-:W-:Y:S01]  /*26ed0*/  IMAD.WIDE R6, R2.reuse, 0x2, R56 ;  /* 0x0000000202067825 */ /* 0x040fe200078e0238 */
[----:B------:R0:W-:Y:S01]  /*26ee0*/  @P6 STG.E.U16 desc[UR8][R4.64], R20 ;  /* 0x0000001404006986 */ /* 0x0001e2000c101508 */
[----:B------:R-:W-:Y:S01]  /*26ef0*/  ISETP.LT.AND P6, PT, R61, UR6, !P0 ;  /* 0x000000063d007c0c */ /* 0x000fe2000c7c1270 */
[----:B------:R-:W-:Y:S01]  /*26f00*/  ULDC UR4, c[0x0][0x22c] ;  /* 0x00008b0000047ab9 */ /* 0x000fe20000000800 */
[----:B------:R-:W-:Y:S01]  /*26f10*/  ISETP.LT.AND P0, PT, R51, UR10, !P0 ;  /* 0x0000000a33007c0c */ /* 0x000fe2000c701270 */
[----:B--2---:R1:W-:Y:S01]  /*26f20*/  @P5 STG.E.U16 desc[UR8][R6.64], R22 ;  /* 0x0000001606005986 */ /* 0x0043e2000c101508 */
[----:B------:R-:W-:Y:S01]  /*26f30*/  ISETP.LT.AND P5, PT, R61, UR12, !P3 ;  /* 0x0000000c3d007c0c */ /* 0x000fe2000dfa1270 */
[----:B------:R-:W-:Y:S01]  /*26f40*/  ULDC UR6, c[0x0][0x228] ;  /* 0x00008a0000067ab9 */ /* 0x000fe20000000800 */
[----:B----4-:R-:W-:Y:S01]  /*26f50*/  PRMT R23, R11, 0x7632, R23 ;  /* 0x000076320b177816 */ /* 0x010fe20000000017 */
[----:B------:R-:W-:Y:S01]  /*26f60*/  ULDC UR10, c[0x0][0x228] ;  /* 0x00008a00000a7ab9 */ /* 0x000fe20000000800 */
[----:B0-----:R-:W-:Y:S01]  /*26f70*/  IMAD.WIDE R4, R2, 0x2, R58 ;  /* 0x0000000202047825 */ /* 0x001fe200078e023a */
[----:B-1----:R-:W-:-:S03]  /*26f80*/  PRMT R7, R22, 0x7632, R7 ;  /* 0x0000763216077816 */ /* 0x002fc60000000007 */
[----:B------:R-:W-:Y:S01]  /*26f90*/  VIADD R6, R2, UR26 ;  /* 0x0000001a02067c36 */ /* 0x000fe20008000000 */
[----:B------:R-:W-:Y:S01]  /*26fa0*/  ULDC UR12, c[0x0][0x228] ;  /* 0x00008a00000c7ab9 */ /* 0x000fe20000000800 */
        /* <DEDUP_REMOVED lines=11> */
[----:B------:R0:W-:Y:S04]  /*27060*/  @P6 STG.E.U16 desc[UR8][R4.64], R11 ;  /* 0x0000000b04006986 */ /* 0x0001e8000c101508 */
        /* <DEDUP_REMOVED lines=9> */
[----:B-1----:R-:W-:Y:S01]  /*27100*/  PRMT R23, R52, 0x7632, R23 ;  /* 0x0000763234177816 */ /* 0x002fe20000000017 */
[----:B------:R-:W3:Y:S01]  /*27110*/  LDL.LU R11, [R1+0xb24] ;  /* 0x000b2400010b7983 */ /* 0x000ee20000300800 */
[----:B------:R-:W-:Y:S01]  /*27120*/  ISETP.GE.AND P0, PT, R4, UR4, PT ;  /* 0x0000000404007c0c */ /* 0x000fe2000bf06270 */
[----:B------:R-:W-:Y:S01]  /*27130*/  IMAD.WIDE R4, R2, 0x2, R58 ;  /* 0x0000000202047825 */ /* 0x000fe200078e023a */
[----:B------:R-:W-:Y:S01]  /*27140*/  PRMT R2, R54, 0x7632, R2 ;  /* 0x0000763236027816 */ /* 0x000fe20000000002 */
[----:B------:R-:W-:Y:S01]  /*27150*/  ULDC UR4, c[0x0][0x22c] ;  /* 0x00008b0000047ab9 */ /* 0x000fe20000000800 */
[----:B------:R-:W-:Y:S01]  /*27160*/  ULDC UR12, c[0x0][0x228] ;  /* 0x00008a00000c7ab9 */ /* 0x000fe20000000800 */
[----:B--2---:R-:W-:-:S02]  /*27170*/  VIADD R52, R3, 0x48 ;  /* 0x0000004803347836 */ /* 0x004fc40000000000 */
[C---:B------:R-:W-:Y:S01]  /*27180*/  IMAD.WIDE R6, R22.reuse, 0x2, R56 ;  /* 0x0000000216067825 */ /* 0x040fe200078e0238 */
[----:B------:R-:W-:Y:S03]  /*27190*/  @P3 STG.E.U16 desc[UR8][R4.64], R23 ;  /* 0x0000001704003986 */ /* 0x000fe6000c101508 */
[----:B------:R-:W-:Y:S01]  /*271a0*/  IMAD.WIDE R20, R22, 0x2, R58 ;  /* 0x0000000216147825 */ /* 0x000fe200078e023a */
[----:B------:R-:W-:Y:S01]  /*271b0*/  ISETP.GE.AND P3, PT, R52, UR4, PT ;  /* 0x0000000434007c0c */ /* 0x000fe2000bf66270 */
[----:B------:R-:W-:Y:S01]  /*271c0*/  @P5 STG.E.U16 desc[UR8][R6.64], R54 ;  /* 0x0000003606005986 */ /* 0x000fe2000c101508 */
[----:B------:R-:W-:-:S03]  /*271d0*/  ULDC UR4, c[0x0][0x228] ;  /* 0x00008a0000047ab9 */ /* 0x000fc60000000800 */
[----:B------:R0:W-:Y:S01]  /*271e0*/  @P1 STG.E.U16 desc[UR8][R20.64], R2 ;  /* 0x0000000214001986 */ /* 0x0001e2000c101508 */
[----:B------:R-:W-:Y:S01]  /*271f0*/  ISETP.LT.AND P1, PT, R61, UR4, !P4 ;  /* 0x000000043d007c0c */ /* 0x000fe2000e721270 */
        /* <DEDUP_REMOVED lines=22> */
[C---:B------:R-:W-:Y:S01]  /*27360*/  ISETP.LT.AND P6, PT, R51.reuse, UR6, !P6 ;  /* 0x0000000633007c0c */ /* 0x040fe2000f7c1270 */
[----:B------:R-:W4:Y:S01]  /*27370*/  LDL.LU R21, [R1+0x110] ;  /* 0x0001100001157983 */ /* 0x000f220000300800 */
[----:B------:R-:W-:Y:S01]  /*27380*/  ULDC UR6, c[0x0][0x228] ;  /* 0x00008a0000067ab9 */ /* 0x000fe20000000800 */
[----:B------:R-:W-:Y:S01]  /*27390*/  IMAD.WIDE R6, R2, 0x2, R58 ;  /* 0x0000000202067825 */ /* 0x000fe200078e023a */
[----:B------:R-:W-:Y:S01]  /*273a0*/  PRMT R20, R60, 0x7632, R20 ;  /* 0x000076323c147816 */ /* 0x000fe20000000014 */
[----:B------:R-:W3:Y:S01]  /*273b0*/  LDL.LU R52, [R1+0x114] ;  /* 0x0001140001347983 */ /* 0x000ee20000300800 */
[----:B------:R-:W-:Y:S01]  /*273c0*/  ISETP.LT.AND P0, PT, R51, UR6, !P0 ;  /* 0x0000000633007c0c */ /* 0x000fe2000c701270 */
[----:B------:R-:W-:Y:S01]  /*273d0*/  VIADD R2, R2, UR26 ;  /* 0x0000001a02027c36 */ /* 0x000fe20008000000 */
[----:B------:R-:W-:Y:S01]  /*273e0*/  ULDC UR6, c[0x0][0x228] ;  /* 0x00008a0000067ab9 */ /* 0x000fe20000000800 */
[----:B------:R-:W-:Y:S01]  /*273f0*/  ULDC UR4, c[0x0][0x228] ;  /* 0x00008a0000047ab9 */ /* 0x000fe20000000800 */
[----:B------:R-:W3:Y:S01]  /*27400*/  LDL.LU R54, [R1+0x118] ;  /* 0x0001180001367983 */ /* 0x000ee20000300800 */
[----:B0-----:R-:W-:-:S03]  /*27410*/  IMAD.WIDE R4, R2, 0x2, R56 ;  /* 0x0000000202047825 */ /* 0x001fc600078e0238 */
[----:B------:R0:W-:Y:S01]  /*27420*/  @P6 STG.E.U16 desc[UR8][R6.64], R20 ;  /* 0x0000001406006986 */ /* 0x0001e2000c101508 */
[----:B------:R-:W-:Y:S01]  /*27430*/  ISETP.LT.AND P6, PT, R61, UR6, !P3 ;  /* 0x000000063d007c0c */ /* 0x000fe2000dfc1270 */
[----:B------:R-:W-:Y:S02]  /*27440*/  ULDC UR6, c[0x0][0x228] ;  /* 0x00008a0000067ab9 */ /* 0x000fe40000000800 */
[----:B------:R1:W-:Y:S04]  /*27450*/  @P4 STG.E.U16 desc[UR8][R4.64], R53 ;  /* 0x0000003504004986 */ /* 0x0003e8000c101508 */
[----:B------:R-:W3:Y:S01]  /*27460*/  LDL.LU R55, [R1+0x108] ;  /* 0x0001080001377983 */ /* 0x000ee20000300800 */
[----:B0-----:R-:W-:Y:S01]  /*27470*/  IMAD.WIDE R6, R2, 0x2, R58 ;  /* 0x0000000202067825 */ /* 0x001fe200078e023a */
[----:B------:R-:W-:-:S02]  /*27480*/  PRMT R20, R53, 0x7632, R20 ;  /* 0x0000763235147816 */ /* 0x000fc40000000014 */
[----:B------:R-:W3:Y:S01]  /*27490*/  LDL.LU R60, [R1+0x11c] ;  /* 0x00011c00013c7983 */ /* 0x000ee20000300800 */
[----:B-1----:R-:W-:-:S03]  /*274a0*/  VIADD R4, R2, UR26 ;  /* 0x0000001a02047c36 */ /* 0x002fc60008000000 */
[----:B------:R0:W-:Y:S01]  /*274b0*/  @P0 STG.E.U16 desc[UR8][R6.64], R20 ;  /* 0x0000001406000986 */ /* 0x0001e2000c101508 */
[----:B------:R-:W-:Y:S01]  /*274c0*/  VIADD R2, R3, 0x4b ;  /* 0x0000004b03027836 */ /* 0x000fe20000000000 */
[----:B------:R-:W-:Y:S01]  /*274d0*/  ISETP.LT.AND P3, PT, R51, UR4, !P3 ;  /* 0x0000000433007c0c */ /* 0x000fe2000df61270 */
[----:B------:R-:W-:Y:S01]  /*274e0*/  ULDC UR4, c[0x0][0x22c] ;  /* 0x00008b0000047ab9 */ /* 0x000fe20000000800 */
[----:B------:R-:W-:Y:S01]  /*274f0*/  ISETP.LT.AND P4, PT, R61, UR6, !P1 ;  /* 0x000000063d007c0c */ /* 0x000fe2000cf81270 */
[----:B------:R-:W-:Y:S01]  /*27500*/  ULDC UR6, c[0x0][0x228] ;  /* 0x00008a0000067ab9 */ /* 0x000fe20000000800 */
[----:B------:R-:W3:Y:S01]  /*27510*/  LDL.LU R53, [R1+0x10c] ;  /* 0x00010c0001357983 */ /* 0x000ee20000300800 */
[----:B0-----:R-:W-:Y:S01]  /*27520*/  IMAD.WIDE R6, R4, 0x2, R56 ;  /* 0x0000000204067825 */ /* 0x001fe200078e0238 */
[----:B------:R-:W-:Y:S01]  /*27530*/  ISETP.GE.AND P0, PT, R2, UR4, PT ;  /* 0x0000000402007c0c */ /* 0x000fe2000bf06270 */
[----:B------:R-:W-:Y:S02]  /*27540*/  ULDC UR4, c[0x0][0x22c] ;  /* 0x00008b0000047ab9 */ /* 0x000fe40000000800 */
[----:B------:R-:W-:-:S02]  /*27550*/  VIADD R2, R4, UR26 ;  /* 0x0000001a04027c36 */ /* 0x000fc40008000000 */
[----:B------:R-:W-:Y:S01]  /*27560*/  IMAD.WIDE R4, R4, 0x2, R58 ;  /* 0x0000000204047825 */ /* 0x000fe200078e023a */
[----:B----4-:R0:W-:Y:S01]  /*27570*/  @P6 STG.E.U16 desc[UR8][R6.64], R21 ;  /* 0x0000001506006986 */ /* 0x0101e2000c101508 */
        /* <DEDUP_REMOVED lines=9> */
[----:B------:R-:W-:Y:S01]  /*27610*/  ULDC UR4, c[0x0][0x22c] ;  /* 0x00008b0000047ab9 */ /* 0x000fe20000000800 */
[----:B--2---:R1:W-:Y:S01]  /*27620*/  @P4 STG.E.U16 desc[UR8][R6.64], R22 ;  /* 0x0000001606004986 */ /* 0x0043e2000c101508 */
[----:B0-----:R-:W-:Y:S01]  /*27630*/  IMAD.WIDE R4, R2, 0x2, R58 ;  /* 0x0000000202047825 */ /* 0x001fe200078e023a */
[----:B-1----:R-:W-:-:S03]  /*27640*/  PRMT R7, R22, 0x7632, R7 ;  /* 0x0000763216077816 */ /* 0x002fc60000000007 */
[----:B------:R-:W-:Y:S02]  /*27650*/  VIADD R6, R2, UR26 ;  /* 0x0000001a02067c36 */ /* 0x000fe40008000000 */
[----:B------:R0:W-:Y:S02]  /*27660*/  @P1 STG.E.U16 desc[UR8][R4.64], R7 ;  /* 0x0000000704001986 */ /* 0x0001e4000c101508 */
[----:B0-----:R-:W-:-:S05]  /*27670*/  IMAD.WIDE R4, R6, 0x2, R56 ;  /* 0x0000000206047825 */ /* 0x001fca00078e0238 */
[----:B---3--:R0:W-:Y:S04]  /*27680*/  @P3 STG.E.U16 desc[UR8][R4.64], R52 ;  /* 0x0000003404003986 */ /* 0x0081e8000c101508 */
[----:B0-----:R-:W2:Y:S01]  /*27690*/  LDL.LU R5, [R1+0x104] ;  /* 0x0001040001057983 */ /* 0x001ea20000300800 */
[----:B------:R-:W-:Y:S02]  /*276a0*/  ISETP.LT.AND P5, PT, R51, UR10, !P5 ;  /* 0x0000000a33007c0c */ /* 0x000fe4000efa1270 */
[----:B------:R-:W-:Y:S01]  /*276b0*/  ISETP.LT.AND P4, PT, R61, UR12, !P0 ;  /* 0x0000000c3d007c0c */ /* 0x000fe2000c781270 */
[----:B------:R-:W-:Y:S02]  /*276c0*/  VIADD R20, R3, 0x4d ;  /* 0x0000004d03147836 */ /* 0x000fe40000000000 */
[----:B------:R-:W-:Y:S01]  /*276d0*/  VIADD R2, R6, UR26 ;  /* 0x0000001a06027c36 */ /* 0x000fe20008000000 */
[----:B------:R-:W-:Y:S01]  /*276e0*/  ISETP.LT.AND P0, PT, R51, UR6, !P0 ;  /* 0x0000000633007c0c */ /* 0x000fe2000c701270 */
[C---:B------:R-:W-:Y:S01]  /*276f0*/  VIADD R22, R3.reuse, 0x4e ;  /* 0x0000004e03167836 */ /* 0x040fe20000000000 */
[----:B------:R-:W-:Y:S01]  /*27700*/  ISETP.GE.AND P1, PT, R20, UR4, PT ;  /* 0x0000000414007c0c */ /* 0x000fe2000bf26270 */
[----:B------:R-:W-:Y:S01]  /*27710*/  IMAD.WIDE R6, R6, 0x2, R58 ;  /* 0x0000000206067825 */ /* 0x000fe200078e023a */
[----:B------:R-:W-:Y:S01]  /*27720*/  PRMT R23, R52, 0x7632, R23 ;  /* 0x0000763234177816 */ /* 0x000fe20000000017 */
[----:B------:R-:W-:Y:S01]  /*27730*/  ULDC UR4, c[0x0][0x22c] ;  /* 0x00008b0000047ab9 */ /* 0x000fe20000000800 */
[----:B------:R-:W-:Y:S01]  /*27740*/  ULDC UR10, c[0x0][0x228] ;  /* 0x00008a00000a7ab9 */ /* 0x000fe20000000800 */
[--C-:B------:R-:W-:Y:S01]  /*27750*/  IMAD.WIDE R20, R2, 0x2, R56.reuse ;  /* 0x0000000202147825 */ /* 0x100fe200078e0238 */
[----:B------:R-:W-:Y:S01]  /*27760*/  ISETP.GE.AND P3, PT, R22, UR4, PT ;  /* 0x0000000416007c0c */ /* 0x000fe2000bf66270 */
[----:B------:R-:W-:Y:S01]  /*27770*/  ULDC UR12, c[0x0][0x228] ;  /* 0x00008a00000c7ab9 */ /* 0x000fe20000000800 */
[----:B------:R-:W-:Y:S01]  /*27780*/  ULDC UR6, c[0x0][0x228] ;  /* 0x00008a0000067ab9 */ /* 0x000fe20000000800 */
[----:B------:R-:W-:Y:S01]  /*27790*/  VIADD R52, R3, 0x4f ;  /* 0x0000004f03347836 */ /* 0x000fe20000000000 */
[----:B------:R0:W-:Y:S01]  /*277a0*/  @P5 STG.E.U16 desc[UR8][R6.64], R23 ;  /* 0x0000001706005986 */ /* 0x0001e2000c101508 */
[----:B------:R-:W-:Y:S01]  /*277b0*/  ULDC UR4, c[0x0][0x22c] ;  /* 0x00008b0000047ab9 */ /* 0x000fe20000000800 */
[----:B------:R-:W-:Y:S01]  /*277c0*/  ISETP.LT.AND P5, PT, R61, UR10, !P6 ;  /* 0x0000000a3d007c0c */ /* 0x000fe2000f7a1270 */
[----:B------:R-:W-:Y:S01]  /*277d0*/  VIADD R22, R2, UR26 ;  /* 0x0000001a02167c36 */ /* 0x000fe20008000000 */
[----:B------:R-:W-:Y:S01]  /*277e0*/  ISETP.LT.AND P6, PT, R51, UR12, !P6 ;  /* 0x0000000c33007c0c */ /* 0x000fe2000f7c1270 */
[----:B------:R-:W-:Y:S01]  /*277f0*/  ULDC UR10, c[0x0][0x228] ;  /* 0x00008a00000a7ab9 */ /* 0x000fe20000000800 */
[----:B------:R-:W-:Y:S01]  /*27800*/  ULDC UR12, c[0x0][0x228] ;  /* 0x00008a00000c7ab9 */ /* 0x000fe20000000800 */
[----:B0-----:R-:W-:Y:S01]  /*27810*/  IMAD.WIDE R6, R22, 0x2, R56 ;  /* 0x0000000216067825 */ /* 0x001fe200078e0238 */
[----:B--2---:R0:W-:Y:S01]  /*27820*/  @P4 STG.E.U16 desc[UR8][R20.64], R5 ;  /* 0x0000000514004986 */ /* 0x0041e2000c101508 */
[----:B------:R-:W-:-:S02]  /*27830*/  PRMT R23, R5, 0x7632, R23 ;  /* 0x0000763205177816 */ /* 0x000fc40000000017 */
[----:B------:R-:W-:Y:S01]  /*27840*/  ISETP.GE.AND P4, PT, R52, UR4, PT ;  /* 0x0000000434007c0c */ /* 0x000fe2000bf86270 */
[----:B------:R-:W-:Y:S01]  /*27850*/  VIADD R52, R3, 0x50 ;  /* 0x0000005003347836 */ /* 0x000fe20000000000 */
[----:B------:R-:W-:Y:S01]  /*27860*/  ULDC UR4, c[0x0][0x22c] ;  /* 0x00008b0000047ab9 */ /* 0x000fe20000000800 */
[----:B0-----:R-:W-:-:S05]  /*27870*/  IMAD.WIDE R4, R2, 0x2, R58 ;  /* 0x0000000202047825 */ /* 0x001fca00078e023a */
[----:B------:R-:W-:Y:S01]  /*27880*/  @P0 STG.E.U16 desc[UR8][R4.64], R23 ;  /* 0x0000001704000986 */ /* 0x000fe2000c101508 */
[----:B------:R-:W-:Y:S01]  /*27890*/  ISETP.GE.AND P0, PT, R52, UR4, PT ;  /* 0x0000000434007c0c */ /* 0x000fe2000bf06270 */
[----:B------:R-:W-:Y:S01]  /*278a0*/  IMAD.WIDE R20, R22, 0x2, R58 ;  /* 0x0000000216147825 */ /* 0x000fe200078e023a */
[----:B------:R-:W-:Y:S01]  /*278b0*/  PRMT R2, R54, 0x7632, R2 ;  /* 0x0000763236027816 */ /* 0x000fe20000000002 */
[----:B------:R-:W2:Y:S01]  /*278c0*/  LDL.LU R52, [R1+0x120] ;  /* 0x0001200001347983 */ /* 0x000ea20000300800 */
[----:B------:R-:W-:-:S03]  /*278d0*/  ULDC UR4, c[0x0][0x228] ;  /* 0x00008a0000047ab9 */ /* 0x000fc60000000800 */
[----:B------:R0:W-:Y:S01]  /*278e0*/  @P5 STG.E.U16 desc[UR8][R6.64], R54 ;  /* 0x0000003606005986 */ /* 0x0001e2000c101508 */
[----:B------:R-:W-:Y:S01]  /*278f0*/  ISETP.LT.AND P5, PT, R61, UR4, !P1 ;  /* 0x000000043d007c0c */ /* 0x000fe2000cfa1270 */
[----:B------:R-:W-:Y:S02]  /*27900*/  ULDC UR4, c[0x0][0x22c] ;  /* 0x00008b0000047ab9 */ /* 0x000fe40000000800 */
[----:B0-----:R-:W3:Y:S04]  /*27910*/  LDL.LU R54, [R1+0x124] ;  /* 0x0001240001367983 */ /* 0x001ee80000300800 */
[----:B------:R0:W-:Y:S01]  /*27920*/  @P6 STG.E.U16 desc[UR8][R20.64], R2 ;  /* 0x0000000214006986 */ /* 0x0001e2000c101508 */
[----:B------:R-:W-:Y:S01]  /*27930*/  ISETP.LT.AND P1, PT, R51, UR6, !P1 ;  /* 0x0000000633007c0c */ /* 0x000fe2000cf21270 */
[----:B------:R-:W-:Y:S01]  /*27940*/  ULDC UR6, c[0x0][0x228] ;  /* 0x00008a0000067ab9 */ /* 0x000fe20000000800 */
[----:B0-----:R-:W-:-:S04]  /*27950*/  VIADD R2, R22, UR26 ;  /* 0x0000001a16027c36 */ /* 0x001fc80008000000 */
[----:B------:R-:W-:Y:S01]  /*27960*/  IMAD.WIDE R6, R2, 0x2, R56 ;  /* 0x0000000202067825 */ /* 0x000fe200078e0238 */
[----:B------:R-:W-:-:S04]  /*27970*/  PRMT R21, R55, 0x7632, R21 ;  /* 0x0000763237157816 */ /* 0x000fc80000000015 */
[----:B------:R0:W-:Y:S01]  /*27980*/  @P5 STG.E.U16 desc[UR8][R6.64], R55 ;  /* 0x0000003706005986 */ /* 0x0001e2000c101508 */
[----:B------:R-:W-:Y:S01]  /*27990*/  ISETP.LT.AND P6, PT, R61, UR10, !P3 ;  /* 0x0000000a3d007c0c */ /* 0x000fe2000dfc1270 */
[C---:B------:R-:W-:Y:S01]  /*279a0*/  IMAD.WIDE R4, R2.reuse, 0x2, R58 ;  /* 0x0000000202047825 */ /* 0x040fe200078e023a */
[----:B------:R-:W-:Y:S01]  /*279b0*/  ULDC UR10, c[0x0][0x228] ;  /* 0x00008a00000a7ab9 */ /* 0x000fe20000000800 */
[----:B0-----:R-:W4:Y:S02]  /*279c0*/  LDL.LU R55, [R1+0x128] ;  /* 0x0001280001377983 */ /* 0x001f240000300800 */
[----:B------:R-:W-:Y:S02]  /*279d0*/  VIADD R2, R2, UR26 ;  /* 0x0000001a02027c36 */ /* 0x000fe40008000000 */
[----:B------:R-:W-:Y:S01]  /*279e0*/  VIADD R20, R3, 0x51 ;  /* 0x0000005103147836 */ /* 0x000fe20000000000 */
[----:B------:R0:W-:Y:S04]  /*279f0*/  @P1 STG.E.U16 desc[UR8][R4.64], R21 ;  /* 0x0000001504001986 */ /* 0x0001e8000c101508 */
[----:B------:R-:W-:Y:S01]  /*27a00*/  ISETP.GE.AND P5, PT, R20, UR4, PT ;  /* 0x0000000414007c0c */ /* 0x000fe2000bfa6270 */
[----:B------:R-:W-:Y:S01]  /*27a10*/  ULDC UR4, c[0x0][0x228] ;  /* 0x00008a0000047ab9 */ /* 0x000fe20000000800 */
[----:B------:R-:W-:Y:S01]  /*27a20*/  PRMT R20, R60, 0x7632, R20 ;  /* 0x000076323c147816 */ /* 0x000fe20000000014 */
[----:B0-----:R-:W-:-:S05]  /*27a30*/  IMAD.WIDE R4, R2, 0x2, R56 ;  /* 0x0000000202047825 */ /* 0x001fca00078e0238 */
[----:B------:R0:W-:Y:S04]  /*27a40*/  @P6 STG.E.U16 desc[UR8][R4.64], R60 ;  /* 0x0000003c04006986 */ /* 0x0001e8000c101508 */
[----:B0-----:R-:W4:Y:S01]  /*27a50*/  LDL.LU R60, [R1+0x12c] ;  /* 0x00012c00013c7983 */ /* 0x001f220000300800 */
[----:B------:R-:W-:Y:S01]  /*27a60*/  ISETP.LT.AND P3, PT, R51, UR6, !P3 ;  /* 0x0000000633007c0c */ /* 0x000fe2000df61270 */
[----:B------:R-:W-:Y:S01]  /*27a70*/  ULDC UR6, c[0x0][0x228] ;  /* 0x00008a0000067ab9 */ /* 0x000fe20000000800 */
[----:B------:R-:W-:Y:S01]  /*27a80*/  ISETP.LT.AND P1, PT, R61, UR4, !P4 ;  /* 0x000000043d007c0c */ /* 0x000fe2000e721270 */
[C---:B------:R-:W-:Y:S01]  /*27a90*/  VIADD R23, R2.reuse, UR26 ;  /* 0x0000001a02177c36 */ /* 0x040fe20008000000 */
[----:B------:R-:W-:Y:S01]  /*27aa0*/  ISETP.LT.AND P4, PT, R51, UR6, !P4 ;  /* 0x0000000633007c0c */ /* 0x000fe2000e781270 */
[----:B------:R-:W-:Y:S01]  /*27ab0*/  IMAD.WIDE R6, R2, 0x2, R58 ;  /* 0x0000000202067825 */ /* 0x000fe200078e023a */
[----:B------:R-:W-:Y:S01]  /*27ac0*/  ULDC UR6, c[0x0][0x228] ;  /* 0x00008a0000067ab9 */ /* 0x000fe20000000800 */
[----:B------:R-:W-:-:S02]  /*27ad0*/  ULDC UR4, c[0x0][0x22c] ;  /* 0x00008b0000047ab9 */ /* 0x000fc40000000800 */
[----:B------:R-:W-:Y:S01]  /*27ae0*/  VIADD R2, R3, 0x52 ;  /* 0x0000005203027836 */ /* 0x000fe20000000000 */
[----:B------:R-:W-:Y:S01]  /*27af0*/  ISETP.LT.AND P6, PT, R61, UR6, !P0 ;  /* 0x000000063d007c0c */ /* 0x000fe2000c7c1270 */
[----:B------:R-:W-:Y:S01]  /*27b00*/  IMAD.WIDE R4, R23, 0x2, R56 ;  /* 0x0000000217047825 */ /* 0x000fe200078e0238 */
[----:B------:R-:W-:Y:S01]  /*27b10*/  PRMT R21, R53, 0x7632, R21 ;  /* 0x0000763235157816 */ /* 0x000fe20000000015 */
[----:B------:R0:W-:Y:S01]  /*27b20*/  @P3 STG.E.U16 desc[UR8][R6.64], R20 ;  /* 0x0000001406003986 */ /* 0x0001e2000c101508 */
[----:B------:R-:W-:Y:S01]  /*27b30*/  ISETP.GE.AND P3, PT, R2, UR4, PT ;  /* 0x0000000402007c0c */ /* 0x000fe2000bf66270 */
[----:B------:R-:W-:Y:S01]  /*27b40*/  ULDC UR4, c[0x0][0x228] ;  /* 0x00008a0000047ab9 */ /* 0x000fe20000000800 */
[----:B------:R-:W-:Y:S01]  /*27b50*/  VIADD R2, R3, 0x53 ;  /* 0x0000005303027836 */ /* 0x000fe20000000000 */
[----:B------:R1:W-:Y:S01]  /*27b60*/  @P1 STG.E.U16 desc[UR8][R4.64], R53 ;  /* 0x0000003504001986 */ /* 0x0003e2000c101508 */
[----:B------:R-:W-:Y:S01]  /*27b70*/  ISETP.LT.AND P1, PT, R51, UR4, !P0 ;  /* 0x0000000433007c0c */ /* 0x000fe2000c721270 */
[----:B------:R-:W-:Y:S01]  /*27b80*/  ULDC UR4, c[0x0][0x22c] ;  /* 0x00008b0000047ab9 */ /* 0x000fe20000000800 */
[----:B------:R-:W-:Y:S01]  /*27b90*/  ULDC UR6, c[0x0][0x228] ;  /* 0x00008a0000067ab9 */ /* 0x000fe20000000800 */
[----:B0-----:R-:W-:-:S04]  /*27ba0*/  IMAD.WIDE R6, R23, 0x2, R58 ;  /* 0x0000000217067825 */ /* 0x001fc800078e023a */
[----:B------:R-:W-:Y:S01]  /*27bb0*/  VIADD R23, R23, UR26 ;  /* 0x0000001a17177c36 */ /* 0x000fe20008000000 */
[----:B------:R0:W-:Y:S01]  /*27bc0*/  @P4 STG.E.U16 desc[UR8][R6.64], R21 ;  /* 0x0000001506004986 */ /* 0x0001e2000c101508 */
[----:B------:R-:W-:Y:S01]  /*27bd0*/  ISETP.GE.AND P0, PT, R2, UR4, PT ;  /* 0x0000000402007c0c */ /* 0x000fe2000bf06270 */
[----:B------:R-:W-:Y:S01]  /*27be0*/  VIADD R2, R3, 0x54 ;  /* 0x0000005403027836 */ /* 0x000fe20000000000 */
[----:B------:R-:W-:Y:S01]  /*27bf0*/  ISETP.LT.AND P4, PT, R61, UR6, !P5 ;  /* 0x000000063d007c0c */ /* 0x000fe2000ef81270 */
[----:B------:R-:W-:Y:S01]  /*27c00*/  ULDC UR4, c[0x0][0x22c] ;  /* 0x00008b0000047ab9 */ /* 0x000fe20000000800 */
[C---:B-1----:R-:W-:Y:S01]  /*27c10*/  VIADD R53, R23.reuse, UR26 ;  /* 0x0000001a17357c36 */ /* 0x042fe20008000000 */
[----:B------:R-:W-:Y:S01]  /*27c20*/  ULDC UR6, c[0x0][0x228] ;  /* 0x00008a0000067ab9 */ /* 0x000fe20000000800 */
[----:B0-----:R-:W-:-:S04]  /*27c30*/  IMAD.WIDE R20, R23, 0x2, R56 ;  /* 0x0000000217147825 */ /* 0x001fc800078e0238 */
[----:B------:R-:W-:-:S04]  /*27c40*/  IMAD.WIDE R4, R23, 0x2, R58 ;  /* 0x0000000217047825 */ /* 0x000fc800078e023a */
[----:B------:R-:W-:-:S04]  /*27c50*/  IMAD.WIDE R6, R53, 0x2, R56 ;  /* 0x0000000235067825 */ /* 0x000fc800078e0238 */
[----:B------:R-:W-:Y:S01]  /*27c60*/  IMAD.WIDE R22, R53, 0x2, R58 ;  /* 0x0000000235167825 */ /* 0x000fe200078e023a */
[----:B--2---:R0:W-:Y:S01]  /*27c70*/  @P6 STG.E.U16 desc[UR8][R20.64], R52 ;  /* 0x0000003414006986 */ /* 0x0041e2000c101508 */
[----:B------:R-:W-:Y:S01]  /*27c80*/  ISETP.GE.AND P6, PT, R2, UR4, PT ;  /* 0x0000000402007c0c */ /* 0x000fe2000bfc6270 */
[----:B------:R-:W-:Y:S02]  /*27c90*/  ULDC UR4, c[0x0][0x228] ;  /* 0x00008a0000047ab9 */ /* 0x000fe40000000800 */
[----:B------:R-:W-:Y:S02]  /*27ca0*/  ISETP.LT.AND P5, PT, R51, UR4, !P5 ;  /* 0x0000000433007c0c */ /* 0x000fe4000efa1270 */
[----:B0-----:R-:W-:Y:S01]  /*27cb0*/  PRMT R21, R52, 0x7632, R21 ;  /* 0x0000763234157816 */ /* 0x001fe20000000015 */
[----:B------:R-:W-:Y:S01]  /*27cc0*/  VIADD R2, R3, 0x55 ;  /* 0x0000005503027836 */ /* 0x000fe20000000000 */
[----:B------:R-:W-:-:S03]  /*27cd0*/  ULDC UR4, c[0x0][0x22c] ;  /* 0x00008b0000047ab9 */ /* 0x000fc60000000800 */
[----:B------:R0:W-:Y:S01]  /*27ce0*/  @P1 STG.E.U16 desc[UR8][R4.64], R21 ;  /* 0x0000001504001986 */ /* 0x0001e2000c101508 */
[----:B------:R-:W-:Y:S01]  /*27cf0*/  ISETP.LT.AND P1, PT, R61, UR6, !P3 ;  /* 0x000000063d007c0c */ /* 0x000fe2000df21270 */
[----:B------:R-:W-:Y:S01]  /*27d00*/  ULDC UR6, c[0x0][0x228] ;  /* 0x00008a0000067ab9 */ /* 0x000fe20000000800 */
[----:B------:R-:W-:Y:S01]  /*27d10*/  ISETP.LT.AND P3, PT, R51, UR10, !P3 ;  /* 0x0000000a33007c0c */ /* 0x000fe2000df61270 */
[----:B------:R3:W-:Y:S01]  /*27d20*/  @P4 STG.E.U16 desc[UR8][R6.64], R8 ;  /* 0x0000000806004986 */ /* 0x0007e2000c101508 */
[----:B------:R-:W-:Y:S01]  /*27d30*/  ISETP.LT.AND P4, PT, R61, UR12, !P0 ;  /* 0x0000000c3d007c0c */ /* 0x000fe2000c781270 */
[----:B------:R-:W-:Y:S01]  /*27d40*/  ULDC UR10, c[0x0][0x228] ;  /* 0x00008a00000a7ab9 */ /* 0x000fe20000000800 */
[----:B0-----:R-:W-:Y:S01]  /*27d50*/  PRMT R5, R8, 0x7632, R5 ;  /* 0x0000763208057816 */ /* 0x001fe20000000005 */
[----:B------:R-:W-:Y:S01]  /*27d60*/  VIADD R21, R53, UR26 ;  /* 0x0000001a35157c36 */ /* 0x000fe20008000000 */
[----:B------:R-:W-:-:S03]  /*27d70*/  ULDC UR12, c[0x0][0x228] ;  /* 0x00008a00000c7ab9 */ /* 0x000fc60000000800 */
[----:B------:R-:W-:Y:S01]  /*27d80*/  VIADD R53, R21, UR26 ;  /* 0x0000001a15357c36 */ /* 0x000fe20008000000 */
[----:B------:R0:W-:Y:S01]  /*27d90*/  @P5 STG.E.U16 desc[UR8][R22.64], R5 ;  /* 0x0000000516005986 */ /* 0x0001e2000c101508 */
[----:B------:R-:W-:Y:S01]  /*27da0*/  ISETP.GE.AND P5, PT, R2, UR4, PT ;  /* 0x0000000402007c0c */ /* 0x000fe2000bfa6270 */
[----:B------:R-:W-:Y:S01]  /*27db0*/  VIADD R2, R3, 0x56 ;  /* 0x0000005603027836 */ /* 0x000fe20000000000 */
[----:B---3--:R-:W-:Y:S01]  /*27dc0*/  PRMT R8, R54, 0x7632, R8 ;  /* 0x0000763236087816 */ /* 0x008fe20000000008 */
[----:B------:R-:W-:Y:S01]  /*27dd0*/  IMAD.WIDE R6, R21, 0x2, R58 ;  /* 0x0000000215067825 */ /* 0x000fe200078e023a */
        /* <DEDUP_REMOVED lines=8> */
[----:B------:R-:W-:Y:S01]  /*27e60*/  VIADD R2, R3, 0x57 ;  /* 0x0000005703027836 */ /* 0x000fe20000000000 */
[----:B------:R1:W-:Y:S04]  /*27e70*/  @P3 STG.E.U16 desc[UR8][R6.64], R8 ;  /* 0x0000000806003986 */ /* 0x0003e8000c101508 */
[----:B------:R2:W-:Y:S01]  /*27e80*/  @P4 STG.E.U16 desc[UR8][R20.64], R9 ;  /* 0x0000000914004986 */ /* 0x0005e2000c101508 */
[----:B------:R-:W-:Y:S01]  /*27e90*/  ISETP.LT.AND P4, PT, R61, UR10, !P6 ;  /* 0x0000000a3d007c0c */ /* 0x000fe2000f781270 */
[C---:B------:R-:W-:Y:S01]  /*27ea0*/  VIADD R23, R53.reuse, UR26 ;  /* 0x0000001a35177c36 */ /* 0x040fe20008000000 */
[----:B------:R-:W-:Y:S01]  /*27eb0*/  ISETP.GE.AND P3, PT, R2, UR4, PT ;  /* 0x0000000402007c0c */ /* 0x000fe2000bf66270 */
[----:B0-----:R-:W-:Y:S01]  /*27ec0*/  IMAD.WIDE R4, R53, 0x2, R58 ;  /* 0x0000000235047825 */ /* 0x001fe200078e023a */
[----:B------:R-:W-:Y:S01]  /*27ed0*/  PRMT R2, R9, 0x7632, R2 ;  /* 0x0000763209027816 */ /* 0x000fe20000000002 */
[----:B------:R-:W-:Y:S01]  /*27ee0*/  ULDC UR4, c[0x0][0x22c] ;  /* 0x00008b0000047ab9 */ /* 0x000fe20000000800 */
[----:B------:R-:W-:Y:S01]  /*27ef0*/  ULDC UR10, c[0x0][0x228] ;  /* 0x00008a00000a7ab9 */ /* 0x000fe20000000800 */
[----:B-1----:R-:W-:-:S04]  /*27f00*/  IMAD.WIDE R6, R23, 0x2, R56 ;  /* 0x0000000217067825 */ /* 0x002fc800078e0238 */
[----:B--2---:R-:W-:Y:S01]  /*27f10*/  VIADD R21, R3, 0x58 ;  /* 0x0000005803157836 */ /* 0x004fe20000000000 */
[----:B------:R0:W-:Y:S01]  /*27f20*/  @P0 STG.E.U16 desc[UR8][R4.64], R2 ;  /* 0x0000000204000986 */ /* 0x0001e2000c101508 */
[----:B------:R-:W-:Y:S01]  /*27f30*/  ISETP.LT.AND P6, PT, R51, UR12, !P6 ;  /* 0x0000000c33007c0c */ /* 0x000fe2000f7c1270 */
[----:B------:R-:W-:Y:S01]  /*27f40*/  IMAD.WIDE R8, R23, 0x2, R58 ;  /* 0x0000000217087825 */ /* 0x000fe200078e023a */
[----:B----4-:R-:W-:Y:S02]  /*27f50*/  PRMT R20, R55, 0x7632, R20 ;  /* 0x0000763237147816 */ /* 0x010fe40000000014 */
[----:B------:R-:W-:Y:S01]  /*27f60*/  ISETP.GE.AND P0, PT, R21, UR4, PT ;  /* 0x0000000415007c0c */ /* 0x000fe2000bf06270 */
[----:B------:R-:W-:Y:S01]  /*27f70*/  ULDC UR4, c[0x0][0x228] ;  /* 0x00008a0000047ab9 */ /* 0x000fe20000000800 */
[----:B------:R1:W-:Y:S01]  /*27f80*/  @P4 STG.E.U16 desc[UR8][R6.64], R55 ;  /* 0x0000003706004986 */ /* 0x0003e2000c101508 */
[----:B------:R-:W-:Y:S01]  /*27f90*/  ISETP.LT.AND P4, PT, R61, UR4, !P5 ;  /* 0x000000043d007c0c */ /* 0x000fe2000ef81270 */
[----:B------:R-:W-:Y:S01]  /*27fa0*/  VIADD R23, R23, UR26 ;  /* 0x0000001a17177c36 */ /* 0x000fe20008000000 */
[----:B------:R-:W-:Y:S01]  /*27fb0*/  ISETP.LT.AND P5, PT, R51, UR6, !P5 ;  /* 0x0000000633007c0c */ /* 0x000fe2000efa1270 */
[----:B------:R-:W-:Y:S01]  /*27fc0*/  ULDC UR6, c[0x0][0x228] ;  /* 0x00008a0000067ab9 */ /* 0x000fe20000000800 */
[----:B0-----:R-:W-:Y:S01]  /*27fd0*/  VIADD R2, R3, 0x59 ;  /* 0x0000005903027836 */ /* 0x001fe20000000000 */
[----:B------:R-:W-:Y:S01]  /*27fe0*/  ULDC UR4, c[0x0][0x22c] ;  /* 0x00008b0000047ab9 */ /* 0x000fe20000000800 */
[----:B------:R-:W-:Y:S01]  /*27ff0*/  IMAD.WIDE R4, R23, 0x2, R56 ;  /* 0x0000000217047825 */ /* 0x000fe200078e0238 */
[----:B------:R0:W-:Y:S01]  /*28000*/  @P6 STG.E.U16 desc[UR8][R8.64], R20 ;  /* 0x0000001408006986 */ /* 0x0001e2000c101508 */
[----:B------:R-:W-:Y:S01]  /*28010*/  ISETP.LT.AND P6, PT, R61, UR10, !P1 ;  /* 0x0000000a3d007c0c */ /* 0x000fe2000cfc1270 */
[----:B------:R-:W-:Y:S01]  /*28020*/  ULDC UR10, c[0x0][0x228] ;  /* 0x00008a00000a7ab9 */ /* 0x000fe20000000800 */
[----:B------:R-:W-:Y:S01]  /*28030*/  ISETP.LT.AND P1, PT, R51, UR6, !P1 ;  /* 0x0000000633007c0c */ /* 0x000fe2000cf21270 */
[C---:B-1----:R-:W-:Y:S01]  /*28040*/  IMAD.WIDE R6, R23.reuse, 0x2, R58 ;  /* 0x0000000217067825 */ /* 0x042fe200078e023a */
[----:B------:R-:W-:Y:S01]  /*28050*/  ULDC UR6, c[0x0][0x228] ;  /* 0x00008a0000067ab9 */ /* 0x000fe20000000800 */
[----:B------:R1:W-:Y:S01]  /*28060*/  @P4 STG.E.U16 desc[UR8][R4.64], R10 ;  /* 0x0000000a04004986 */ /* 0x0003e2000c101508 */
[----:B------:R-:W-:Y:S01]  /*28070*/  ISETP.GE.AND P4, PT, R2, UR4, PT ;  /* 0x0000000402007c0c */ /* 0x000fe2000bf86270 */
[----:B------:R-:W-:Y:S01]  /*28080*/  VIADD R23, R23, UR26 ;  /* 0x0000001a17177c36 */ /* 0x000fe20008000000 */
[----:B------:R-:W-:Y:S01]  /*28090*/  ULDC UR4, c[0x0][0x228] ;  /* 0x00008a0000047ab9 */ /* 0x000fe20000000800 */
[----:B------:R-:W-:Y:S01]  /*280a0*/  ULDC UR12, c[0x0][0x228] ;  /* 0x00008a00000c7ab9 */ /* 0x000fe20000000800 */
[----:B0-----:R-:W-:Y:S01]  /*280b0*/  PRMT R9, R10, 0x7632, R9 ;  /* 0x000076320a097816 */ /* 0x001fe20000000009 */
[----:B------:R-:W-:-:S04]  /*280c0*/  IMAD.WIDE R20, R23, 0x2, R56 ;  /* 0x0000000217147825 */ /* 0x000fc800078e0238 */
[----:B------:R0:W-:Y:S01]  /*280d0*/  @P5 STG.E.U16 desc[UR8][R6.64], R9 ;  /* 0x0000000906005986 */ /* 0x0001e2000c101508 */
[----:B------:R-:W-:Y:S02]  /*280e0*/  ISETP.LT.AND P5, PT, R61, UR4, !P3 ;  /* 0x000000043d007c0c */ /* 0x000fe4000dfa1270 */
[----:B-1----:R-:W-:Y:S01]  /*280f0*/  PRMT R5, R60, 0x7632, R5 ;  /* 0x000076323c057816 */ /* 0x002fe20000000005 */
[----:B------:R-:W-:Y:S01]  /*28100*/  @P6 STG.E.U16 desc[UR8][R20.64], R60 ;  /* 0x0000003c14006986 */ /* 0x000fe2000c101508 */
[----:B------:R-:W-:Y:S01]  /*28110*/  ISETP.LT.AND P3, PT, R51, UR6, !P3 ;  /* 0x0000000633007c0c */ /* 0x000fe2000df61270 */
[----:B------:R-:W-:Y:S01]  /*28120*/  VIADD R2, R3, 0x5a ;  /* 0x0000005a03027836 */ /* 0x000fe20000000000 */
[----:B------:R-:W-:Y:S01]  /*28130*/  ULDC UR6, c[0x0][0x228] ;  /* 0x00008a0000067ab9 */ /* 0x000fe20000000800 */
[----:B------:R-:W-:Y:S01]  /*28140*/  ULDC UR4, c[0x0][0x22c] ;  /* 0x00008b0000047ab9 */ /* 0x000fe20000000800 */
[----:B0-----:R-:W-:-:S04]  /*28150*/  IMAD.WIDE R8, R23, 0x2, R58 ;  /* 0x0000000217087825 */ /* 0x001fc800078e023a */
[----:B------:R-:W-:Y:S01]  /*28160*/  VIADD R23, R23, UR26 ;  /* 0x0000001a17177c36 */ /* 0x000fe20008000000 */
[----:B------:R0:W-:Y:S01]  /*28170*/  @P1 STG.E.U16 desc[UR8][R8.64], R5 ;  /* 0x0000000508001986 */ /* 0x0001e2000c101508 */
[----:B------:R-:W-:Y:S01]  /*28180*/  ISETP.LT.AND P6, PT, R61, UR6, !P0 ;  /* 0x000000063d007c0c */ /* 0x000fe2000c7c1270 */
[----:B------:R-:W-:Y:S01]  /*28190*/  ULDC UR6, c[0x0][0x228] ;  /* 0x00008a0000067ab9 */ /* 0x000fe20000000800 */
[----:B------:R-:W-:Y:S01]  /*281a0*/  IMAD.WIDE R6, R23, 0x2, R56 ;  /* 0x0000000217067825 */ /* 0x000fe200078e0238 */
[----:B------:R-:W-:Y:S01]  /*281b0*/  ISETP.GE.AND P1, PT, R2, UR4, PT ;  /* 0x0000000402007c0c */ /* 0x000fe2000bf26270 */
[----:B------:R-:W-:Y:S02]  /*281c0*/  ULDC UR4, c[0x0][0x228] ;  /* 0x00008a0000047ab9 */ /* 0x000fe40000000800 */
[----:B------:R-:W-:Y:S01]  /*281d0*/  VIADD R2, R3, 0x5b ;  /* 0x0000005b03027836 */ /* 0x000fe20000000000 */
[----:B------:R1:W-:Y:S01]  /*281e0*/  @P5 STG.E.U16 desc[UR8][R6.64], R11 ;  /* 0x0000000b06005986 */ /* 0x0003e2000c101508 */
[----:B0-----:R-:W-:Y:S01]  /*281f0*/  IMAD.WIDE R4, R23, 0x2, R58 ;  /* 0x0000000217047825 */ /* 0x001fe200078e023a */
[----:B------:R-:W-:-:S03]  /*28200*/  PRMT R9, R11, 0x7632, R9 ;  /* 0x000076320b097816 */ /* 0x000fc60000000009 */
[----:B------:R-:W-:Y:S02]  /*28210*/  VIADD R23, R23, UR26 ;  /* 0x0000001a17177c36 */ /* 0x000fe40008000000 */
[----:B------:R0:W-:Y:S01]  /*28220*/  @P3 STG.E.U16 desc[UR8][R4.64], R9 ;  /* 0x0000000904003986 */ /* 0x0001e2000c101508 */
[----:B------:R-:W-:Y:S01]  /*28230*/  ISETP.LT.AND P3, PT, R51, UR4, !P0 ;  /* 0x0000000433007c0c */ /* 0x000fe2000c761270 */
[----:B------:R-:W-:Y:S02]  /*28240*/  ULDC UR4, c[0x0][0x22c] ;  /* 0x00008b0000047ab9 */ /* 0x000fe40000000800 */
[----:B------:R-:W-:Y:S01]  /*28250*/  ISETP.GE.AND P0, PT, R2, UR4, PT ;  /* 0x0000000402007c0c */ /* 0x000fe2000bf06270 */
[----:B------:R-:W-:Y:S01]  /*28260*/  VIADD R2, R3, 0x5c ;  /* 0x0000005c03027836 */ /* 0x000fe20000000000 */
[----:B------:R-:W-:Y:S01]  /*28270*/  ISETP.LT.AND P5, PT, R61, UR6, !P4 ;  /* 0x000000063d007c0c */ /* 0x000fe2000e7a1270 */
[----:B------:R-:W-:Y:S01]  /*28280*/  ULDC UR4, c[0x0][0x22c] ;  /* 0x00008b0000047ab9 */ /* 0x000fe20000000800 */
[C---:B-1----:R-:W-:Y:S01]  /*28290*/  VIADD R11, R23.reuse, UR26 ;  /* 0x0000001a170b7c36 */ /* 0x042fe20008000000 */
[----:B------:R-:W-:Y:S01]  /*282a0*/  ULDC UR6, c[0x0][0x228] ;  /* 0x00008a0000067ab9 */ /* 0x000fe20000000800 */
[----:B0-----:R-:W-:-:S05]  /*282b0*/  IMAD.WIDE R8, R23, 0x2, R56 ;  /* 0x0000000217087825 */ /* 0x001fca00078e0238 */
[----:B------:R0:W-:Y:S01]  /*282c0*/  @P6 STG.E.U16 desc[UR8][R8.64], R12 ;  /* 0x0000000c08006986 */ /* 0x0001e2000c101508 */
[----:B------:R-:W-:Y:S01]  /*282d0*/  ISETP.GE.AND P6, PT, R2, UR4, PT ;  /* 0x0000000402007c0c */ /* 0x000fe2000bfc6270 */
[----:B------:R-:W-:Y:S01]  /*282e0*/  ULDC UR4, c[0x0][0x228] ;  /* 0x00008a0000047ab9 */ /* 0x000fe20000000800 */
[----:B------:R-:W-:Y:S01]  /*282f0*/  IMAD.WIDE R4, R23, 0x2, R58 ;  /* 0x0000000217047825 */ /* 0x000fe200078e023a */
[----:B------:R-:W-:Y:S01]  /*28300*/  ISETP.LT.AND P4, PT, R51, UR4, !P4 ;  /* 0x0000000433007c0c */ /* 0x000fe2000e781270 */
[----:B------:R-:W-:Y:S02]  /*28310*/  ULDC UR4, c[0x0][0x22c] ;  /* 0x00008b0000047ab9 */ /* 0x000fe40000000800 */
[----:B------:R-:W-:Y:S01]  /*28320*/  IMAD.WIDE R6, R11, 0x2, R56 ;  /* 0x000000020b067825 */ /* 0x000fe200078e0238 */
[----:B0-----:R-:W-:-:S03]  /*28330*/  PRMT R9, R12, 0x7632, R9 ;  /* 0x000076320c097816 */ /* 0x001fc60000000009 */
[----:B------:R-:W-:Y:S02]  /*28340*/  VIADD R2, R3, 0x5d ;  /* 0x0000005d03027836 */ /* 0x000fe40000000000 */
[----:B------:R0:W-:Y:S01]  /*28350*/  @P3 STG.E.U16 desc[UR8][R4.64], R9 ;  /* 0x0000000904003986 */ /* 0x0001e2000c101508 */
[----:B------:R-:W-:Y:S01]  /*28360*/  ISETP.LT.AND P3, PT, R61, UR6, !P1 ;  /* 0x000000063d007c0c */ /* 0x000fe2000cf61270 */
[----:B------:R-:W-:Y:S01]  /*28370*/  ULDC UR6, c[0x0][0x228] ;  /* 0x00008a0000067ab9 */ /* 0x000fe20000000800 */
[----:B------:R-:W-:Y:S01]  /*28380*/  ISETP.LT.AND P1, PT, R51, UR10, !P1 ;  /* 0x0000000a33007c0c */ /* 0x000fe2000cf21270 */
[----:B------:R1:W-:Y:S01]  /*28390*/  @P5 STG.E.U16 desc[UR8][R6.64], R16 ;  /* 0x0000001006005986 */ /* 0x0003e2000c101508 */
[----:B------:R-:W-:Y:S01]  /*283a0*/  ISETP.LT.AND P5, PT, R61, UR12, !P0 ;  /* 0x0000000c3d007c0c */ /* 0x000fe2000c7a1270 */
[----:B------:R-:W-:Y:S01]  /*283b0*/  ULDC UR10, c[0x0][0x228] ;  /* 0x00008a00000a7ab9 */ /* 0x000fe20000000800 */
[----:B0-----:R-:W-:Y:S01]  /*283c0*/  IMAD.WIDE R8, R11, 0x2, R58 ;  /* 0x000000020b087825 */ /* 0x001fe200078e023a */
[----:B------:R-:W-:Y:S01]  /*283d0*/  PRMT R5, R16, 0x7632, R5 ;  /* 0x0000763210057816 */ /* 0x000fe20000000005 */
[----:B------:R-:W-:-:S02]  /*283e0*/  ULDC UR12, c[0x0][0x228] ;  /* 0x00008a00000c7ab9 */ /* 0x000fc40000000800 */
[----:B------:R-:W-:Y:S02]  /*283f0*/  VIADD R11, R11, UR26 ;  /* 0x0000001a0b0b7c36 */ /* 0x000fe40008000000 */
[----:B------:R0:W-:Y:S02]  /*28400*/  @P4 STG.E.U16 desc[UR8][R8.64], R5 ;  /* 0x0000000508004986 */ /* 0x0001e4000c101508 */
[----:B------:R-:W-:Y:S01]  /*28410*/  VIADD R21, R11, UR26 ;  /* 0x0000001a0b157c36 */ /* 0x000fe20008000000 */
[----:B------:R-:W-:Y:S01]  /*28420*/  ISETP.GE.AND P4, PT, R2, UR4, PT ;  /* 0x0000000402007c0c */ /* 0x000fe2000bf86270 */
[----:B------:R-:W-:Y:S01]  /*28430*/  VIADD R2, R3, 0x5e ;  /* 0x0000005e03027836 */ /* 0x000fe20000000000 */
[----:B------:R-:W-:Y:S01]  /*28440*/  ULDC UR4, c[0x0][0x22c] ;  /* 0x00008b0000047ab9 */ /* 0x000fe20000000800 */
[----:B-1----:R-:W-:Y:S01]  /*28450*/  IMAD.WIDE R6, R11, 0x2, R58 ;  /* 0x000000020b067825 */ /* 0x002fe200078e023a */
[----:B------:R-:W-:Y:S01]  /*28460*/  ISETP.LT.AND P0, PT, R51, UR6, !P0 ;  /* 0x0000000633007c0c */ /* 0x000fe2000c701270 */
[----:B------:R-:W-:-:S02]  /*28470*/  ULDC UR6, c[0x0][0x228] ;  /* 0x00008a0000067ab9 */ /* 0x000fc40000000800 */
[----:B0-----:R-:W-:Y:S01]  /*28480*/  IMAD.WIDE R4, R11, 0x2, R56 ;  /* 0x000000020b047825 */ /* 0x001fe200078e0238 */
[----:B------:R-:W-:-:S03]  /*28490*/  PRMT R9, R13, 0x7632, R9 ;  /* 0x000076320d097816 */ /* 0x000fc60000000009 */
        /* <DEDUP_REMOVED lines=8> */
[----:B------:R-:W-:Y:S01]  /*28520*/  ULDC UR10, c[0x0][0x228] ;  /* 0x00008a00000a7ab9 */ /* 0x000fe20000000800 */
[----:B------:R-:W-:Y:S01]  /*28530*/  ISETP.GE.AND P1, PT, R2, UR4, PT ;  /* 0x0000000402007c0c */ /* 0x000fe2000bf26270 */
[----:B0-----:R-:W-:Y:S01]  /*28540*/  VIADD R13, R21, UR26 ;  /* 0x0000001a150d7c36 */ /* 0x001fe20008000000 */
[----:B------:R-:W-:Y:S01]  /*28550*/  PRMT R2, R17, 0x7632, R2 ;  /* 0x0000763211027816 */ /* 0x000fe20000000002 */
[----:B------:R-:W-:Y:S01]  /*28560*/  IMAD.WIDE R4, R21, 0x2, R58 ;  /* 0x0000000215047825 */ /* 0x000fe200078e023a */
[----:B------:R-:W-:Y:S01]  /*28570*/  ULDC UR4, c[0x0][0x22c] ;  /* 0x00008b0000047ab9 */ /* 0x000fe20000000800 */
[----:B------:R-:W-:Y:S01]  /*28580*/  ISETP.LT.AND P6, PT, R51, UR12, !P6 ;  /* 0x0000000c33007c0c */ /* 0x000fe2000f7c1270 */
[----:B------:R-:W-:Y:S01]  /*28590*/  ULDC UR12, c[0x0][0x228] ;  /* 0x00008a00000c7ab9 */ /* 0x000fe20000000800 */
[----:B-1----:R-:W-:-:S04]  /*285a0*/  IMAD.WIDE R6, R13, 0x2, R56 ;  /* 0x000000020d067825 */ /* 0x002fc800078e0238 */
[----:B--2---:R-:W-:Y:S01]  /*285b0*/  VIADD R11, R3, 0x60 ;  /* 0x00000060030b7836 */ /* 0x004fe20000000000 */
[----:B------:R0:W-:Y:S04]  /*285c0*/  @P0 STG.E.U16 desc[UR8][R4.64], R2 ;  /* 0x0000000204000986 */ /* 0x0001e8000c101508 */
[----:B------:R-:W-:Y:S01]  /*285d0*/  ISETP.GE.AND P0, PT, R11, UR4, PT ;  /* 0x000000040b007c0c */ /* 0x000fe2000bf06270 */
[----:B------:R-:W-:Y:S01]  /*285e0*/  ULDC UR4, c[0x0][0x228] ;  /* 0x00008a0000047ab9 */ /* 0x000fe20000000800 */
[----:B------:R1:W-:Y:S01]  /*285f0*/  @P5 STG.E.U16 desc[UR8][R6.64], R14 ;  /* 0x0000000e06005986 */ /* 0x0003e2000c101508 */
[----:B------:R-:W-:Y:S01]  /*28600*/  ISETP.LT.AND P5, PT, R61, UR4, !P4 ;  /* 0x000000043d007c0c */ /* 0x000fe2000e7a1270 */
[----:B------:R-:W-:Y:S01]  /*28610*/  IMAD.WIDE R8, R13, 0x2, R58 ;  /* 0x000000020d087825 */ /* 0x000fe200078e023a */
[----:B------:R-:W-:Y:S01]  /*28620*/  ISETP.LT.AND P4, PT, R51, UR6, !P4 ;  /* 0x0000000633007c0c */ /* 0x000fe2000e781270 */
[----:B------:R-:W-:Y:S01]  /*28630*/  ULDC UR6, c[0x0][0x228] ;  /* 0x00008a0000067ab9 */ /* 0x000fe20000000800 */
[----:B------:R-:W-:Y:S01]  /*28640*/  PRMT R10, R14, 0x7632, R10 ;  /* 0x000076320e0a7816 */ /* 0x000fe2000000000a */
[----:B------:R-:W-:Y:S01]  /*28650*/  VIADD R13, R13, UR26 ;  /* 0x0000001a0d0d7c36 */ /* 0x000fe20008000000 */
[----:B------:R-:W-:Y:S01]  /*28660*/  ULDC UR4, c[0x0][0x22c] ;  /* 0x00008b0000047ab9 */ /* 0x000fe20000000800 */
[----:B0-----:R-:W-:-:S02]  /*28670*/  VIADD R2, R3, 0x61 ;  /* 0x0000006103027836 */ /* 0x001fc40000000000 */
[----:B------:R-:W-:Y:S01]  /*28680*/  IMAD.WIDE R4, R13, 0x2, R56 ;  /* 0x000000020d047825 */ /* 0x000fe200078e0238 */
[----:B------:R0:W-:Y:S01]  /*28690*/  @P6 STG.E.U16 desc[UR8][R8.64], R10 ;  /* 0x0000000a08006986 */ /* 0x0001e2000c101508 */
[----:B------:R-:W-:Y:S01]  /*286a0*/  ISETP.LT.AND P6, PT, R61, UR10, !P3 ;  /* 0x0000000a3d007c0c */ /* 0x000fe2000dfc1270 */
[----:B------:R-:W-:Y:S01]  /*286b0*/  ULDC UR10, c[0x0][0x228] ;  /* 0x00008a00000a7ab9 */ /* 0x000fe20000000800 */
[----:B-1----:R-:W-:Y:S01]  /*286c0*/  IMAD.WIDE R6, R13, 0x2, R58 ;  /* 0x000000020d067825 */ /* 0x002fe200078e023a */
[----:B------:R-:W-:Y:S01]  /*286d0*/  ISETP.LT.AND P3, PT, R51, UR6, !P3 ;  /* 0x0000000633007c0c */ /* 0x000fe2000df61270 */
        /* <DEDUP_REMOVED lines=10> */
[----:B------:R-:W-:Y:S01]  /*28780*/  VIADD R2, R3, 0x62 ;  /* 0x0000006203027836 */ /* 0x000fe20000000000 */
[----:B------:R-:W-:Y:S01]  /*28790*/  ISETP.LT.AND P1, PT, R51, UR6, !P1 ;  /* 0x0000000633007c0c */ /* 0x000fe2000cf21270 */
[----:B------:R-:W-:Y:S01]  /*287a0*/  ULDC UR6, c[0x0][0x228] ;  /* 0x00008a0000067ab9 */ /* 0x000fe20000000800 */
[----:B------:R-:W-:Y:S01]  /*287b0*/  ULDC UR4, c[0x0][0x22c] ;  /* 0x00008b0000047ab9 */ /* 0x000fe20000000800 */
[----:B0-----:R-:W-:-:S04]  /*287c0*/  IMAD.WIDE R8, R13, 0x2, R56 ;  /* 0x000000020d087825 */ /* 0x001fc800078e0238 */
[----:B------:R-:W-:Y:S01]  /*287d0*/  VIADD R13, R13, UR26 ;  /* 0x0000001a0d0d7c36 */ /* 0x000fe20008000000 */
[----:B------:R0:W-:Y:S01]  /*287e0*/  @P6 STG.E.U16 desc[UR8][R8.64], R15 ;  /* 0x0000000f08006986 */ /* 0x0001e2000c101508 */
[----:B------:R-:W-:Y:S01]  /*287f0*/  ISETP.LT.AND P6, PT, R61, UR6, !P0 ;  /* 0x000000063d007c0c */ /* 0x000fe2000c7c1270 */
[----:B------:R-:W-:Y:S02]  /*28800*/  ULDC UR6, c[0x0][0x228] ;  /* 0x00008a0000067ab9 */ /* 0x000fe40000000800 */
[----:B------:R1:W-:Y:S01]  /*28810*/  @P3 STG.E.U16 desc[UR8][R10.64], R5 ;  /* 0x000000050a003986 */ /* 0x0003e2000c101508 */
[----:B------:R-:W-:Y:S01]  /*28820*/  IMAD.WIDE R6, R13, 0x2, R58 ;  /* 0x000000020d067825 */ /* 0x000fe200078e023a */
[----:B------:R-:W-:Y:S01]  /*28830*/  ISETP.GE.AND P3, PT, R2, UR4, PT ;  /* 0x0000000402007c0c */ /* 0x000fe2000bf66270 */
[----:B------:R-:W-:Y:S01]  /*28840*/  ULDC UR4, c[0x0][0x228] ;  /* 0x00008a0000047ab9 */ /* 0x000fe20000000800 */
[----:B0-----:R-:W-:Y:S01]  /*28850*/  PRMT R9, R19, 0x7632, R9 ;  /* 0x0000763213097816 */ /* 0x001fe20000000009 */
[----:B-1----:R-:W-:-:S04]  /*28860*/  IMAD.WIDE R4, R13, 0x2, R56 ;  /* 0x000000020d047825 */ /* 0x002fc800078e0238 */
[----:B------:R-:W-:Y:S01]  /*28870*/  VIADD R2, R3, 0x63 ;  /* 0x0000006303027836 */ /* 0x000fe20000000000 */
[----:B------:R-:W-:Y:S01]  /*28880*/  @P4 STG.E.U16 desc[UR8][R4.64], R19 ;  /* 0x0000001304004986 */ /* 0x000fe2000c101508 */
[----:B------:R-:W-:-:S03]  /*28890*/  VIADD R13, R13, UR26 ;  /* 0x0000001a0d0d7c36 */ /* 0x000fc60008000000 */
[----:B------:R0:W-:Y:S01]  /*288a0*/  @P1 STG.E.U16 desc[UR8][R6.64], R9 ;  /* 0x0000000906001986 */ /* 0x0001e2000c101508 */
[----:B------:R-:W-:Y:S01]  /*288b0*/  ISETP.LT.AND P1, PT, R51, UR4, !P0 ;  /* 0x0000000433007c0c */ /* 0x000fe2000c721270 */
[----:B------:R-:W-:Y:S02]  /*288c0*/  ULDC UR4, c[0x0][0x22c] ;  /* 0x00008b0000047ab9 */ /* 0x000fe40000000800 */
[----:B------:R-:W-:Y:S01]  /*288d0*/  ISETP.GE.AND P0, PT, R2, UR4, PT ;  /* 0x0000000402007c0c */ /* 0x000fe2000bf06270 */
[----:B------:R-:W-:Y:S01]  /*288e0*/  VIADD R2, R3, 0x64 ;  /* 0x0000006403027836 */ /* 0x000fe20000000000 */
[----:B------:R-:W-:Y:S01]  /*288f0*/  ISETP.LT.AND P4, PT, R61, UR6, !P5 ;  /* 0x000000063d007c0c */ /* 0x000fe2000ef81270 */
[----:B------:R-:W-:Y:S01]  /*28900*/  ULDC UR4, c[0x0][0x22c] ;  /* 0x00008b0000047ab9 */ /* 0x000fe20000000800 */
[C---:B------:R-:W-:Y:S01]  /*28910*/  VIADD R11, R13.reuse, UR26 ;  /* 0x0000001a0d0b7c36 */ /* 0x040fe20008000000 */
        /* <DEDUP_REMOVED lines=48> */
[----:B------:R-:W-:Y:S01]  /*28c20*/  ISETP.LT.AND P6, PT, R51, UR12, !P6 ;  /* 0x0000000c33007c0c */ /* 0x000fe2000f7c1270 */
[----:B------:R0:W-:Y:S01]  /*28c30*/  @P0 STG.E.U16 desc[UR8][R4.64], R2 ;  /* 0x0000000204000986 */ /* 0x0001e2000c101508 */
[----:B------:R-:W-:Y:S01]  /*28c40*/  IMAD.WIDE R8, R15, 0x2, R58 ;  /* 0x000000020f087825 */ /* 0x000fe200078e023a */
[----:B------:R-:W-:Y:S01]  /*28c50*/  PRMT R10, R26, 0x7632, R10 ;  /* 0x000076321a0a7816 */ /* 0x000fe2000000000a */
[----:B------:R-:W-:Y:S01]  /*28c60*/  ULDC UR12, c[0x0][0x228] ;  /* 0x00008a00000c7ab9 */ /* 0x000fe20000000800 */
[----:B------:R-:W-:Y:S01]  /*28c70*/  ISETP.GE.AND P0, PT, R11, UR4, PT ;  /* 0x000000040b007c0c */ /* 0x000fe2000bf06270 */
[----:B------:R-:W-:Y:S01]  /*28c80*/  ULDC UR4, c[0x0][0x228] ;  /* 0x00008a0000047ab9 */ /* 0x000fe20000000800 */
[----:B------:R1:W-:Y:S01]  /*28c90*/  @P4 STG.E.U16 desc[UR8][R6.64], R26 ;  /* 0x0000001a06004986 */ /* 0x0003e2000c101508 */
[----:B------:R-:W-:Y:S01]  /*28ca0*/  ISETP.LT.AND P4, PT, R61, UR4, !P5 ;  /* 0x000000043d007c0c */ /* 0x000fe2000ef81270 */
[----:B------:R-:W-:Y:S01]  /*28cb0*/  VIADD R15, R15, UR26 ;  /* 0x0000001a0f0f7c36 */ /* 0x000fe20008000000 */
[----:B------:R-:W-:Y:S01]  /*28cc0*/  ISETP.LT.AND P5, PT, R51, UR6, !P5 ;  /* 0x0000000633007c0c */ /* 0x000fe2000efa1270 */
[----:B------:R-:W-:Y:S01]  /*28cd0*/  ULDC UR6, c[0x0][0x228] ;  /* 0x00008a0000067ab9 */ /* 0x000fe20000000800 */
[----:B------:R-:W-:Y:S01]  /*28ce0*/  ULDC UR4, c[0x0][0x22c] ;  /* 0x00008b0000047ab9 */ /* 0x000fe20000000800 */
[----:B0-----:R-:W-:Y:S01]  /*28cf0*/  IMAD.WIDE R4, R15, 0x2, R56 ;  /* 0x000000020f047825 */ /* 0x001fe200078e0238 */
[----:B------:R0:W-:Y:S01]  /*28d00*/  @P6 STG.E.U16 desc[UR8][R8.64], R10 ;  /* 0x0000000a08006986 */ /* 0x0001e2000c101508 */
[----:B------:R-:W-:Y:S01]  /*28d10*/  ISETP.LT.AND P6, PT, R61, UR10, !P1 ;  /* 0x0000000a3d007c0c */ /* 0x000fe2000cfc1270 */
[----:B------:R-:W-:Y:S01]  /*28d20*/  ULDC UR10, c[0x0][0x228] ;  /* 0x00008a00000a7ab9 */ /* 0x000fe20000000800 */
[----:B------:R-:W-:Y:S01]  /*28d30*/  VIADD R2, R3, 0x69 ;  /* 0x0000006903027836 */ /* 0x000fe20000000000 */
[----:B------:R-:W-:Y:S01]  /*28d40*/  ISETP.LT.AND P1, PT, R51, UR6, !P1 ;  /* 0x0000000633007c0c */ /* 0x000fe2000cf21270 */
[C---:B-1----:R-:W-:Y:S01]  /*28d50*/  IMAD.WIDE R6, R15.reuse, 0x2, R58 ;  /* 0x000000020f067825 */ /* 0x042fe200078e023a */
[----:B------:R-:W-:Y:S01]  /*28d60*/  ULDC UR6, c[0x0][0x228] ;  /* 0x00008a0000067ab9 */ /* 0x000fe20000000800 */
[----:B------:R1:W-:Y:S01]  /*28d70*/  @P4 STG.E.U16 desc[UR8][R4.64], R30 ;  /* 0x0000001e04004986 */ /* 0x0003e2000c101508 */
[----:B------:R-:W-:Y:S01]  /*28d80*/  ISETP.GE.AND P4, PT, R2, UR4, PT ;  /* 0x0000000402007c0c */ /* 0x000fe2000bf86270 */
[----:B------:R-:W-:Y:S01]  /*28d90*/  VIADD R15, R15, UR26 ;  /* 0x0000001a0f0f7c36 */ /* 0x000fe20008000000 */
[----:B------:R-:W-:Y:S01]  /*28da0*/  ULDC UR4, c[0x0][0x228] ;  /* 0x00008a0000047ab9 */ /* 0x000fe20000000800 */
[----:B0-----:R-:W-:-:S02]  /*28db0*/  PRMT R9, R30, 0x7632, R9 ;  /* 0x000076321e097816 */ /* 0x001fc40000000009 */
[----:B------:R-:W-:-:S03]  /*28dc0*/  IMAD.WIDE R10, R15, 0x2, R58 ;  /* 0x000000020f0a7825 */ /* 0x000fc600078e023a */
        /* <DEDUP_REMOVED lines=38> */
[----:B0-----:R-:W-:-:S05]  /*29030*/  PRMT R9, R32, 0x7632, R9 ;  /* 0x0000763220097816 */ /* 0x001fca0000000009 */
[----:B------:R0:W-:Y:S01]  /*29040*/  @P3 STG.E.U16 desc[UR8][R4.64], R9 ;  /* 0x0000000904003986 */ /* 0x0001e2000c101508 */
[----:B------:R-:W-:Y:S01]  /*29050*/  ISETP.LT.AND P3, PT, R61, UR6, !P1 ;  /* 0x000000063d007c0c */ /* 0x000fe2000cf61270 */
[----:B------:R-:W-:Y:S01]  /*29060*/  VIADD R2, R3, 0x6d ;  /* 0x0000006d03027836 */ /* 0x000fe20000000000 */
[----:B------:R-:W-:Y:S01]  /*29070*/  ISETP.LT.AND P1, PT, R51, UR10, !P1 ;  /* 0x0000000a33007c0c */ /* 0x000fe2000cf21270 */
[----:B------:R1:W-:Y:S01]  /*29080*/  @P5 STG.E.U16 desc[UR8][R6.64], R36 ;  /* 0x0000002406005986 */ /* 0x0003e2000c101508 */
[----:B------:R-:W-:Y:S01]  /*29090*/  ISETP.LT.AND P5, PT, R61, UR12, !P0 ;  /* 0x0000000c3d007c0c */ /* 0x000fe2000c7a1270 */
[----:B------:R-:W-:Y:S01]  /*290a0*/  ULDC UR6, c[0x0][0x228] ;  /* 0x00008a0000067ab9 */ /* 0x000fe20000000800 */
[----:B------:R-:W-:Y:S01]  /*290b0*/  ULDC UR10, c[0x0][0x228] ;  /* 0x00008a00000a7ab9 */ /* 0x000fe20000000800 */
[----:B0-----:R-:W-:Y:S01]  /*290c0*/  IMAD.WIDE R8, R11, 0x2, R58 ;  /* 0x000000020b087825 */ /* 0x001fe200078e023a */
[----:B------:R-:W-:Y:S01]  /*290d0*/  PRMT R5, R36, 0x7632, R5 ;  /* 0x0000763224057816 */ /* 0x000fe20000000005 */
[----:B------:R-:W-:-:S02]  /*290e0*/  ULDC UR12, c[0x0][0x228] ;  /* 0x00008a00000c7ab9 */ /* 0x000fc40000000800 */
[----:B------:R-:W-:Y:S02]  /*290f0*/  VIADD R11, R11, UR26 ;  /* 0x0000001a0b0b7c36 */ /* 0x000fe40008000000 */
[----:B------:R0:W-:Y:S02]  /*29100*/  @P4 STG.E.U16 desc[UR8][R8.64], R5 ;  /* 0x0000000508004986 */ /* 0x0001e4000c101508 */
[C---:B------:R-:W-:Y:S01]  /*29110*/  VIADD R13, R11.reuse, UR26 ;  /* 0x0000001a0b0d7c36 */ /* 0x040fe20008000000 */
[----:B------:R-:W-:Y:S01]  /*29120*/  ISETP.GE.AND P4, PT, R2, UR4, PT ;  /* 0x0000000402007c0c */ /* 0x000fe2000bf86270 */
[----:B-1----:R-:W-:Y:S01]  /*29130*/  IMAD.WIDE R6, R11, 0x2, R58 ;  /* 0x000000020b067825 */ /* 0x002fe200078e023a */
[----:B------:R-:W-:-:S03]  /*29140*/  ULDC UR4, c[0x0][0x22c] ;  /* 0x00008b0000047ab9 */ /* 0x000fc60000000800 */
[----:B------:R-:W-:Y:S02]  /*29150*/  VIADD R2, R3, 0x6e ;  /* 0x0000006e03027836 */ /* 0x000fe40000000000 */
[----:B0-----:R-:W-:Y:S01]  /*29160*/  IMAD.WIDE R4, R11, 0x2, R56 ;  /* 0x000000020b047825 */ /* 0x001fe200078e0238 */
[----:B------:R-:W-:-:S03]  /*29170*/  PRMT R9, R33, 0x7632, R9 ;  /* 0x0000763221097816 */ /* 0x000fc60000000009 */
[----:B------:R-:W-:Y:S01]  /*29180*/  IMAD.WIDE R10, R13, 0x2, R56 ;  /* 0x000000020d0a7825 */ /* 0x000fe200078e0238 */
[----:B------:R0:W-:Y:S01]  /*29190*/  @P3 STG.E.U16 desc[UR8][R4.64], R33 ;  /* 0x0000002104003986 */ /* 0x0001e2000c101508 */
[----:B------:R-:W-:Y:S01]  /*291a0*/  ISETP.LT.AND P0, PT, R51, UR6, !P0 ;  /* 0x0000000633007c0c */ /* 0x000fe2000c701270 */
[----:B------:R-:W-:Y:S02]  /*291b0*/  ULDC UR6, c[0x0][0x228] ;  /* 0x00008a0000067ab9 */ /* 0x000fe40000000800 */
[----:B------:R1:W-:Y:S01]  /*291c0*/  @P1 STG.E.U16 desc[UR8][R6.64], R9 ;  /* 0x0000000906001986 */ /* 0x0003e2000c101508 */
[----:B------:R-:W-:Y:S01]  /*291d0*/  ISETP.GE.AND P3, PT, R2, UR4, PT ;  /* 0x0000000402007c0c */ /* 0x000fe2000bf66270 */
[----:B------:R-:W-:Y:S01]  /*291e0*/  VIADD R2, R3, 0x6f ;  /* 0x0000006f03027836 */ /* 0x000fe20000000000 */
[----:B------:R-:W-:Y:S01]  /*291f0*/  ULDC UR4, c[0x0][0x22c] ;  /* 0x00008b0000047ab9 */ /* 0x000fe20000000800 */
[----:B------:R2:W-:Y:S01]  /*29200*/  @P5 STG.E.U16 desc[UR8][R10.64], R37 ;  /* 0x000000250a005986 */ /* 0x0005e2000c101508 */
[----:B------:R-:W-:Y:S01]  /*29210*/  ISETP.LT.AND P5, PT, R61, UR10, !P6 ;  /* 0x0000000a3d007c0c */ /* 0x000fe2000f7a1270 */
[----:B------:R-:W-:Y:S01]  /*29220*/  VIADD R15, R13, UR26 ;  /* 0x0000001a0d0f7c36 */ /* 0x000fe20008000000 */
[----:B------:R-:W-:Y:S01]  /*29230*/  ISETP.LT.AND P6, PT, R51, UR12, !P6 ;  /* 0x0000000c33007c0c */ /* 0x000fe2000f7c1270 */
[----:B0-----:R-:W-:Y:S01]  /*29240*/  IMAD.WIDE R4, R13, 0x2, R58 ;  /* 0x000000020d047825 */ /* 0x001fe200078e023a */
[----:B------:R-:W-:Y:S01]  /*29250*/  ISETP.GE.AND P1, PT, R2, UR4, PT ;  /* 0x0000000402007c0c */ /* 0x000fe2000bf26270 */
[----:B------:R-:W-:Y:S01]  /*29260*/  ULDC UR10, c[0x0][0x228] ;  /* 0x00008a00000a7ab9 */ /* 0x000fe20000000800 */
[----:B------:R-:W-:Y:S01]  /*29270*/  PRMT R2, R37, 0x7632, R2 ;  /* 0x0000763225027816 */ /* 0x000fe20000000002 */
[C---:B-1----:R-:W-:Y:S01]  /*29280*/  IMAD.WIDE R6, R15.reuse, 0x2, R56 ;  /* 0x000000020f067825 */ /* 0x042fe200078e0238 */
[----:B------:R-:W-:Y:S01]  /*29290*/  ULDC UR12, c[0x0][0x228] ;  /* 0x00008a00000c7ab9 */ /* 0x000fe20000000800 */
[----:B------:R-:W-:Y:S01]  /*292a0*/  PRMT R12, R38, 0x7632, R12 ;  /* 0x00007632260c7816 */ /* 0x000fe2000000000c */
[----:B------:R-:W-:Y:S01]  /*292b0*/  ULDC UR4, c[0x0][0x22c] ;  /* 0x00008b0000047ab9 */ /* 0x000fe20000000800 */
[----:B------:R0:W-:Y:S01]  /*292c0*/  @P0 STG.E.U16 desc[UR8][R4.64], R2 ;  /* 0x0000000204000986 */ /* 0x0001e2000c101508 */
[----:B------:R-:W-:Y:S01]  /*292d0*/  IMAD.WIDE R8, R15, 0x2, R58 ;  /* 0x000000020f087825 */ /* 0x000fe200078e023a */
[----:B--2---:R-:W-:-:S02]  /*292e0*/  PRMT R10, R34, 0x7632, R10 ;  /* 0x00007632220a7816 */ /* 0x004fc4000000000a */
[----:B------:R1:W-:Y:S01]  /*292f0*/  @P5 STG.E.U16 desc[UR8][R6.64], R34 ;  /* 0x0000002206005986 */ /* 0x0003e2000c101508 */
[----:B------:R-:W-:Y:S01]  /*29300*/  ISETP.LT.AND P5, PT, R61, UR6, !P4 ;  /* 0x000000063d007c0c */ /* 0x000fe2000e7a1270 */
[----:B------:R-:W-:Y:S01]  /*29310*/  VIADD R15, R15, UR26 ;  /* 0x0000001a0f0f7c36 */ /* 0x000fe20008000000 */
[----:B------:R-:W-:Y:S01]  /*29320*/  ISETP.LT.AND P4, PT, R51, UR10, !P4 ;  /* 0x0000000a33007c0c */ /* 0x000fe2000e781270 */
[----:B------:R2:W-:Y:S01]  /*29330*/  @P6 STG.E.U16 desc[UR8][R8.64], R10 ;  /* 0x0000000a08006986 */ /* 0x0005e2000c101508 */
[----:B------:R-:W-:Y:S01]  /*29340*/  ISETP.LT.AND P6, PT, R61, UR12, !P3 ;  /* 0x0000000c3d007c0c */ /* 0x000fe2000dfc1270 */
[----:B------:R-:W-:Y:S01]  /*29350*/  VIADD R11, R3, 0x70 ;  /* 0x00000070030b7836 */ /* 0x000fe20000000000 */
[----:B------:R-:W-:Y:S01]  /*29360*/  ISETP.LT.AND P3, PT, R51, UR14, !P3 ;  /* 0x0000000e33007c0c */ /* 0x000fe2000df61270 */
[----:B0-----:R-:W-:Y:S01]  /*29370*/  IMAD.WIDE R4, R15, 0x2, R56 ;  /* 0x000000020f047825 */ /* 0x001fe200078e0238 */
[----:B------:R-:W-:Y:S01]  /*29380*/  ULDC UR6, c[0x0][0x228] ;  /* 0x00008a0000067ab9 */ /* 0x000fe20000000800 */
[----:B------:R-:W-:Y:S01]  /*29390*/  PRMT R14, R35, 0x7632, R14 ;  /* 0x00007632230e7816 */ /* 0x000fe2000000000e */
[----:B------:R-:W-:Y:S01]  /*293a0*/  ULDC UR10, c[0x0][0x228] ;  /* 0x00008a00000a7ab9 */ /* 0x000fe20000000800 */
[----:B------:R-:W-:-:S02]  /*293b0*/  VIADD R13, R15, UR26 ;  /* 0x0000001a0f0d7c36 */ /* 0x000fc40008000000 */
[----:B-1----:R-:W-:Y:S01]  /*293c0*/  IMAD.WIDE R6, R15, 0x2, R58 ;  /* 0x000000020f067825 */ /* 0x002fe200078e023a */
[----:B------:R-:W-:Y:S01]  /*293d0*/  ISETP.GE.AND P0, PT, R11, UR4, PT ;  /* 0x000000040b007c0c */ /* 0x000fe2000bf06270 */
[----:B------:R0:W-:Y:S01]  /*293e0*/  @P5 STG.E.U16 desc[UR8][R4.64], R38 ;  /* 0x0000002604005986 */ /* 0x0001e2000c101508 */
[----:B------:R-:W-:Y:S01]  /*293f0*/  ULDC UR4, c[0x0][0x22c] ;  /* 0x00008b0000047ab9 */ /* 0x000fe20000000800 */
[----:B------:R-:W-:Y:S01]  /*29400*/  VIADD R2, R3, 0x71 ;  /* 0x0000007103027836 */ /* 0x000fe20000000000 */
[----:B------:R-:W-:Y:S01]  /*29410*/  ULDC UR12, c[0x0][0x228] ;  /* 0x00008a00000c7ab9 */ /* 0x000fe20000000800 */
[----:B--2---:R-:W-:Y:S01]  /*29420*/  IMAD.WIDE R8, R13, 0x2, R56 ;  /* 0x000000020d087825 */ /* 0x004fe200078e0238 */
[----:B------:R-:W-:Y:S01]  /*29430*/  @P4 STG.E.U16 desc[UR8][R6.64], R12 ;  /* 0x0000000c06004986 */ /* 0x000fe2000c101508 */
[----:B------:R-:W-:Y:S01]  /*29440*/  ISETP.LT.AND P4, PT, R61, UR6, !P1 ;  /* 0x000000063d007c0c */ /* 0x000fe2000cf81270 */
[----:B------:R-:W-:Y:S01]  /*29450*/  ULDC UR6, c[0x0][0x228] ;  /* 0x00008a0000067ab9 */ /* 0x000fe20000000800 */
[----:B------:R-:W-:Y:S01]  /*29460*/  IMAD.WIDE R10, R13, 0x2, R58 ;  /* 0x000000020d0a7825 */ /* 0x000fe200078e023a */
[----:B------:R-:W-:Y:S01]  /*29470*/  ISETP.GE.AND P5, PT, R2, UR4, PT ;  /* 0x0000000402007c0c */ /* 0x000fe2000bfa6270 */
[----:B------:R-:W-:Y:S01]  /*29480*/  @P6 STG.E.U16 desc[UR8][R8.64], R35 ;  /* 0x0000002308006986 */ /* 0x000fe2000c101508 */
[----:B------:R-:W-:Y:S01]  /*29490*/  ULDC UR4, c[0x0][0x22c] ;  /* 0x00008b0000047ab9 */ /* 0x000fe20000000800 */
[----:B------:R-:W-:-:S02]  /*294a0*/  VIADD R2, R3, 0x72 ;  /* 0x0000007203027836 */ /* 0x000fc40000000000 */
[----:B------:R1:W-:Y:S01]  /*294b0*/  @P3 STG.E.U16 desc[UR8][R10.64], R14 ;  /* 0x0000000e0a003986 */ /* 0x0003e2000c101508 */
[----:B------:R-:W-:Y:S01]  /*294c0*/  VIADD R13, R13, UR26 ;  /* 0x0000001a0d0d7c36 */ /* 0x000fe20008000000 */
[----:B------:R-:W-:Y:S02]  /*294d0*/  ISETP.LT.AND P3, PT, R51, UR10, !P1 ;  /* 0x0000000a33007c0c */ /* 0x000fe4000cf61270 */
[----:B------:R-:W-:Y:S01]  /*294e0*/  ISETP.LT.AND P6, PT, R61, UR12, !P0 ;  /* 0x0000000c3d007c0c */ /* 0x000fe2000c7c1270 */
[----:B0-----:R-:W-:Y:S01]  /*294f0*/  IMAD.WIDE R4, R13, 0x2, R56 ;  /* 0x000000020d047825 */ /* 0x001fe200078e0238 */
[----:B------:R-:W-:Y:S01]  /*29500*/  ISETP.GE.AND P1, PT, R2, UR4, PT ;  /* 0x0000000402007c0c */ /* 0x000fe2000bf26270 */
[----:B------:R-:W-:Y:S02]  /*29510*/  ULDC UR4, c[0x0][0x22c] ;  /* 0x00008b0000047ab9 */ /* 0x000fe40000000800 */
[----:B------:R-:W-:Y:S02]  /*29520*/  VIADD R2, R3, 0x73 ;  /* 0x0000007303027836 */ /* 0x000fe40000000000 */
[----:B-1----:R-:W-:Y:S01]  /*29530*/  VIADD R11, R13, UR26 ;  /* 0x0000001a0d0b7c36 */ /* 0x002fe20008000000 */
[----:B------:R-:W-:Y:S01]  /*29540*/  PRMT R10, R39, 0x7632, R10 ;  /* 0x00007632270a7816 */ /* 0x000fe2000000000a */
[----:B------:R-:W-:Y:S01]  /*29550*/  IMAD.WIDE R6, R13, 0x2, R58 ;  /* 0x000000020d067825 */ /* 0x000fe200078e023a */
[----:B------:R0:W-:Y:S01]  /*29560*/  @P4 STG.E.U16 desc[UR8][R4.64], R39 ;  /* 0x0000002704004986 */ /* 0x0001e2000c101508 */
[----:B------:R-:W-:Y:S01]  /*29570*/  ISETP.GE.AND P4, PT, R2, UR4, PT ;  /* 0x0000000402007c0c */ /* 0x000fe2000bf86270 */
[----:B------:R-:W-:Y:S01]  /*29580*/  ULDC UR4, c[0x0][0x228] ;  /* 0x00008a0000047ab9 */ /* 0x000fe20000000800 */
[----:B------:R-:W-:Y:S01]  /*29590*/  IMAD.WIDE R8, R11, 0x2, R56 ;  /* 0x000000020b087825 */ /* 0x000fe200078e0238 */
[----:B------:R-:W-:Y:S01]  /*295a0*/  ISETP.LT.AND P0, PT, R51, UR4, !P0 ;  /* 0x0000000433007c0c */ /* 0x000fe2000c701270 */
[----:B------:R1:W-:Y:S01]  /*295b0*/  @P3 STG.E.U16 desc[UR8][R6.64], R10 ;  /* 0x0000000a06003986 */ /* 0x0003e2000c101508 */
[----:B------:R-:W-:-:S03]  /*295c0*/  ULDC UR4, c[0x0][0x228] ;  /* 0x00008a0000047ab9 */ /* 0x000fc60000000800 */
[----:B------:R2:W-:Y:S01]  /*295d0*/  @P6 STG.E.U16 desc[UR8][R8.64], R40 ;  /* 0x0000002808006986 */ /* 0x0005e2000c101508 */
[----:B------:R-:W-:Y:S01]  /*295e0*/  ISETP.LT.AND P6, PT, R61, UR4, !P5 ;  /* 0x000000043d007c0c */ /* 0x000fe2000efc1270 */
[----:B------:R-:W-:Y:S02]  /*295f0*/  VIADD R13, R11, UR26 ;  /* 0x0000001a0b0d7c36 */ /* 0x000fe40008000000 */
[----:B------:R-:W-:Y:S01]  /*29600*/  VIADD R2, R3, 0x74 ;  /* 0x0000007403027836 */ /* 0x000fe20000000000 */
[----:B------:R-:W-:Y:S01]  /*29610*/  ISETP.LT.AND P5, PT, R51, UR6, !P5 ;  /* 0x0000000633007c0c */ /* 0x000fe2000efa1270 */
[----:B0-----:R-:W-:Y:S01]  /*29620*/  IMAD.WIDE R4, R11, 0x2, R58 ;  /* 0x000000020b047825 */ /* 0x001fe200078e023a */
[----:B------:R-:W-:Y:S01]  /*29630*/  ULDC UR4, c[0x0][0x22c] ;  /* 0x00008b0000047ab9 */ /* 0x000fe20000000800 */
[----:B------:R-:W-:Y:S02]  /*29640*/  ULDC UR6, c[0x0][0x228] ;  /* 0x00008a0000067ab9 */ /* 0x000fe40000000800 */
[----:B-1----:R-:W-:Y:S01]  /*29650*/  IMAD.WIDE R6, R13, 0x2, R56 ;  /* 0x000000020d067825 */ /* 0x002fe200078e0238 */
[----:B--2---:R-:W-:-:S03]  /*29660*/  PRMT R9, R40, 0x7632, R9 ;  /* 0x0000763228097816 */ /* 0x004fc60000000009 */
[----:B------:R-:W-:Y:S01]  /*29670*/  VIADD R8, R3, 0x75 ;  /* 0x0000007503087836 */ /* 0x000fe20000000000 */
[----:B------:R-:W-:Y:S01]  /*29680*/  ISETP.GE.AND P3, PT, R2, UR4, PT ;  /* 0x0000000402007c0c */ /* 0x000fe2000bf66270 */
[----:B------:R-:W-:Y:S01]  /*29690*/  ULDC UR4, c[0x0][0x228] ;  /* 0x00008a0000047ab9 */ /* 0x000fe20000000800 */
[----:B------:R0:W-:Y:S02]  /*296a0*/  @P0 STG.E.U16 desc[UR8][R4.64], R9 ;  /* 0x0000000904000986 */ /* 0x0001e4000c101508 */
[----:B------:R-:W-:Y:S02]  /*296b0*/  ISETP.GE.AND P0, PT, R8, UR13, PT ;  /* 0x0000000d08007c0c */ /* 0x000fe4000bf06270 */
[----:B------:R1:W-:Y:S01]  /*296c0*/  @P6 STG.E.U16 desc[UR8][R6.64], R44 ;  /* 0x0000002c06006986 */ /* 0x0003e2000c101508 */
[----:B------:R-:W-:Y:S01]  /*296d0*/  ISETP.LT.AND P6, PT, R61, UR4, !P1 ;  /* 0x000000043d007c0c */ /* 0x000fe2000cfc1270 */
[----:B------:R-:W-:Y:S01]  /*296e0*/  ULDC UR4, c[0x0][0x228] ;  /* 0x00008a0000047ab9 */ /* 0x000fe20000000800 */
[----:B------:R-:W-:Y:S01]  /*296f0*/  ISETP.LT.AND P1, PT, R51, UR6, !P1 ;  /* 0x0000000633007c0c */ /* 0x000fe2000cf21270 */
[----:B------:R-:W-:Y:S01]  /*29700*/  ULDC UR6, c[0x0][0x228] ;  /* 0x00008a0000067ab9 */ /* 0x000fe20000000800 */
[----:B0-----:R-:W-:Y:S01]  /*29710*/  IMAD.WIDE R8, R13, 0x2, R58 ;  /* 0x000000020d087825 */ /* 0x001fe200078e023a */
[----:B------:R-:W-:-:S03]  /*29720*/  PRMT R5, R44, 0x7632, R5 ;  /* 0x000076322c057816 */ /* 0x000fc60000000005 */
[----:B------:R-:W-:Y:S02]  /*29730*/  VIADD R13, R13, UR26 ;  /* 0x0000001a0d0d7c36 */ /* 0x000fe40008000000 */
[----:B------:R0:W-:Y:S01]  /*29740*/  @P5 STG.E.U16 desc[UR8][R8.64], R5 ;  /* 0x0000000508005986 */ /* 0x0001e2000c101508 */
[----:B------:R-:W-:Y:S01]  /*29750*/  ISETP.LT.AND P5, PT, R61, UR4, !P4 ;  /* 0x000000043d007c0c */ /* 0x000fe2000e7a1270 */
[----:B-1----:R-:W-:Y:S01]  /*29760*/  IMAD.WIDE R6, R13, 0x2, R58 ;  /* 0x000000020d067825 */ /* 0x002fe200078e023a */
[----:B------:R-:W-:Y:S01]  /*29770*/  ISETP.LT.AND P4, PT, R51, UR6, !P4 ;  /* 0x0000000633007c0c */ /* 0x000fe2000e781270 */
[----:B------:R-:W-:Y:S01]  /*29780*/  ULDC UR4, c[0x0][0x228] ;  /* 0x00008a0000047ab9 */ /* 0x000fe20000000800 */
[----:B------:R-:W-:Y:S01]  /*29790*/  ULDC UR6, c[0x0][0x228] ;  /* 0x00008a0000067ab9 */ /* 0x000fe20000000800 */
[----:B0-----:R-:W-:Y:S01]  /*297a0*/  IMAD.WIDE R4, R13, 0x2, R56 ;  /* 0x000000020d047825 */ /* 0x001fe200078e0238 */
[----:B------:R-:W-:-:S03]  /*297b0*/  PRMT R9, R41, 0x7632, R9 ;  /* 0x0000763229097816 */ /* 0x000fc60000000009 */
[----:B------:R-:W-:Y:S01]  /*297c0*/  VIADD R13, R13, UR26 ;  /* 0x0000001a0d0d7c36 */ /* 0x000fe20008000000 */
[----:B------:R0:W-:Y:S04]  /*297d0*/  @P6 STG.E.U16 desc[UR8][R4.64], R41 ;  /* 0x0000002904006986 */ /* 0x0001e8000c101508 */
[----:B------:R1:W-:Y:S01]  /*297e0*/  @P1 STG.E.U16 desc[UR8][R6.64], R9 ;  /* 0x0000000906001986 */ /* 0x0003e2000c101508 */
[----:B------:R-:W-:Y:S01]  /*297f0*/  ISETP.LT.AND P1, PT, R61, UR4, !P3 ;  /* 0x000000043d007c0c */ /* 0x000fe2000df21270 */
[----:B------:R-:W-:Y:S01]  /*29800*/  IMAD.WIDE R10, R13, 0x2, R58 ;  /* 0x000000020d0a7825 */ /* 0x000fe200078e023a */
[----:B------:R-:W-:Y:S01]  /*29810*/  ISETP.LT.AND P3, PT, R51, UR6, !P3 ;  /* 0x0000000633007c0c */ /* 0x000fe2000df61270 */
[----:B------:R-:W-:Y:S01]  /*29820*/  ULDC UR4, c[0x0][0x228] ;  /* 0x00008a0000047ab9 */ /* 0x000fe20000000800 */
[----:B------:R-:W-:Y:S01]  /*29830*/  ULDC UR6, c[0x0][0x228] ;  /* 0x00008a0000067ab9 */ /* 0x000fe20000000800 */
[----:B0-----:R-:W-:Y:S01]  /*29840*/  PRMT R5, R45, 0x7632, R5 ;  /* 0x000076322d057816 */ /* 0x001fe20000000005 */
[----:B-1----:R-:W-:-:S04]  /*29850*/  IMAD.WIDE R8, R13, 0x2, R56 ;  /* 0x000000020d087825 */ /* 0x002fc800078e0238 */
[----:B------:R-:W-:Y:S01]  /*29860*/  VIADD R13, R13, UR26 ;  /* 0x0000001a0d0d7c36 */ /* 0x000fe20008000000 */
[----:B------:R0:W-:Y:S01]  /*29870*/  @P5 STG.E.U16 desc[UR8][R8.64], R45 ;  /* 0x0000002d08005986 */ /* 0x0001e2000c101508 */
[----:B------:R-:W-:-:S03]  /*29880*/  VIADD R2, R3, 0x76 ;  /* 0x0000007603027836 */ /* 0x000fc60000000000 */
[----:B------:R1:W-:Y:S01]  /*29890*/  @P4 STG.E.U16 desc[UR8][R10.64], R5 ;  /* 0x000000050a004986 */ /* 0x0003e2000c101508 */
[----:B------:R-:W-:Y:S02]  /*298a0*/  VIADD R12, R3, 0x78 ;  /* 0x00000078030c7836 */ /* 0x000fe40000000000 */
[----:B------:R-:W-:Y:S01]  /*298b0*/  IMAD.WIDE R6, R13, 0x2, R58 ;  /* 0x000000020d067825 */ /* 0x000fe200078e023a */
[----:B------:R-:W-:Y:S02]  /*298c0*/  ISETP.GE.AND P6, PT, R2, UR11, PT ;  /* 0x0000000b02007c0c */ /* 0x000fe4000bfc6270 */
[----:B------:R-:W-:Y:S01]  /*298d0*/  ISETP.LT.AND P5, PT, R61, UR4, !P0 ;  /* 0x000000043d007c0c */ /* 0x000fe2000c7a1270 */
[----:B------:R-:W-:Y:S01]  /*298e0*/  ULDC UR4, c[0x0][0x228] ;  /* 0x00008a0000047ab9 */ /* 0x000fe20000000800 */
[----:B0-----:R-:W-:Y:S01]  /*298f0*/  PRMT R9, R42, 0x7632, R9 ;  /* 0x000076322a097816 */ /* 0x001fe20000000009 */
[----:B-1----:R-:W-:Y:S01]  /*29900*/  IMAD.WIDE R4, R13, 0x2, R56 ;  /* 0x000000020d047825 */ /* 0x002fe200078e0238 */
[----:B------:R-:W-:Y:S01]  /*29910*/  ISETP.LT.AND P0, PT, R51, UR4, !P0 ;  /* 0x0000000433007c0c */ /* 0x000fe2000c701270 */
[----:B------:R-:W-:-:S03]  /*29920*/  ULDC UR4, c[0x0][0x228] ;  /* 0x00008a0000047ab9 */ /* 0x000fc60000000800 */
[----:B------:R-:W-:Y:S01]  /*29930*/  @P1 STG.E.U16 desc[UR8][R4.64], R42 ;  /* 0x0000002a04001986 */ /* 0x000fe2000c101508 */
[----:B------:R-:W-:Y:S01]  /*29940*/  ISETP.GE.AND P1, PT, R12, UR5, PT ;  /* 0x000000050c007c0c */ /* 0x000fe2000bf26270 */
[----:B------:R-:W-:Y:S01]  /*29950*/  ULDC UR5, c[0x0][0x228] ;  /* 0x00008a0000057ab9 */ /* 0x000fe20000000800 */
[----:B------:R-:W-:Y:S01]  /*29960*/  VIADD R13, R13, UR26 ;  /* 0x0000001a0d0d7c36 */ /* 0x000fe20008000000 */
[----:B------:R0:W-:Y:S01]  /*29970*/  @P3 STG.E.U16 desc[UR8][R6.64], R9 ;  /* 0x0000000906003986 */ /* 0x0001e2000c101508 */
[----:B------:R-:W-:Y:S01]  /*29980*/  ISETP.LT.AND P3, PT, R61, UR5, !P6 ;  /* 0x000000053d007c0c */ /* 0x000fe2000f761270 */
[----:B------:R-:W-:Y:S02]  /*29990*/  VIADD R2, R3, 0x77 ;  /* 0x0000007703027836 */ /* 0x000fe40000000000 */
[----:B------:R1:W2:Y:S01]  /*299a0*/  LDS.128 R4, [R0] ;  /* 0x0000000000047984 */ /* 0x0002a20000000c00 */
[C---:B------:R-:W-:Y:S01]  /*299b0*/  VIADD R17, R13.reuse, UR26 ;  /* 0x0000001a0d117c36 */ /* 0x040fe20008000000 */
[----:B------:R-:W-:Y:S01]  /*299c0*/  PRMT R16, R46, 0x7632, R16 ;  /* 0x000076322e107816 */ /* 0x000fe20000000010 */
[----:B------:R-:W-:Y:S01]  /*299d0*/  IMAD.WIDE R10, R13, 0x2, R58 ;  /* 0x000000020d0a7825 */ /* 0x000fe200078e023a */
[----:B------:R-:W-:Y:S01]  /*299e0*/  ISETP.LT.AND P6, PT, R51, UR6, !P6 ;  /* 0x0000000633007c0c */ /* 0x000fe2000f7c1270 */
[----:B------:R-:W-:-:S02]  /*299f0*/  ULDC UR5, c[0x0][0x228] ;  /* 0x00008a0000057ab9 */ /* 0x000fc40000000800 */
[----:B0-----:R-:W-:Y:S01]  /*29a00*/  IMAD.WIDE R8, R13, 0x2, R56 ;  /* 0x000000020d087825 */ /* 0x001fe200078e0238 */
[----:B------:R-:W-:Y:S01]  /*29a10*/  ISETP.GE.AND P4, PT, R2, UR7, PT ;  /* 0x0000000702007c0c */ /* 0x000fe2000bf86270 */
[----:B------:R-:W-:Y:S01]  /*29a20*/  ULDC UR6, c[0x0][0x228] ;  /* 0x00008a0000067ab9 */ /* 0x000fe20000000800 */
[----:B-1----:R-:W-:Y:S01]  /*29a30*/  PRMT R0, R47, 0x7632, R0 ;  /* 0x000076322f007816 */ /* 0x002fe20000000000 */
[----:B------:R-:W-:Y:S01]  /*29a40*/  IMAD.WIDE R12, R17, 0x2, R56 ;  /* 0x00000002110c7825 */ /* 0x000fe200078e0238 */
[----:B------:R0:W-:Y:S01]  /*29a50*/  @P5 STG.E.U16 desc[UR8][R8.64], R46 ;  /* 0x0000002e08005986 */ /* 0x0001e2000c101508 */
[----:B------:R-:W-:-:S03]  /*29a60*/  ULDC UR7, c[0x0][0x228] ;  /* 0x00008a0000077ab9 */ /* 0x000fc60000000800 */
[----:B------:R1:W-:Y:S01]  /*29a70*/  @P0 STG.E.U16 desc[UR8][R10.64], R16 ;  /* 0x000000100a000986 */ /* 0x0003e2000c101508 */
[----:B------:R-:W-:-:S03]  /*29a80*/  IMAD.WIDE R14, R17, 0x2, R58 ;  /* 0x00000002110e7825 */ /* 0x000fc600078e023a */
[----:B------:R-:W-:Y:S01]  /*29a90*/  @P3 STG.E.U16 desc[UR8][R12.64], R43 ;  /* 0x0000002b0c003986 */ /* 0x000fe2000c101508 */
[----:B------:R-:W-:Y:S01]  /*29aa0*/  ISETP.LT.AND P3, PT, R61, UR4, !P4 ;  /* 0x000000043d007c0c */ /* 0x000fe2000e761270 */
[----:B------:R-:W-:Y:S01]  /*29ab0*/  VIADD R17, R17, UR26 ;  /* 0x0000001a11117c36 */ /* 0x000fe20008000000 */
[----:B0-----:R-:W-:Y:S01]  /*29ac0*/  PRMT R9, R43, 0x7632, R9 ;  /* 0x000076322b097816 */ /* 0x001fe20000000009 */
[----:B------:R-:W-:Y:S01]  /*29ad0*/  VIADD R2, R3, 0x79 ;  /* 0x0000007903027836 */ /* 0x000fe20000000000 */
[----:B------:R-:W-:Y:S01]  /*29ae0*/  ISETP.LT.AND P4, PT, R51, UR5, !P4 ;  /* 0x0000000533007c0c */ /* 0x000fe2000e781270 */
[----:B------:R-:W-:Y:S01]  /*29af0*/  ULDC UR4, c[0x0][0x228] ;  /* 0x00008a0000047ab9 */ /* 0x000fe20000000800 */
[----:B------:R-:W-:Y:S01]  /*29b00*/  VIADD R19, R17, UR26 ;  /* 0x0000001a11137c36 */ /* 0x000fe20008000000 */
[----:B------:R0:W-:Y:S01]  /*29b10*/  @P6 STG.E.U16 desc[UR8][R14.64], R9 ;  /* 0x000000090e006986 */ /* 0x0001e2000c101508 */
[----:B------:R-:W-:Y:S01]  /*29b20*/  ISETP.LT.AND P6, PT, R61, UR6, !P1 ;  /* 0x000000063d007c0c */ /* 0x000fe2000cfc1270 */
[----:B-1----:R-:W-:Y:S01]  /*29b30*/  IMAD.WIDE R10, R17, 0x2, R58 ;  /* 0x00000002110a7825 */ /* 0x002fe200078e023a */
[----:B------:R-:W-:Y:S01]  /*29b40*/  ISETP.GE.AND P5, PT, R2, UR17, PT ;  /* 0x0000001102007c0c */ /* 0x000fe2000bfa6270 */
[----:B------:R-:W-:Y:S01]  /*29b50*/  ULDC UR5, c[0x0][0x228] ;  /* 0x00008a0000057ab9 */ /* 0x000fe20000000800 */
[----:B------:R-:W-:Y:S01]  /*29b60*/  ULDC UR6, c[0x0][0x228] ;  /* 0x00008a0000067ab9 */ /* 0x000fe20000000800 */
[----:B------:R-:W-:-:S02]  /*29b70*/  VIADD R2, R3, 0x7a ;  /* 0x0000007a03027836 */ /* 0x000fc40000000000 */
[----:B0-----:R-:W-:-:S05]  /*29b80*/  IMAD.WIDE R8, R17, 0x2, R56 ;  /* 0x0000000211087825 */ /* 0x001fca00078e0238 */
[----:B------:R0:W-:Y:S01]  /*29b90*/  @P3 STG.E.U16 desc[UR8][R8.64], R47 ;  /* 0x0000002f08003986 */ /* 0x0001e2000c101508 */
[----:B------:R-:W-:Y:S01]  /*29ba0*/  ISETP.LT.AND P3, PT, R51, UR4, !P1 ;  /* 0x0000000433007c0c */ /* 0x000fe2000cf61270 */
[----:B------:R-:W-:Y:S01]  /*29bb0*/  IMAD.WIDE R12, R19, 0x2, R56 ;  /* 0x00000002130c7825 */ /* 0x000fe200078e0238 */
[----:B------:R-:W-:Y:S01]  /*29bc0*/  ULDC UR4, c[0x0][0x228] ;  /* 0x00008a0000047ab9 */ /* 0x000fe20000000800 */
[----:B------:R-:W-:Y:S01]  /*29bd0*/  ISETP.GE.AND P0, PT, R2, UR15, PT ;  /* 0x0000000f02007c0c */ /* 0x000fe2000bf06270 */
[----:B------:R1:W-:Y:S01]  /*29be0*/  @P4 STG.E.U16 desc[UR8][R10.64], R0 ;  /* 0x000000000a004986 */ /* 0x0003e2000c101508 */
[----:B------:R-:W-:Y:S01]  /*29bf0*/  ISETP.LT.AND P4, PT, R61, UR4, !P5 ;  /* 0x000000043d007c0c */ /* 0x000fe2000ef81270 */
[----:B------:R-:W-:Y:S01]  /*29c00*/  IMAD.WIDE R14, R19, 0x2, R58 ;  /* 0x00000002130e7825 */ /* 0x000fe200078e023a */
[----:B------:R-:W-:Y:S01]  /*29c10*/  ISETP.LT.AND P5, PT, R51, UR5, !P5 ;  /* 0x0000000533007c0c */ /* 0x000fe2000efa1270 */
[----:B------:R3:W-:Y:S01]  /*29c20*/  @P6 STG.E.U16 desc[UR8][R12.64], R48 ;  /* 0x000000300c006986 */ /* 0x0007e2000c101508 */
[----:B------:R-:W-:Y:S01]  /*29c30*/  ISETP.LT.AND P6, PT, R61, UR6, !P0 ;  /* 0x000000063d007c0c */ /* 0x000fe2000c7c1270 */
[----:B------:R-:W-:Y:S01]  /*29c40*/  VIADD R19, R19, UR26 ;  /* 0x0000001a13137c36 */ /* 0x000fe20008000000 */
[----:B0-----:R-:W-:Y:S01]  /*29c50*/  PRMT R9, R48, 0x7632, R9 ;  /* 0x0000763230097816 */ /* 0x001fe20000000009 */
[----:B------:R-:W-:Y:S01]  /*29c60*/  VIADD R2, R3, 0x7b ;  /* 0x0000007b03027836 */ /* 0x000fe20000000000 */
[----:B--2---:R-:W-:Y:S01]  /*29c70*/  PRMT R16, R4, 0x7632, R16 ;  /* 0x0000763204107816 */ /* 0x004fe20000000010 */
[----:B------:R-:W-:Y:S01]  /*29c80*/  VIADD R17, R19, UR26 ;  /* 0x0000001a13117c36 */ /* 0x000fe20008000000 */
[----:B------:R-:W-:Y:S01]  /*29c90*/  ULDC UR4, c[0x0][0x228] ;  /* 0x00008a0000047ab9 */ /* 0x000fe20000000800 */
[----:B------:R0:W-:Y:S01]  /*29ca0*/  @P3 STG.E.U16 desc[UR8][R14.64], R9 ;  /* 0x000000090e003986 */ /* 0x0001e2000c101508 */
[----:B-1----:R-:W-:Y:S01]  /*29cb0*/  VIADD R0, R3, 0x7c ;  /* 0x0000007c03007836 */ /* 0x002fe20000000000 */
[----:B------:R-:W-:Y:S01]  /*29cc0*/  ULDC UR5, c[0x0][0x228] ;  /* 0x00008a0000057ab9 */ /* 0x000fe20000000800 */
[----:B------:R-:W-:Y:S01]  /*29cd0*/  IMAD.WIDE R10, R19, 0x2, R58 ;  /* 0x00000002130a7825 */ /* 0x000fe200078e023a */
[----:B------:R-:W-:Y:S01]  /*29ce0*/  ISETP.GE.AND P1, PT, R2, UR19, PT ;  /* 0x0000001302007c0c */ /* 0x000fe2000bf26270 */
[----:B------:R-:W-:-:S02]  /*29cf0*/  ULDC UR6, c[0x0][0x228] ;  /* 0x00008a0000067ab9 */ /* 0x000fc40000000800 */
[----:B---3--:R-:W-:-:S04]  /*29d00*/  IMAD.WIDE R12, R17, 0x2, R56 ;  /* 0x00000002110c7825 */ /* 0x008fc800078e0238 */
[----:B0-----:R-:W-:Y:S01]  /*29d10*/  IMAD.WIDE R8, R19, 0x2, R56 ;  /* 0x0000000213087825 */ /* 0x001fe200078e0238 */
[----:B------:R-:W-:Y:S02]  /*29d20*/  ISETP.GE.AND P3, PT, R0, UR23, PT ;  /* 0x0000001700007c0c */ /* 0x000fe4000bf66270 */
[----:B------:R-:W-:Y:S02]  /*29d30*/  ISETP.LT.AND P0, PT, R51, UR4, !P0 ;  /* 0x0000000433007c0c */ /* 0x000fe4000c701270 */
[----:B------:R0:W-:Y:S01]  /*29d40*/  @P4 STG.E.U16 desc[UR8][R8.64], R4 ;  /* 0x0000000408004986 */ /* 0x0001e2000c101508 */
[----:B------:R-:W-:Y:S02]  /*29d50*/  VIADD R2, R3, 0x7d ;  /* 0x0000007d03027836 */ /* 0x000fe40000000000 */
[----:B------:R-:W-:Y:S01]  /*29d60*/  VIADD R15, R17, UR26 ;  /* 0x0000001a110f7c36 */ /* 0x000fe20008000000 */
[----:B------:R1:W-:Y:S01]  /*29d70*/  @P5 STG.E.U16 desc[UR8][R10.64], R16 ;  /* 0x000000100a005986 */ /* 0x0003e2000c101508 */
[----:B------:R-:W-:Y:S01]  /*29d80*/  ISETP.LT.AND P5, PT, R61, UR5, !P1 ;  /* 0x000000053d007c0c */ /* 0x000fe2000cfa1270 */
[----:B------:R-:W-:Y:S01]  /*29d90*/  VIADD R0, R3, 0x7e ;  /* 0x0000007e03007836 */ /* 0x000fe20000000000 */
[----:B------:R-:W-:Y:S01]  /*29da0*/  ISETP.LT.AND P1, PT, R51, UR6, !P1 ;  /* 0x0000000633007c0c */ /* 0x000fe2000cf21270 */
[----:B------:R2:W-:Y:S01]  /*29db0*/  @P6 STG.E.U16 desc[UR8][R12.64], R49 ;  /* 0x000000310c006986 */ /* 0x0005e2000c101508 */
[----:B------:R-:W-:Y:S01]  /*29dc0*/  ISETP.LT.AND P6, PT, R61, UR7, !P3 ;  /* 0x000000073d007c0c */ /* 0x000fe2000dfc1270 */
[----:B------:R-:W-:Y:S01]  /*29dd0*/  VIADD R19, R15, UR26 ;  /* 0x0000001a0f137c36 */ /* 0x000fe20008000000 */
[----:B------:R-:W-:Y:S01]  /*29de0*/  ISETP.GE.AND P4, PT, R2, UR21, PT ;  /* 0x0000001502007c0c */ /* 0x000fe2000bf86270 */
[----:B------:R-:W-:Y:S01]  /*29df0*/  IMAD.WIDE R2, R17, 0x2, R58 ;  /* 0x0000000211027825 */ /* 0x000fe200078e023a */
[----:B0-----:R-:W-:Y:S01]  /*29e00*/  PRMT R4, R49, 0x7632, R4 ;  /* 0x0000763231047816 */ /* 0x001fe20000000004 */
[----:B------:R-:W-:Y:S01]  /*29e10*/  ULDC UR6, c[0x0][0x228] ;  /* 0x00008a0000067ab9 */ /* 0x000fe20000000800 */
[----:B------:R-:W-:Y:S01]  /*29e20*/  PRMT R14, R5, 0x7632, R14 ;  /* 0x00007632050e7816 */ /* 0x000fe2000000000e */
[C---:B------:R-:W-:Y:S01]  /*29e30*/  IMAD.WIDE R8, R15.reuse, 0x2, R56 ;  /* 0x000000020f087825 */ /* 0x040fe200078e0238 */
[----:B------:R-:W-:Y:S01]  /*29e40*/  ULDC UR4, c[0x0][0x228] ;  /* 0x00008a0000047ab9 */ /* 0x000fe20000000800 */
[----:B------:R-:W-:Y:S01]  /*29e50*/  @P0 STG.E.U16 desc[UR8][R2.64], R4 ;  /* 0x0000000402000986 */ /* 0x000fe2000c101508 */
[----:B------:R-:W-:Y:S01]  /*29e60*/  ULDC UR5, c[0x0][0x228] ;  /* 0x00008a0000057ab9 */ /* 0x000fe20000000800 */
[----:B-1----:R-:W-:Y:S01]  /*29e70*/  IMAD.WIDE R10, R15, 0x2, R58 ;  /* 0x000000020f0a7825 */ /* 0x002fe200078e023a */
[----:B------:R-:W-:Y:S01]  /*29e80*/  ISETP.GE.AND P0, PT, R0, UR25, PT ;  /* 0x0000001900007c0c */ /* 0x000fe2000bf06270 */
[----:B------:R-:W-:-:S02]  /*29e90*/  ULDC UR7, c[0x0][0x228] ;  /* 0x00008a0000077ab9 */ /* 0x000fc40000000800 */
[----:B--2---:R-:W-:Y:S01]  /*29ea0*/  IMAD.WIDE R12, R19, 0x2, R56 ;  /* 0x00000002130c7825 */ /* 0x004fe200078e0238 */
[----:B------:R0:W-:Y:S01]  /*29eb0*/  @P5 STG.E.U16 desc[UR8][R8.64], R5 ;  /* 0x0000000508005986 */ /* 0x0001e2000c101508 */
[C---:B------:R-:W-:Y:S01]  /*29ec0*/  ISETP.LT.AND P5, PT, R61.reuse, UR5, !P0 ;  /* 0x000000053d007c0c */ /* 0x040fe2000c7a1270 */
[----:B------:R-:W-:Y:S02]  /*29ed0*/  ULDC UR5, c[0x0][0x228] ;  /* 0x00008a0000057ab9 */ /* 0x000fe40000000800 */
[----:B------:R-:W-:Y:S01]  /*29ee0*/  @P1 STG.E.U16 desc[UR8][R10.64], R14 ;  /* 0x0000000e0a001986 */ /* 0x000fe2000c101508 */
[C---:B------:R-:W-:Y:S01]  /*29ef0*/  ISETP.LT.AND P1, PT, R61.reuse, UR6, !P2 ;  /* 0x000000063d007c0c */ /* 0x040fe2000d721270 */
[----:B------:R-:W-:Y:S02]  /*29f00*/  ULDC UR6, c[0x0][0x228] ;  /* 0x00008a0000067ab9 */ /* 0x000fe40000000800 */
[----:B------:R1:W-:Y:S01]  /*29f10*/  @P6 STG.E.U16 desc[UR8][R12.64], R50 ;  /* 0x000000320c006986 */ /* 0x0003e2000c101508 */
[----:B------:R-:W-:Y:S01]  /*29f20*/  ISETP.LT.AND P6, PT, R61, UR4, !P4 ;  /* 0x000000043d007c0c */ /* 0x000fe2000e7c1270 */
[----:B------:R-:W-:Y:S01]  /*29f30*/  ULDC UR4, c[0x0][0x228] ;  /* 0x00008a0000047ab9 */ /* 0x000fe20000000800 */
[----:B------:R-:W-:-:S02]  /*29f40*/  ISETP.LT.AND P2, PT, R51, UR7, !P2 ;  /* 0x0000000733007c0c */ /* 0x000fc4000d741270 */
[C---:B------:R-:W-:Y:S02]  /*29f50*/  ISETP.LT.AND P3, PT, R51.reuse, UR4, !P3 ;  /* 0x0000000433007c0c */ /* 0x040fe4000df61270 */
[C---:B------:R-:W-:Y:S02]  /*29f60*/  ISETP.LT.AND P4, PT, R51.reuse, UR5, !P4 ;  /* 0x0000000533007c0c */ /* 0x040fe4000e781270 */
[----:B------:R-:W-:Y:S02]  /*29f70*/  ISETP.LT.AND P0, PT, R51, UR6, !P0 ;  /* 0x0000000633007c0c */ /* 0x000fe4000c701270 */
[----:B------:R-:W2:Y:S01]  /*29f80*/  LDL.LU R51, [R1+0xb20] ;  /* 0x000b200001337983 */ /* 0x000ea20000300800 */
[----:B0-----:R-:W-:Y:S01]  /*29f90*/  VIADD R9, R19, UR26 ;  /* 0x0000001a13097c36 */ /* 0x001fe20008000000 */
[----:B-1----:R-:W-:-:S03]  /*29fa0*/  PRMT R50, R50, 0x7632, R50 ;  /* 0x0000763232327816 */ /* 0x002fc60000000032 */
[----:B------:R-:W-:Y:S02]  /*29fb0*/  VIADD R13, R9, UR26 ;  /* 0x0000001a090d7c36 */ /* 0x000fe40008000000 */
[----:B------:R-:W-:Y:S01]  /*29fc0*/  IMAD.WIDE R2, R19, 0x2, R58 ;  /* 0x0000000213027825 */ /* 0x000fe200078e023a */
[----:B------:R-:W-:-:S03]  /*29fd0*/  PRMT R0, R6, 0x7632, R0 ;  /* 0x0000763206007816 */ /* 0x000fc60000000000 */
[----:B------:R-:W-:Y:S02]  /*29fe0*/  VIADD R15, R13, UR26 ;  /* 0x0000001a0d0f7c36 */ /* 0x000fe40008000000 */
[C---:B------:R-:W-:Y:S01]  /*29ff0*/  IMAD.WIDE R4, R9.reuse, 0x2, R56 ;  /* 0x0000000209047825 */ /* 0x040fe200078e0238 */
[----:B------:R0:W-:Y:S03]  /*2a000*/  @P3 STG.E.U16 desc[UR8][R2.64], R50 ;  /* 0x0000003202003986 */ /* 0x0001e6000c101508 */
[----:B------:R-:W-:Y:S01]  /*2a010*/  IMAD.WIDE R8, R9, 0x2, R58 ;  /* 0x0000000209087825 */ /* 0x000fe200078e023a */
[----:B------:R0:W-:Y:S03]  /*2a020*/  @P6 STG.E.U16 desc[UR8][R4.64], R6 ;  /* 0x0000000604006986 */ /* 0x0001e6000c101508 */
[C---:B------:R-:W-:Y:S01]  /*2a030*/  IMAD.WIDE R10, R13.reuse, 0x2, R56 ;  /* 0x000000020d0a7825 */ /* 0x040fe200078e0238 */
[----:B------:R0:W-:Y:S03]  /*2a040*/  @P4 STG.E.U16 desc[UR8][R8.64], R0 ;  /* 0x0000000008004986 */ /* 0x0001e6000c101508 */
[----:B------:R-:W-:-:S04]  /*2a050*/  IMAD.WIDE R12, R13, 0x2, R58 ;  /* 0x000000020d0c7825 */ /* 0x000fc800078e023a */
[----:B------:R-:W-:-:S04]  /*2a060*/  IMAD.WIDE R56, R15, 0x2, R56 ;  /* 0x000000020f387825 */ /* 0x000fc800078e0238 */
[----:B------:R-:W-:Y:S01]  /*2a070*/  IMAD.WIDE R58, R15, 0x2, R58 ;  /* 0x000000020f3a7825 */ /* 0x000fe200078e023a */
[----:B--2---:R-:W-:Y:S01]  /*2a080*/  PRMT R14, R51, 0x7632, R14 ;  /* 0x00007632330e7816 */ /* 0x004fe2000000000e */
[----:B------:R0:W-:Y:S04]  /*2a090*/  @P5 STG.E.U16 desc[UR8][R10.64], R51 ;  /* 0x000000330a005986 */ /* 0x0001e8000c101508 */
[----:B------:R0:W-:Y:S04]  /*2a0a0*/  @P0 STG.E.U16 desc[UR8][R12.64], R14 ;  /* 0x0000000e0c000986 */ /* 0x0001e8000c101508 */
[----:B------:R0:W-:Y:S01]  /*2a0b0*/  @P1 STG.E.U16 desc[UR8][R56.64], R7 ;  /* 0x0000000738001986 */ /* 0x0001e2000c101508 */
[----:B------:R-:W-:Y:S05]  /*2a0c0*/  @!P2 EXIT ;  /* 0x000000000000a94d */ /* 0x000fea0003800000 */
[----:B------:R-:W-:-:S05]  /*2a0d0*/  PRMT R29, R7, 0x7632, R29 ;  /* 0x00007632071d7816 */ /* 0x000fca000000001d */
[----:B------:R-:W-:Y:S01]  /*2a0e0*/  STG.E.U16 desc[UR8][R58.64], R29 ;  /* 0x0000001d3a007986 */ /* 0x000fe2000c101508 */
[----:B------:R-:W-:Y:S05]  /*2a0f0*/  EXIT ;  /* 0x000000000000794d */ /* 0x000fea0003800000 */
.L_x_2:
[----:B------:R-:W-:-:S00]  /*2a100*/  BRA `(.L_x_2) ;  /* 0xfffffffc00fc7947 */ /* 0x000fc0000383ffff */
[----:B------:R-:W-:-:S00]  /*2a110*/  NOP ;  /* 0x0000000000007918 */ /* 0x000fc00000000000 */
        /* <DEDUP_REMOVED lines=14> */
.L_x_3:


//--------------------- .nv.shared.matmul_kernel  --------------------------
	.section	.nv.shared.matmul_kernel,"aw",@nobits
	.sectionflags	@""
	.align	16
	.zero		1024


//--------------------- .nv.shared.reserved.0     --------------------------
	.section	.nv.shared.reserved.0,"aw",@nobits
	.weak		__nv_reservedSMEM_offset_0_alias
	.size		__nv_reservedSMEM_offset_0_alias, 0, 0
	.other		__nv_reservedSMEM_offset_0_alias,@"STO_CUDA_RESERVED_SHARED STV_DEFAULT"
__nv_reservedSMEM_offset_0_alias:
	.zero		0


//--------------------- .nv.constant0.matmul_kernel --------------------------
	.section	.nv.constant0.matmul_kernel,"a",@progbits
	.sectionflags	@""
	.align	4
.nv.constant0.matmul_kernel:
	.zero		608


//--------------------- SYMBOLS --------------------------

	.type		.nv.reservedSmem.offset0,@object
	.size		.nv.reservedSmem.offset0,0x4
